//
// Generated by NVIDIA NVVM Compiler
//
// Compiler Build ID: CL-36424714
// Cuda compilation tools, release 13.0, V13.0.88
// Based on NVVM 20.0.0
//

.version 9.0
.target sm_100
.address_size 64

	// .globl	_ZN3cub18CUB_300001_SM_10006detail11EmptyKernelIvEEvv
// _ZZN3cub18CUB_300001_SM_10006detail6reduce28DeviceReduceSingleTileKernelINS2_10policy_hubIfjN4cuda3std3__44plusIfEEE10Policy1000EN6thrust24THRUST_300001_SM_1000_NS6detail15normal_iteratorINSD_10device_ptrIfEEEEPfjS9_ffNS7_10__identityEEEvT0_T1_T2_T3_T4_T6_E12temp_storage has been demoted
// _ZZN3cub18CUB_300001_SM_10006detail6reduce18DeviceReduceKernelINS2_10policy_hubIfjN4cuda3std3__44plusIfEEE10Policy1000EN6thrust24THRUST_300001_SM_1000_NS6detail15normal_iteratorINSD_10device_ptrIfEEEEjS9_fNS7_10__identityEEEvT0_PT3_T1_NS0_13GridEvenShareISN_EET2_T4_E12temp_storage has been demoted
// _ZZN3cub18CUB_300001_SM_10006detail6reduce28DeviceReduceSingleTileKernelINS2_10policy_hubIfjN4cuda3std3__44plusIfEEE10Policy1000EPfSC_iS9_ffNS7_10__identityEEEvT0_T1_T2_T3_T4_T6_E12temp_storage has been demoted
// _ZZN3cub18CUB_300001_SM_10006detail6reduce28DeviceReduceSingleTileKernelINS2_10policy_hubIfyN4cuda3std3__44plusIfEEE10Policy1000EN6thrust24THRUST_300001_SM_1000_NS6detail15normal_iteratorINSD_10device_ptrIfEEEEPfyS9_ffNS7_10__identityEEEvT0_T1_T2_T3_T4_T6_E12temp_storage has been demoted
// _ZZN3cub18CUB_300001_SM_10006detail6reduce18DeviceReduceKernelINS2_10policy_hubIfyN4cuda3std3__44plusIfEEE10Policy1000EN6thrust24THRUST_300001_SM_1000_NS6detail15normal_iteratorINSD_10device_ptrIfEEEEyS9_fNS7_10__identityEEEvT0_PT3_T1_NS0_13GridEvenShareISN_EET2_T4_E12temp_storage has been demoted
// _ZZN3cub18CUB_300001_SM_10006detail6reduce28DeviceReduceSingleTileKernelINS2_10policy_hubIfyN4cuda3std3__44plusIfEEE10Policy1000EPfSC_iS9_ffNS7_10__identityEEEvT0_T1_T2_T3_T4_T6_E12temp_storage has been demoted
// _ZZN3cub18CUB_300001_SM_10006detail9transform23transform_kernel_ublkcpINS2_19async_copy_policy_tILi128EEEiN4cuda3std3__410multipliesIfEEN6thrust24THRUST_300001_SM_1000_NS6detail15normal_iteratorINSC_10device_ptrIfEEEEJffEEEvT0_iT1_T2_DpNS2_16aligned_base_ptrIT3_EEE3bar has been demoted
// _ZZN3cub18CUB_300001_SM_10006detail9transform23transform_kernel_ublkcpINS2_19async_copy_policy_tILi128EEElN4cuda3std3__410multipliesIfEEN6thrust24THRUST_300001_SM_1000_NS6detail15normal_iteratorINSC_10device_ptrIfEEEEJffEEEvT0_iT1_T2_DpNS2_16aligned_base_ptrIT3_EEE3bar has been demoted
.global .align 1 .b8 _ZN34_INTERNAL_42008cfb_4_k_cu_2cf8e89a4cuda3std3__45__cpo5beginE[1];
.global .align 1 .b8 _ZN34_INTERNAL_42008cfb_4_k_cu_2cf8e89a4cuda3std3__45__cpo3endE[1];
.global .align 1 .b8 _ZN34_INTERNAL_42008cfb_4_k_cu_2cf8e89a4cuda3std3__45__cpo6cbeginE[1];
.global .align 1 .b8 _ZN34_INTERNAL_42008cfb_4_k_cu_2cf8e89a4cuda3std3__45__cpo4cendE[1];
.global .align 1 .b8 _ZN34_INTERNAL_42008cfb_4_k_cu_2cf8e89a4cuda3std3__45__cpo6rbeginE[1];
.global .align 1 .b8 _ZN34_INTERNAL_42008cfb_4_k_cu_2cf8e89a4cuda3std3__45__cpo4rendE[1];
.global .align 1 .b8 _ZN34_INTERNAL_42008cfb_4_k_cu_2cf8e89a4cuda3std3__45__cpo7crbeginE[1];
.global .align 1 .b8 _ZN34_INTERNAL_42008cfb_4_k_cu_2cf8e89a4cuda3std3__45__cpo5crendE[1];
.global .align 1 .b8 _ZN34_INTERNAL_42008cfb_4_k_cu_2cf8e89a4cuda3std3__436_GLOBAL__N__42008cfb_4_k_cu_2cf8e89a6ignoreE[1];
.global .align 1 .b8 _ZN34_INTERNAL_42008cfb_4_k_cu_2cf8e89a4cuda3std3__419piecewise_constructE[1];
.global .align 1 .b8 _ZN34_INTERNAL_42008cfb_4_k_cu_2cf8e89a4cuda3std3__48in_placeE[1];
.global .align 1 .b8 _ZN34_INTERNAL_42008cfb_4_k_cu_2cf8e89a4cuda3std3__420unreachable_sentinelE[1];
.global .align 1 .b8 _ZN34_INTERNAL_42008cfb_4_k_cu_2cf8e89a4cuda3std3__47nulloptE[1];
.global .align 1 .b8 _ZN34_INTERNAL_42008cfb_4_k_cu_2cf8e89a4cuda3std3__48unexpectE[1];
.global .align 1 .b8 _ZN34_INTERNAL_42008cfb_4_k_cu_2cf8e89a4cuda3std6ranges3__45__cpo4swapE[1];
.global .align 1 .b8 _ZN34_INTERNAL_42008cfb_4_k_cu_2cf8e89a4cuda3std6ranges3__45__cpo9iter_moveE[1];
.global .align 1 .b8 _ZN34_INTERNAL_42008cfb_4_k_cu_2cf8e89a4cuda3std6ranges3__45__cpo5beginE[1];
.global .align 1 .b8 _ZN34_INTERNAL_42008cfb_4_k_cu_2cf8e89a4cuda3std6ranges3__45__cpo3endE[1];
.global .align 1 .b8 _ZN34_INTERNAL_42008cfb_4_k_cu_2cf8e89a4cuda3std6ranges3__45__cpo6cbeginE[1];
.global .align 1 .b8 _ZN34_INTERNAL_42008cfb_4_k_cu_2cf8e89a4cuda3std6ranges3__45__cpo4cendE[1];
.global .align 1 .b8 _ZN34_INTERNAL_42008cfb_4_k_cu_2cf8e89a4cuda3std6ranges3__45__cpo7advanceE[1];
.global .align 1 .b8 _ZN34_INTERNAL_42008cfb_4_k_cu_2cf8e89a4cuda3std6ranges3__45__cpo9iter_swapE[1];
.global .align 1 .b8 _ZN34_INTERNAL_42008cfb_4_k_cu_2cf8e89a4cuda3std6ranges3__45__cpo4nextE[1];
.global .align 1 .b8 _ZN34_INTERNAL_42008cfb_4_k_cu_2cf8e89a4cuda3std6ranges3__45__cpo4prevE[1];
.global .align 1 .b8 _ZN34_INTERNAL_42008cfb_4_k_cu_2cf8e89a4cuda3std6ranges3__45__cpo4dataE[1];
.global .align 1 .b8 _ZN34_INTERNAL_42008cfb_4_k_cu_2cf8e89a4cuda3std6ranges3__45__cpo5cdataE[1];
.global .align 1 .b8 _ZN34_INTERNAL_42008cfb_4_k_cu_2cf8e89a4cuda3std6ranges3__45__cpo4sizeE[1];
.global .align 1 .b8 _ZN34_INTERNAL_42008cfb_4_k_cu_2cf8e89a4cuda3std6ranges3__45__cpo5ssizeE[1];
.global .align 1 .b8 _ZN34_INTERNAL_42008cfb_4_k_cu_2cf8e89a4cuda3std6ranges3__45__cpo8distanceE[1];
.global .align 1 .b8 _ZN34_INTERNAL_42008cfb_4_k_cu_2cf8e89a6thrust24THRUST_300001_SM_1000_NS8cuda_cub3parE[1];
.global .align 1 .b8 _ZN34_INTERNAL_42008cfb_4_k_cu_2cf8e89a6thrust24THRUST_300001_SM_1000_NS8cuda_cub10par_nosyncE[1];
.global .align 1 .b8 _ZN34_INTERNAL_42008cfb_4_k_cu_2cf8e89a6thrust24THRUST_300001_SM_1000_NS6system6detail10sequential3seqE[1];
.global .align 1 .b8 _ZN34_INTERNAL_42008cfb_4_k_cu_2cf8e89a6thrust24THRUST_300001_SM_1000_NS6system3cpp3parE[1];
.global .align 1 .b8 _ZN34_INTERNAL_42008cfb_4_k_cu_2cf8e89a6thrust24THRUST_300001_SM_1000_NS12placeholders2_1E[1];
.global .align 1 .b8 _ZN34_INTERNAL_42008cfb_4_k_cu_2cf8e89a6thrust24THRUST_300001_SM_1000_NS12placeholders2_2E[1];
.global .align 1 .b8 _ZN34_INTERNAL_42008cfb_4_k_cu_2cf8e89a6thrust24THRUST_300001_SM_1000_NS12placeholders2_3E[1];
.global .align 1 .b8 _ZN34_INTERNAL_42008cfb_4_k_cu_2cf8e89a6thrust24THRUST_300001_SM_1000_NS12placeholders2_4E[1];
.global .align 1 .b8 _ZN34_INTERNAL_42008cfb_4_k_cu_2cf8e89a6thrust24THRUST_300001_SM_1000_NS12placeholders2_5E[1];
.global .align 1 .b8 _ZN34_INTERNAL_42008cfb_4_k_cu_2cf8e89a6thrust24THRUST_300001_SM_1000_NS12placeholders2_6E[1];
.global .align 1 .b8 _ZN34_INTERNAL_42008cfb_4_k_cu_2cf8e89a6thrust24THRUST_300001_SM_1000_NS12placeholders2_7E[1];
.global .align 1 .b8 _ZN34_INTERNAL_42008cfb_4_k_cu_2cf8e89a6thrust24THRUST_300001_SM_1000_NS12placeholders2_8E[1];
.global .align 1 .b8 _ZN34_INTERNAL_42008cfb_4_k_cu_2cf8e89a6thrust24THRUST_300001_SM_1000_NS12placeholders2_9E[1];
.global .align 1 .b8 _ZN34_INTERNAL_42008cfb_4_k_cu_2cf8e89a6thrust24THRUST_300001_SM_1000_NS12placeholders3_10E[1];
.global .align 1 .b8 _ZN34_INTERNAL_42008cfb_4_k_cu_2cf8e89a6thrust24THRUST_300001_SM_1000_NS3seqE[1];
.global .align 1 .b8 _ZN34_INTERNAL_42008cfb_4_k_cu_2cf8e89a6thrust24THRUST_300001_SM_1000_NS6deviceE[1];
.extern .shared .align 128 .b8 _ZN3cub18CUB_300001_SM_10006detail9transform4smemE[];

.visible .entry _ZN3cub18CUB_300001_SM_10006detail11EmptyKernelIvEEvv()
{


	ret;

}
	// .globl	_ZN3cub18CUB_300001_SM_10006detail8for_each13static_kernelINS2_12policy_hub_t12policy_500_tEmN6thrust24THRUST_300001_SM_1000_NS8cuda_cub20__uninitialized_fill7functorINS7_10device_ptrIfEEfEEEEvT0_T1_
.visible .entry _ZN3cub18CUB_300001_SM_10006detail8for_each13static_kernelINS2_12policy_hub_t12policy_500_tEmN6thrust24THRUST_300001_SM_1000_NS8cuda_cub20__uninitialized_fill7functorINS7_10device_ptrIfEEfEEEEvT0_T1_(
	.param .u64 _ZN3cub18CUB_300001_SM_10006detail8for_each13static_kernelINS2_12policy_hub_t12policy_500_tEmN6thrust24THRUST_300001_SM_1000_NS8cuda_cub20__uninitialized_fill7functorINS7_10device_ptrIfEEfEEEEvT0_T1__param_0,
	.param .align 8 .b8 _ZN3cub18CUB_300001_SM_10006detail8for_each13static_kernelINS2_12policy_hub_t12policy_500_tEmN6thrust24THRUST_300001_SM_1000_NS8cuda_cub20__uninitialized_fill7functorINS7_10device_ptrIfEEfEEEEvT0_T1__param_1[16]
)
.maxntid 256
{
	.reg .pred 	%p<4>;
	.reg .b16 	%rs<5>;
	.reg .b32 	%r<10>;
	.reg .b32 	%f<3>;
	.reg .b64 	%rd<16>;

	ld.param.f32 	%f2, [_ZN3cub18CUB_300001_SM_10006detail8for_each13static_kernelINS2_12policy_hub_t12policy_500_tEmN6thrust24THRUST_300001_SM_1000_NS8cuda_cub20__uninitialized_fill7functorINS7_10device_ptrIfEEfEEEEvT0_T1__param_1+8];
	ld.param.u64 	%rd4, [_ZN3cub18CUB_300001_SM_10006detail8for_each13static_kernelINS2_12policy_hub_t12policy_500_tEmN6thrust24THRUST_300001_SM_1000_NS8cuda_cub20__uninitialized_fill7functorINS7_10device_ptrIfEEfEEEEvT0_T1__param_1];
	ld.param.u64 	%rd5, [_ZN3cub18CUB_300001_SM_10006detail8for_each13static_kernelINS2_12policy_hub_t12policy_500_tEmN6thrust24THRUST_300001_SM_1000_NS8cuda_cub20__uninitialized_fill7functorINS7_10device_ptrIfEEfEEEEvT0_T1__param_0];
	mov.u32 	%r7, %ctaid.x;
	mul.wide.u32 	%rd1, %r7, 512;
	sub.s64 	%rd2, %rd5, %rd1;
	setp.lt.u64 	%p1, %rd2, 512;
	@%p1 bra 	$L__BB1_2;
	mov.u32 	%r9, %tid.x;
	cvta.to.global.u64 	%rd11, %rd4;
	cvt.u64.u32 	%rd12, %r9;
	add.s64 	%rd13, %rd1, %rd12;
	shl.b64 	%rd14, %rd13, 2;
	add.s64 	%rd15, %rd11, %rd14;
	st.global.f32 	[%rd15], %f2;
	st.global.f32 	[%rd15+1024], %f2;
	bra.uni 	$L__BB1_6;
$L__BB1_2:
	cvta.to.global.u64 	%rd6, %rd4;
	mov.u32 	%r1, %tid.x;
	cvt.u64.u32 	%rd7, %r1;
	setp.le.u64 	%p2, %rd2, %rd7;
	add.s64 	%rd8, %rd1, %rd7;
	shl.b64 	%rd9, %rd8, 2;
	add.s64 	%rd3, %rd6, %rd9;
	@%p2 bra 	$L__BB1_4;
	st.global.f32 	[%rd3], %f2;
$L__BB1_4:
	add.s32 	%r8, %r1, 256;
	cvt.u64.u32 	%rd10, %r8;
	setp.le.u64 	%p3, %rd2, %rd10;
	@%p3 bra 	$L__BB1_6;
	st.global.f32 	[%rd3+1024], %f2;
$L__BB1_6:
	ret;

}
	// .globl	_ZN3cub18CUB_300001_SM_10006detail9transform16transform_kernelINS2_10policy_hubILb1EN4cuda3std3__45tupleIJN6thrust24THRUST_300001_SM_1000_NS6detail15normal_iteratorINSA_10device_ptrIfEEEESF_EEEE10policy1000Ei16smoother_functorSF_JPfSK_EEEvT0_iT1_T2_DpNS2_10kernel_argIT3_EE
.visible .entry _ZN3cub18CUB_300001_SM_10006detail9transform16transform_kernelINS2_10policy_hubILb1EN4cuda3std3__45tupleIJN6thrust24THRUST_300001_SM_1000_NS6detail15normal_iteratorINSA_10device_ptrIfEEEESF_EEEE10policy1000Ei16smoother_functorSF_JPfSK_EEEvT0_iT1_T2_DpNS2_10kernel_argIT3_EE(
	.param .u32 _ZN3cub18CUB_300001_SM_10006detail9transform16transform_kernelINS2_10policy_hubILb1EN4cuda3std3__45tupleIJN6thrust24THRUST_300001_SM_1000_NS6detail15normal_iteratorINSA_10device_ptrIfEEEESF_EEEE10policy1000Ei16smoother_functorSF_JPfSK_EEEvT0_iT1_T2_DpNS2_10kernel_argIT3_EE_param_0,
	.param .u32 _ZN3cub18CUB_300001_SM_10006detail9transform16transform_kernelINS2_10policy_hubILb1EN4cuda3std3__45tupleIJN6thrust24THRUST_300001_SM_1000_NS6detail15normal_iteratorINSA_10device_ptrIfEEEESF_EEEE10policy1000Ei16smoother_functorSF_JPfSK_EEEvT0_iT1_T2_DpNS2_10kernel_argIT3_EE_param_1,
	.param .align 4 .b8 _ZN3cub18CUB_300001_SM_10006detail9transform16transform_kernelINS2_10policy_hubILb1EN4cuda3std3__45tupleIJN6thrust24THRUST_300001_SM_1000_NS6detail15normal_iteratorINSA_10device_ptrIfEEEESF_EEEE10policy1000Ei16smoother_functorSF_JPfSK_EEEvT0_iT1_T2_DpNS2_10kernel_argIT3_EE_param_2[8],
	.param .align 8 .b8 _ZN3cub18CUB_300001_SM_10006detail9transform16transform_kernelINS2_10policy_hubILb1EN4cuda3std3__45tupleIJN6thrust24THRUST_300001_SM_1000_NS6detail15normal_iteratorINSA_10device_ptrIfEEEESF_EEEE10policy1000Ei16smoother_functorSF_JPfSK_EEEvT0_iT1_T2_DpNS2_10kernel_argIT3_EE_param_3[8],
	.param .align 8 .b8 _ZN3cub18CUB_300001_SM_10006detail9transform16transform_kernelINS2_10policy_hubILb1EN4cuda3std3__45tupleIJN6thrust24THRUST_300001_SM_1000_NS6detail15normal_iteratorINSA_10device_ptrIfEEEESF_EEEE10policy1000Ei16smoother_functorSF_JPfSK_EEEvT0_iT1_T2_DpNS2_10kernel_argIT3_EE_param_4[16],
	.param .align 8 .b8 _ZN3cub18CUB_300001_SM_10006detail9transform16transform_kernelINS2_10policy_hubILb1EN4cuda3std3__45tupleIJN6thrust24THRUST_300001_SM_1000_NS6detail15normal_iteratorINSA_10device_ptrIfEEEESF_EEEE10policy1000Ei16smoother_functorSF_JPfSK_EEEvT0_iT1_T2_DpNS2_10kernel_argIT3_EE_param_5[16]
)
.maxntid 128
{
	.reg .pred 	%p<68>;
	.reg .b32 	%r<80>;
	.reg .b32 	%f<123>;
	.reg .b64 	%rd<72>;

	ld.param.f32 	%f1, [_ZN3cub18CUB_300001_SM_10006detail9transform16transform_kernelINS2_10policy_hubILb1EN4cuda3std3__45tupleIJN6thrust24THRUST_300001_SM_1000_NS6detail15normal_iteratorINSA_10device_ptrIfEEEESF_EEEE10policy1000Ei16smoother_functorSF_JPfSK_EEEvT0_iT1_T2_DpNS2_10kernel_argIT3_EE_param_2];
	ld.param.f32 	%f2, [_ZN3cub18CUB_300001_SM_10006detail9transform16transform_kernelINS2_10policy_hubILb1EN4cuda3std3__45tupleIJN6thrust24THRUST_300001_SM_1000_NS6detail15normal_iteratorINSA_10device_ptrIfEEEESF_EEEE10policy1000Ei16smoother_functorSF_JPfSK_EEEvT0_iT1_T2_DpNS2_10kernel_argIT3_EE_param_2+4];
	ld.param.u64 	%rd2, [_ZN3cub18CUB_300001_SM_10006detail9transform16transform_kernelINS2_10policy_hubILb1EN4cuda3std3__45tupleIJN6thrust24THRUST_300001_SM_1000_NS6detail15normal_iteratorINSA_10device_ptrIfEEEESF_EEEE10policy1000Ei16smoother_functorSF_JPfSK_EEEvT0_iT1_T2_DpNS2_10kernel_argIT3_EE_param_5];
	ld.param.u32 	%r45, [_ZN3cub18CUB_300001_SM_10006detail9transform16transform_kernelINS2_10policy_hubILb1EN4cuda3std3__45tupleIJN6thrust24THRUST_300001_SM_1000_NS6detail15normal_iteratorINSA_10device_ptrIfEEEESF_EEEE10policy1000Ei16smoother_functorSF_JPfSK_EEEvT0_iT1_T2_DpNS2_10kernel_argIT3_EE_param_0];
	ld.param.u64 	%rd20, [_ZN3cub18CUB_300001_SM_10006detail9transform16transform_kernelINS2_10policy_hubILb1EN4cuda3std3__45tupleIJN6thrust24THRUST_300001_SM_1000_NS6detail15normal_iteratorINSA_10device_ptrIfEEEESF_EEEE10policy1000Ei16smoother_functorSF_JPfSK_EEEvT0_iT1_T2_DpNS2_10kernel_argIT3_EE_param_4];
	ld.param.u64 	%rd21, [_ZN3cub18CUB_300001_SM_10006detail9transform16transform_kernelINS2_10policy_hubILb1EN4cuda3std3__45tupleIJN6thrust24THRUST_300001_SM_1000_NS6detail15normal_iteratorINSA_10device_ptrIfEEEESF_EEEE10policy1000Ei16smoother_functorSF_JPfSK_EEEvT0_iT1_T2_DpNS2_10kernel_argIT3_EE_param_3];
	ld.param.u32 	%r44, [_ZN3cub18CUB_300001_SM_10006detail9transform16transform_kernelINS2_10policy_hubILb1EN4cuda3std3__45tupleIJN6thrust24THRUST_300001_SM_1000_NS6detail15normal_iteratorINSA_10device_ptrIfEEEESF_EEEE10policy1000Ei16smoother_functorSF_JPfSK_EEEvT0_iT1_T2_DpNS2_10kernel_argIT3_EE_param_1];
	cvta.to.global.u64 	%rd1, %rd21;
	cvta.to.global.u64 	%rd3, %rd20;
	shl.b32 	%r1, %r44, 7;
	mov.u32 	%r46, %ctaid.x;
	mul.lo.s32 	%r2, %r1, %r46;
	sub.s32 	%r3, %r45, %r2;
	min.s32 	%r4, %r1, %r3;
	shl.b32 	%r5, %r4, 2;
	mov.u32 	%r6, %tid.x;
	shl.b32 	%r70, %r6, 7;
	setp.ge.s32 	%p1, %r70, %r5;
	@%p1 bra 	$L__BB2_5;
	mul.wide.u32 	%rd4, %r6, 128;
	add.s64 	%rd22, %rd3, %rd4;
	mul.wide.s32 	%rd5, %r2, 4;
	add.s64 	%rd69, %rd22, %rd5;
	mov.u32 	%r69, %r70;
$L__BB2_2:
	.pragma "nounroll";
	// begin inline asm
	prefetch.global.L2 [%rd69];
	// end inline asm
	add.s32 	%r69, %r69, 16384;
	add.s64 	%rd69, %rd69, 16384;
	setp.lt.s32 	%p2, %r69, %r5;
	@%p2 bra 	$L__BB2_2;
	cvta.to.global.u64 	%rd24, %rd2;
	add.s64 	%rd25, %rd24, %rd4;
	add.s64 	%rd70, %rd25, %rd5;
$L__BB2_4:
	.pragma "nounroll";
	// begin inline asm
	prefetch.global.L2 [%rd70];
	// end inline asm
	add.s32 	%r70, %r70, 16384;
	add.s64 	%rd70, %rd70, 16384;
	setp.lt.s32 	%p3, %r70, %r5;
	@%p3 bra 	$L__BB2_4;
$L__BB2_5:
	mul.wide.s32 	%rd27, %r2, 4;
	add.s64 	%rd12, %rd3, %rd27;
	add.s64 	%rd13, %rd1, %rd27;
	setp.gt.s32 	%p4, %r1, %r3;
	@%p4 bra 	$L__BB2_18;
	setp.lt.s32 	%p5, %r44, 1;
	@%p5 bra 	$L__BB2_59;
	and.b32  	%r12, %r44, 7;
	setp.lt.u32 	%p6, %r44, 8;
	mov.b32 	%r77, 0;
	@%p6 bra 	$L__BB2_10;
	and.b32  	%r77, %r44, 2147483640;
	neg.s32 	%r72, %r77;
	mul.wide.u32 	%rd28, %r6, 4;
	add.s64 	%rd71, %rd27, %rd28;
	add.s32 	%r71, %r6, 128;
$L__BB2_9:
	.pragma "nounroll";
	mul.wide.s32 	%rd29, %r71, 4;
	add.s64 	%rd30, %rd27, %rd29;
	add.s64 	%rd31, %rd3, %rd71;
	ld.global.f32 	%f3, [%rd31];
	sub.f32 	%f4, %f3, %f2;
	abs.f32 	%f5, %f4;
	setp.lt.f32 	%p7, %f5, %f1;
	selp.f32 	%f6, 0f3F800000, 0f00000000, %p7;
	add.s64 	%rd32, %rd1, %rd71;
	st.global.f32 	[%rd32], %f6;
	add.s64 	%rd33, %rd3, %rd30;
	ld.global.f32 	%f7, [%rd33];
	sub.f32 	%f8, %f7, %f2;
	abs.f32 	%f9, %f8;
	setp.lt.f32 	%p8, %f9, %f1;
	selp.f32 	%f10, 0f3F800000, 0f00000000, %p8;
	add.s64 	%rd34, %rd1, %rd30;
	st.global.f32 	[%rd34], %f10;
	ld.global.f32 	%f11, [%rd33+512];
	sub.f32 	%f12, %f11, %f2;
	abs.f32 	%f13, %f12;
	setp.lt.f32 	%p9, %f13, %f1;
	selp.f32 	%f14, 0f3F800000, 0f00000000, %p9;
	st.global.f32 	[%rd34+512], %f14;
	ld.global.f32 	%f15, [%rd33+1024];
	sub.f32 	%f16, %f15, %f2;
	abs.f32 	%f17, %f16;
	setp.lt.f32 	%p10, %f17, %f1;
	selp.f32 	%f18, 0f3F800000, 0f00000000, %p10;
	st.global.f32 	[%rd34+1024], %f18;
	ld.global.f32 	%f19, [%rd33+1536];
	sub.f32 	%f20, %f19, %f2;
	abs.f32 	%f21, %f20;
	setp.lt.f32 	%p11, %f21, %f1;
	selp.f32 	%f22, 0f3F800000, 0f00000000, %p11;
	st.global.f32 	[%rd34+1536], %f22;
	ld.global.f32 	%f23, [%rd33+2048];
	sub.f32 	%f24, %f23, %f2;
	abs.f32 	%f25, %f24;
	setp.lt.f32 	%p12, %f25, %f1;
	selp.f32 	%f26, 0f3F800000, 0f00000000, %p12;
	st.global.f32 	[%rd34+2048], %f26;
	ld.global.f32 	%f27, [%rd33+2560];
	sub.f32 	%f28, %f27, %f2;
	abs.f32 	%f29, %f28;
	setp.lt.f32 	%p13, %f29, %f1;
	selp.f32 	%f30, 0f3F800000, 0f00000000, %p13;
	st.global.f32 	[%rd34+2560], %f30;
	ld.global.f32 	%f31, [%rd33+3072];
	sub.f32 	%f32, %f31, %f2;
	abs.f32 	%f33, %f32;
	setp.lt.f32 	%p14, %f33, %f1;
	selp.f32 	%f34, 0f3F800000, 0f00000000, %p14;
	st.global.f32 	[%rd34+3072], %f34;
	add.s32 	%r72, %r72, 8;
	add.s64 	%rd71, %rd71, 4096;
	add.s32 	%r71, %r71, 1024;
	setp.eq.s32 	%p15, %r72, 0;
	@%p15 bra 	$L__BB2_10;
	bra.uni 	$L__BB2_9;
$L__BB2_10:
	setp.eq.s32 	%p16, %r12, 0;
	@%p16 bra 	$L__BB2_59;
	and.b32  	%r39, %r44, 3;
	setp.lt.u32 	%p17, %r12, 4;
	@%p17 bra 	$L__BB2_13;
	shl.b32 	%r48, %r77, 7;
	add.s32 	%r49, %r48, %r6;
	mul.wide.s32 	%rd35, %r49, 4;
	add.s64 	%rd36, %rd12, %rd35;
	ld.global.f32 	%f35, [%rd36];
	sub.f32 	%f36, %f35, %f2;
	abs.f32 	%f37, %f36;
	setp.lt.f32 	%p18, %f37, %f1;
	selp.f32 	%f38, 0f3F800000, 0f00000000, %p18;
	add.s64 	%rd37, %rd13, %rd35;
	st.global.f32 	[%rd37], %f38;
	ld.global.f32 	%f39, [%rd36+512];
	sub.f32 	%f40, %f39, %f2;
	abs.f32 	%f41, %f40;
	setp.lt.f32 	%p19, %f41, %f1;
	selp.f32 	%f42, 0f3F800000, 0f00000000, %p19;
	st.global.f32 	[%rd37+512], %f42;
	ld.global.f32 	%f43, [%rd36+1024];
	sub.f32 	%f44, %f43, %f2;
	abs.f32 	%f45, %f44;
	setp.lt.f32 	%p20, %f45, %f1;
	selp.f32 	%f46, 0f3F800000, 0f00000000, %p20;
	st.global.f32 	[%rd37+1024], %f46;
	ld.global.f32 	%f47, [%rd36+1536];
	sub.f32 	%f48, %f47, %f2;
	abs.f32 	%f49, %f48;
	setp.lt.f32 	%p21, %f49, %f1;
	selp.f32 	%f50, 0f3F800000, 0f00000000, %p21;
	st.global.f32 	[%rd37+1536], %f50;
	add.s32 	%r77, %r77, 4;
$L__BB2_13:
	setp.eq.s32 	%p22, %r39, 0;
	@%p22 bra 	$L__BB2_59;
	setp.eq.s32 	%p23, %r39, 1;
	@%p23 bra 	$L__BB2_16;
	shl.b32 	%r50, %r77, 7;
	add.s32 	%r51, %r50, %r6;
	mul.wide.s32 	%rd38, %r51, 4;
	add.s64 	%rd39, %rd12, %rd38;
	ld.global.f32 	%f51, [%rd39];
	sub.f32 	%f52, %f51, %f2;
	abs.f32 	%f53, %f52;
	setp.lt.f32 	%p24, %f53, %f1;
	selp.f32 	%f54, 0f3F800000, 0f00000000, %p24;
	add.s64 	%rd40, %rd13, %rd38;
	st.global.f32 	[%rd40], %f54;
	ld.global.f32 	%f55, [%rd39+512];
	sub.f32 	%f56, %f55, %f2;
	abs.f32 	%f57, %f56;
	setp.lt.f32 	%p25, %f57, %f1;
	selp.f32 	%f58, 0f3F800000, 0f00000000, %p25;
	st.global.f32 	[%rd40+512], %f58;
	add.s32 	%r77, %r77, 2;
$L__BB2_16:
	and.b32  	%r52, %r44, 1;
	setp.eq.b32 	%p26, %r52, 1;
	not.pred 	%p27, %p26;
	@%p27 bra 	$L__BB2_59;
	shl.b32 	%r53, %r77, 7;
	add.s32 	%r54, %r53, %r6;
	mul.wide.s32 	%rd41, %r54, 4;
	add.s64 	%rd42, %rd12, %rd41;
	ld.global.f32 	%f59, [%rd42];
	sub.f32 	%f60, %f59, %f2;
	abs.f32 	%f61, %f60;
	setp.lt.f32 	%p28, %f61, %f1;
	selp.f32 	%f62, 0f3F800000, 0f00000000, %p28;
	add.s64 	%rd43, %rd13, %rd41;
	st.global.f32 	[%rd43], %f62;
	bra.uni 	$L__BB2_59;
$L__BB2_18:
	setp.lt.s32 	%p29, %r44, 1;
	@%p29 bra 	$L__BB2_59;
	and.b32  	%r16, %r44, 7;
	setp.lt.u32 	%p30, %r44, 8;
	mov.b32 	%r74, 0;
	@%p30 bra 	$L__BB2_38;
	and.b32  	%r74, %r44, 2147483640;
	mov.b32 	%r73, 0;
$L__BB2_21:
	.pragma "nounroll";
	shl.b32 	%r57, %r73, 7;
	add.s32 	%r23, %r57, %r6;
	setp.ge.s32 	%p31, %r23, %r4;
	@%p31 bra 	$L__BB2_23;
	mul.wide.u32 	%rd44, %r23, 4;
	add.s64 	%rd45, %rd12, %rd44;
	ld.global.f32 	%f63, [%rd45];
	sub.f32 	%f64, %f63, %f2;
	abs.f32 	%f65, %f64;
	setp.lt.f32 	%p32, %f65, %f1;
	selp.f32 	%f66, 0f3F800000, 0f00000000, %p32;
	add.s64 	%rd46, %rd13, %rd44;
	st.global.f32 	[%rd46], %f66;
$L__BB2_23:
	add.s32 	%r58, %r23, 128;
	setp.ge.s32 	%p33, %r58, %r4;
	mul.wide.s32 	%rd47, %r58, 4;
	add.s64 	%rd18, %rd12, %rd47;
	add.s64 	%rd19, %rd13, %rd47;
	@%p33 bra 	$L__BB2_25;
	ld.global.f32 	%f67, [%rd18];
	sub.f32 	%f68, %f67, %f2;
	abs.f32 	%f69, %f68;
	setp.lt.f32 	%p34, %f69, %f1;
	selp.f32 	%f70, 0f3F800000, 0f00000000, %p34;
	st.global.f32 	[%rd19], %f70;
$L__BB2_25:
	add.s32 	%r59, %r23, 256;
	setp.ge.s32 	%p35, %r59, %r4;
	@%p35 bra 	$L__BB2_27;
	ld.global.f32 	%f71, [%rd18+512];
	sub.f32 	%f72, %f71, %f2;
	abs.f32 	%f73, %f72;
	setp.lt.f32 	%p36, %f73, %f1;
	selp.f32 	%f74, 0f3F800000, 0f00000000, %p36;
	st.global.f32 	[%rd19+512], %f74;
$L__BB2_27:
	add.s32 	%r60, %r23, 384;
	setp.ge.s32 	%p37, %r60, %r4;
	@%p37 bra 	$L__BB2_29;
	ld.global.f32 	%f75, [%rd18+1024];
	sub.f32 	%f76, %f75, %f2;
	abs.f32 	%f77, %f76;
	setp.lt.f32 	%p38, %f77, %f1;
	selp.f32 	%f78, 0f3F800000, 0f00000000, %p38;
	st.global.f32 	[%rd19+1024], %f78;
$L__BB2_29:
	add.s32 	%r61, %r23, 512;
	setp.ge.s32 	%p39, %r61, %r4;
	@%p39 bra 	$L__BB2_31;
	ld.global.f32 	%f79, [%rd18+1536];
	sub.f32 	%f80, %f79, %f2;
	abs.f32 	%f81, %f80;
	setp.lt.f32 	%p40, %f81, %f1;
	selp.f32 	%f82, 0f3F800000, 0f00000000, %p40;
	st.global.f32 	[%rd19+1536], %f82;
$L__BB2_31:
	add.s32 	%r62, %r23, 640;
	setp.ge.s32 	%p41, %r62, %r4;
	@%p41 bra 	$L__BB2_33;
	ld.global.f32 	%f83, [%rd18+2048];
	sub.f32 	%f84, %f83, %f2;
	abs.f32 	%f85, %f84;
	setp.lt.f32 	%p42, %f85, %f1;
	selp.f32 	%f86, 0f3F800000, 0f00000000, %p42;
	st.global.f32 	[%rd19+2048], %f86;
$L__BB2_33:
	add.s32 	%r63, %r23, 768;
	setp.ge.s32 	%p43, %r63, %r4;
	@%p43 bra 	$L__BB2_35;
	ld.global.f32 	%f87, [%rd18+2560];
	sub.f32 	%f88, %f87, %f2;
	abs.f32 	%f89, %f88;
	setp.lt.f32 	%p44, %f89, %f1;
	selp.f32 	%f90, 0f3F800000, 0f00000000, %p44;
	st.global.f32 	[%rd19+2560], %f90;
$L__BB2_35:
	add.s32 	%r64, %r23, 896;
	setp.ge.s32 	%p45, %r64, %r4;
	@%p45 bra 	$L__BB2_37;
	ld.global.f32 	%f91, [%rd18+3072];
	sub.f32 	%f92, %f91, %f2;
	abs.f32 	%f93, %f92;
	setp.lt.f32 	%p46, %f93, %f1;
	selp.f32 	%f94, 0f3F800000, 0f00000000, %p46;
	st.global.f32 	[%rd19+3072], %f94;
$L__BB2_37:
	add.s32 	%r73, %r73, 8;
	setp.ne.s32 	%p47, %r73, %r74;
	@%p47 bra 	$L__BB2_21;
$L__BB2_38:
	setp.eq.s32 	%p48, %r16, 0;
	@%p48 bra 	$L__BB2_59;
	and.b32  	%r26, %r44, 3;
	setp.lt.u32 	%p49, %r16, 4;
	@%p49 bra 	$L__BB2_49;
	shl.b32 	%r65, %r74, 7;
	add.s32 	%r27, %r65, %r6;
	setp.ge.s32 	%p50, %r27, %r4;
	@%p50 bra 	$L__BB2_42;
	mul.wide.s32 	%rd48, %r27, 4;
	add.s64 	%rd49, %rd12, %rd48;
	ld.global.f32 	%f95, [%rd49];
	sub.f32 	%f96, %f95, %f2;
	abs.f32 	%f97, %f96;
	setp.lt.f32 	%p51, %f97, %f1;
	selp.f32 	%f98, 0f3F800000, 0f00000000, %p51;
	add.s64 	%rd50, %rd13, %rd48;
	st.global.f32 	[%rd50], %f98;
$L__BB2_42:
	add.s32 	%r28, %r27, 128;
	setp.ge.s32 	%p52, %r28, %r4;
	@%p52 bra 	$L__BB2_44;
	mul.wide.s32 	%rd51, %r28, 4;
	add.s64 	%rd52, %rd12, %rd51;
	ld.global.f32 	%f99, [%rd52];
	sub.f32 	%f100, %f99, %f2;
	abs.f32 	%f101, %f100;
	setp.lt.f32 	%p53, %f101, %f1;
	selp.f32 	%f102, 0f3F800000, 0f00000000, %p53;
	add.s64 	%rd53, %rd13, %rd51;
	st.global.f32 	[%rd53], %f102;
$L__BB2_44:
	add.s32 	%r29, %r27, 256;
	setp.ge.s32 	%p54, %r29, %r4;
	@%p54 bra 	$L__BB2_46;
	mul.wide.s32 	%rd54, %r29, 4;
	add.s64 	%rd55, %rd12, %rd54;
	ld.global.f32 	%f103, [%rd55];
	sub.f32 	%f104, %f103, %f2;
	abs.f32 	%f105, %f104;
	setp.lt.f32 	%p55, %f105, %f1;
	selp.f32 	%f106, 0f3F800000, 0f00000000, %p55;
	add.s64 	%rd56, %rd13, %rd54;
	st.global.f32 	[%rd56], %f106;
$L__BB2_46:
	add.s32 	%r30, %r27, 384;
	setp.ge.s32 	%p56, %r30, %r4;
	@%p56 bra 	$L__BB2_48;
	mul.wide.s32 	%rd57, %r30, 4;
	add.s64 	%rd58, %rd12, %rd57;
	ld.global.f32 	%f107, [%rd58];
	sub.f32 	%f108, %f107, %f2;
	abs.f32 	%f109, %f108;
	setp.lt.f32 	%p57, %f109, %f1;
	selp.f32 	%f110, 0f3F800000, 0f00000000, %p57;
	add.s64 	%rd59, %rd13, %rd57;
	st.global.f32 	[%rd59], %f110;
$L__BB2_48:
	add.s32 	%r74, %r74, 4;
$L__BB2_49:
	setp.eq.s32 	%p58, %r26, 0;
	@%p58 bra 	$L__BB2_59;
	setp.eq.s32 	%p59, %r26, 1;
	@%p59 bra 	$L__BB2_56;
	shl.b32 	%r66, %r74, 7;
	add.s32 	%r33, %r66, %r6;
	setp.ge.s32 	%p60, %r33, %r4;
	@%p60 bra 	$L__BB2_53;
	mul.wide.s32 	%rd60, %r33, 4;
	add.s64 	%rd61, %rd12, %rd60;
	ld.global.f32 	%f111, [%rd61];
	sub.f32 	%f112, %f111, %f2;
	abs.f32 	%f113, %f112;
	setp.lt.f32 	%p61, %f113, %f1;
	selp.f32 	%f114, 0f3F800000, 0f00000000, %p61;
	add.s64 	%rd62, %rd13, %rd60;
	st.global.f32 	[%rd62], %f114;
$L__BB2_53:
	add.s32 	%r34, %r33, 128;
	setp.ge.s32 	%p62, %r34, %r4;
	@%p62 bra 	$L__BB2_55;
	mul.wide.s32 	%rd63, %r34, 4;
	add.s64 	%rd64, %rd12, %rd63;
	ld.global.f32 	%f115, [%rd64];
	sub.f32 	%f116, %f115, %f2;
	abs.f32 	%f117, %f116;
	setp.lt.f32 	%p63, %f117, %f1;
	selp.f32 	%f118, 0f3F800000, 0f00000000, %p63;
	add.s64 	%rd65, %rd13, %rd63;
	st.global.f32 	[%rd65], %f118;
$L__BB2_55:
	add.s32 	%r74, %r74, 2;
$L__BB2_56:
	and.b32  	%r67, %r44, 1;
	setp.eq.b32 	%p64, %r67, 1;
	not.pred 	%p65, %p64;
	@%p65 bra 	$L__BB2_59;
	shl.b32 	%r68, %r74, 7;
	add.s32 	%r37, %r68, %r6;
	setp.ge.s32 	%p66, %r37, %r4;
	@%p66 bra 	$L__BB2_59;
	mul.wide.s32 	%rd66, %r37, 4;
	add.s64 	%rd67, %rd12, %rd66;
	ld.global.f32 	%f119, [%rd67];
	sub.f32 	%f120, %f119, %f2;
	abs.f32 	%f121, %f120;
	setp.lt.f32 	%p67, %f121, %f1;
	selp.f32 	%f122, 0f3F800000, 0f00000000, %p67;
	add.s64 	%rd68, %rd13, %rd66;
	st.global.f32 	[%rd68], %f122;
$L__BB2_59:
	ret;

}
	// .globl	_ZN3cub18CUB_300001_SM_10006detail9transform16transform_kernelINS2_10policy_hubILb1EN4cuda3std3__45tupleIJN6thrust24THRUST_300001_SM_1000_NS6detail15normal_iteratorINSA_10device_ptrIfEEEESF_EEEE10policy1000El16smoother_functorSF_JPfSK_EEEvT0_iT1_T2_DpNS2_10kernel_argIT3_EE
.visible .entry _ZN3cub18CUB_300001_SM_10006detail9transform16transform_kernelINS2_10policy_hubILb1EN4cuda3std3__45tupleIJN6thrust24THRUST_300001_SM_1000_NS6detail15normal_iteratorINSA_10device_ptrIfEEEESF_EEEE10policy1000El16smoother_functorSF_JPfSK_EEEvT0_iT1_T2_DpNS2_10kernel_argIT3_EE(
	.param .u64 _ZN3cub18CUB_300001_SM_10006detail9transform16transform_kernelINS2_10policy_hubILb1EN4cuda3std3__45tupleIJN6thrust24THRUST_300001_SM_1000_NS6detail15normal_iteratorINSA_10device_ptrIfEEEESF_EEEE10policy1000El16smoother_functorSF_JPfSK_EEEvT0_iT1_T2_DpNS2_10kernel_argIT3_EE_param_0,
	.param .u32 _ZN3cub18CUB_300001_SM_10006detail9transform16transform_kernelINS2_10policy_hubILb1EN4cuda3std3__45tupleIJN6thrust24THRUST_300001_SM_1000_NS6detail15normal_iteratorINSA_10device_ptrIfEEEESF_EEEE10policy1000El16smoother_functorSF_JPfSK_EEEvT0_iT1_T2_DpNS2_10kernel_argIT3_EE_param_1,
	.param .align 4 .b8 _ZN3cub18CUB_300001_SM_10006detail9transform16transform_kernelINS2_10policy_hubILb1EN4cuda3std3__45tupleIJN6thrust24THRUST_300001_SM_1000_NS6detail15normal_iteratorINSA_10device_ptrIfEEEESF_EEEE10policy1000El16smoother_functorSF_JPfSK_EEEvT0_iT1_T2_DpNS2_10kernel_argIT3_EE_param_2[8],
	.param .align 8 .b8 _ZN3cub18CUB_300001_SM_10006detail9transform16transform_kernelINS2_10policy_hubILb1EN4cuda3std3__45tupleIJN6thrust24THRUST_300001_SM_1000_NS6detail15normal_iteratorINSA_10device_ptrIfEEEESF_EEEE10policy1000El16smoother_functorSF_JPfSK_EEEvT0_iT1_T2_DpNS2_10kernel_argIT3_EE_param_3[8],
	.param .align 8 .b8 _ZN3cub18CUB_300001_SM_10006detail9transform16transform_kernelINS2_10policy_hubILb1EN4cuda3std3__45tupleIJN6thrust24THRUST_300001_SM_1000_NS6detail15normal_iteratorINSA_10device_ptrIfEEEESF_EEEE10policy1000El16smoother_functorSF_JPfSK_EEEvT0_iT1_T2_DpNS2_10kernel_argIT3_EE_param_4[16],
	.param .align 8 .b8 _ZN3cub18CUB_300001_SM_10006detail9transform16transform_kernelINS2_10policy_hubILb1EN4cuda3std3__45tupleIJN6thrust24THRUST_300001_SM_1000_NS6detail15normal_iteratorINSA_10device_ptrIfEEEESF_EEEE10policy1000El16smoother_functorSF_JPfSK_EEEvT0_iT1_T2_DpNS2_10kernel_argIT3_EE_param_5[16]
)
.maxntid 128
{
	.reg .pred 	%p<68>;
	.reg .b32 	%r<77>;
	.reg .b32 	%f<123>;
	.reg .b64 	%rd<78>;

	ld.param.f32 	%f1, [_ZN3cub18CUB_300001_SM_10006detail9transform16transform_kernelINS2_10policy_hubILb1EN4cuda3std3__45tupleIJN6thrust24THRUST_300001_SM_1000_NS6detail15normal_iteratorINSA_10device_ptrIfEEEESF_EEEE10policy1000El16smoother_functorSF_JPfSK_EEEvT0_iT1_T2_DpNS2_10kernel_argIT3_EE_param_2];
	ld.param.f32 	%f2, [_ZN3cub18CUB_300001_SM_10006detail9transform16transform_kernelINS2_10policy_hubILb1EN4cuda3std3__45tupleIJN6thrust24THRUST_300001_SM_1000_NS6detail15normal_iteratorINSA_10device_ptrIfEEEESF_EEEE10policy1000El16smoother_functorSF_JPfSK_EEEvT0_iT1_T2_DpNS2_10kernel_argIT3_EE_param_2+4];
	ld.param.u64 	%rd2, [_ZN3cub18CUB_300001_SM_10006detail9transform16transform_kernelINS2_10policy_hubILb1EN4cuda3std3__45tupleIJN6thrust24THRUST_300001_SM_1000_NS6detail15normal_iteratorINSA_10device_ptrIfEEEESF_EEEE10policy1000El16smoother_functorSF_JPfSK_EEEvT0_iT1_T2_DpNS2_10kernel_argIT3_EE_param_5];
	ld.param.u64 	%rd21, [_ZN3cub18CUB_300001_SM_10006detail9transform16transform_kernelINS2_10policy_hubILb1EN4cuda3std3__45tupleIJN6thrust24THRUST_300001_SM_1000_NS6detail15normal_iteratorINSA_10device_ptrIfEEEESF_EEEE10policy1000El16smoother_functorSF_JPfSK_EEEvT0_iT1_T2_DpNS2_10kernel_argIT3_EE_param_0];
	ld.param.u64 	%rd22, [_ZN3cub18CUB_300001_SM_10006detail9transform16transform_kernelINS2_10policy_hubILb1EN4cuda3std3__45tupleIJN6thrust24THRUST_300001_SM_1000_NS6detail15normal_iteratorINSA_10device_ptrIfEEEESF_EEEE10policy1000El16smoother_functorSF_JPfSK_EEEvT0_iT1_T2_DpNS2_10kernel_argIT3_EE_param_4];
	ld.param.u64 	%rd23, [_ZN3cub18CUB_300001_SM_10006detail9transform16transform_kernelINS2_10policy_hubILb1EN4cuda3std3__45tupleIJN6thrust24THRUST_300001_SM_1000_NS6detail15normal_iteratorINSA_10device_ptrIfEEEESF_EEEE10policy1000El16smoother_functorSF_JPfSK_EEEvT0_iT1_T2_DpNS2_10kernel_argIT3_EE_param_3];
	ld.param.u32 	%r42, [_ZN3cub18CUB_300001_SM_10006detail9transform16transform_kernelINS2_10policy_hubILb1EN4cuda3std3__45tupleIJN6thrust24THRUST_300001_SM_1000_NS6detail15normal_iteratorINSA_10device_ptrIfEEEESF_EEEE10policy1000El16smoother_functorSF_JPfSK_EEEvT0_iT1_T2_DpNS2_10kernel_argIT3_EE_param_1];
	cvta.to.global.u64 	%rd1, %rd23;
	cvta.to.global.u64 	%rd3, %rd22;
	shl.b32 	%r1, %r42, 7;
	mov.u32 	%r43, %ctaid.x;
	cvt.u64.u32 	%rd24, %r43;
	cvt.s64.s32 	%rd25, %r1;
	mul.lo.s64 	%rd4, %rd25, %rd24;
	sub.s64 	%rd26, %rd21, %rd4;
	min.s64 	%rd27, %rd26, %rd25;
	cvt.u32.u64 	%r2, %rd27;
	shl.b32 	%r3, %r2, 2;
	mov.u32 	%r4, %tid.x;
	shl.b32 	%r67, %r4, 7;
	setp.ge.s32 	%p1, %r67, %r3;
	@%p1 bra 	$L__BB3_5;
	shl.b64 	%rd5, %rd4, 2;
	add.s64 	%rd28, %rd3, %rd5;
	mul.wide.u32 	%rd6, %r4, 128;
	add.s64 	%rd75, %rd28, %rd6;
	mov.u32 	%r66, %r67;
$L__BB3_2:
	.pragma "nounroll";
	// begin inline asm
	prefetch.global.L2 [%rd75];
	// end inline asm
	add.s32 	%r66, %r66, 16384;
	add.s64 	%rd75, %rd75, 16384;
	setp.lt.s32 	%p2, %r66, %r3;
	@%p2 bra 	$L__BB3_2;
	cvta.to.global.u64 	%rd30, %rd2;
	add.s64 	%rd31, %rd30, %rd5;
	add.s64 	%rd76, %rd31, %rd6;
$L__BB3_4:
	.pragma "nounroll";
	// begin inline asm
	prefetch.global.L2 [%rd76];
	// end inline asm
	add.s32 	%r67, %r67, 16384;
	add.s64 	%rd76, %rd76, 16384;
	setp.lt.s32 	%p3, %r67, %r3;
	@%p3 bra 	$L__BB3_4;
$L__BB3_5:
	shl.b64 	%rd33, %rd4, 2;
	add.s64 	%rd13, %rd3, %rd33;
	add.s64 	%rd14, %rd1, %rd33;
	setp.eq.s32 	%p4, %r1, %r2;
	@%p4 bra 	$L__BB3_47;
	setp.lt.s32 	%p5, %r42, 1;
	@%p5 bra 	$L__BB3_59;
	and.b32  	%r10, %r42, 7;
	setp.lt.u32 	%p6, %r42, 8;
	mov.b32 	%r74, 0;
	@%p6 bra 	$L__BB3_26;
	and.b32  	%r74, %r42, 2147483640;
	mov.b32 	%r70, 0;
$L__BB3_9:
	.pragma "nounroll";
	shl.b32 	%r46, %r70, 7;
	add.s32 	%r21, %r46, %r4;
	setp.ge.s32 	%p7, %r21, %r2;
	@%p7 bra 	$L__BB3_11;
	mul.wide.u32 	%rd34, %r21, 4;
	add.s64 	%rd35, %rd13, %rd34;
	ld.global.f32 	%f3, [%rd35];
	sub.f32 	%f4, %f3, %f2;
	abs.f32 	%f5, %f4;
	setp.lt.f32 	%p8, %f5, %f1;
	selp.f32 	%f6, 0f3F800000, 0f00000000, %p8;
	add.s64 	%rd36, %rd14, %rd34;
	st.global.f32 	[%rd36], %f6;
$L__BB3_11:
	add.s32 	%r47, %r21, 128;
	setp.ge.s32 	%p9, %r47, %r2;
	mul.wide.s32 	%rd37, %r47, 4;
	add.s64 	%rd19, %rd13, %rd37;
	add.s64 	%rd20, %rd14, %rd37;
	@%p9 bra 	$L__BB3_13;
	ld.global.f32 	%f7, [%rd19];
	sub.f32 	%f8, %f7, %f2;
	abs.f32 	%f9, %f8;
	setp.lt.f32 	%p10, %f9, %f1;
	selp.f32 	%f10, 0f3F800000, 0f00000000, %p10;
	st.global.f32 	[%rd20], %f10;
$L__BB3_13:
	add.s32 	%r48, %r21, 256;
	setp.ge.s32 	%p11, %r48, %r2;
	@%p11 bra 	$L__BB3_15;
	ld.global.f32 	%f11, [%rd19+512];
	sub.f32 	%f12, %f11, %f2;
	abs.f32 	%f13, %f12;
	setp.lt.f32 	%p12, %f13, %f1;
	selp.f32 	%f14, 0f3F800000, 0f00000000, %p12;
	st.global.f32 	[%rd20+512], %f14;
$L__BB3_15:
	add.s32 	%r49, %r21, 384;
	setp.ge.s32 	%p13, %r49, %r2;
	@%p13 bra 	$L__BB3_17;
	ld.global.f32 	%f15, [%rd19+1024];
	sub.f32 	%f16, %f15, %f2;
	abs.f32 	%f17, %f16;
	setp.lt.f32 	%p14, %f17, %f1;
	selp.f32 	%f18, 0f3F800000, 0f00000000, %p14;
	st.global.f32 	[%rd20+1024], %f18;
$L__BB3_17:
	add.s32 	%r50, %r21, 512;
	setp.ge.s32 	%p15, %r50, %r2;
	@%p15 bra 	$L__BB3_19;
	ld.global.f32 	%f19, [%rd19+1536];
	sub.f32 	%f20, %f19, %f2;
	abs.f32 	%f21, %f20;
	setp.lt.f32 	%p16, %f21, %f1;
	selp.f32 	%f22, 0f3F800000, 0f00000000, %p16;
	st.global.f32 	[%rd20+1536], %f22;
$L__BB3_19:
	add.s32 	%r51, %r21, 640;
	setp.ge.s32 	%p17, %r51, %r2;
	@%p17 bra 	$L__BB3_21;
	ld.global.f32 	%f23, [%rd19+2048];
	sub.f32 	%f24, %f23, %f2;
	abs.f32 	%f25, %f24;
	setp.lt.f32 	%p18, %f25, %f1;
	selp.f32 	%f26, 0f3F800000, 0f00000000, %p18;
	st.global.f32 	[%rd20+2048], %f26;
$L__BB3_21:
	add.s32 	%r52, %r21, 768;
	setp.ge.s32 	%p19, %r52, %r2;
	@%p19 bra 	$L__BB3_23;
	ld.global.f32 	%f27, [%rd19+2560];
	sub.f32 	%f28, %f27, %f2;
	abs.f32 	%f29, %f28;
	setp.lt.f32 	%p20, %f29, %f1;
	selp.f32 	%f30, 0f3F800000, 0f00000000, %p20;
	st.global.f32 	[%rd20+2560], %f30;
$L__BB3_23:
	add.s32 	%r53, %r21, 896;
	setp.ge.s32 	%p21, %r53, %r2;
	@%p21 bra 	$L__BB3_25;
	ld.global.f32 	%f31, [%rd19+3072];
	sub.f32 	%f32, %f31, %f2;
	abs.f32 	%f33, %f32;
	setp.lt.f32 	%p22, %f33, %f1;
	selp.f32 	%f34, 0f3F800000, 0f00000000, %p22;
	st.global.f32 	[%rd20+3072], %f34;
$L__BB3_25:
	add.s32 	%r70, %r70, 8;
	setp.eq.s32 	%p23, %r70, %r74;
	@%p23 bra 	$L__BB3_26;
	bra.uni 	$L__BB3_9;
$L__BB3_26:
	setp.eq.s32 	%p24, %r10, 0;
	@%p24 bra 	$L__BB3_59;
	and.b32  	%r30, %r42, 3;
	setp.lt.u32 	%p25, %r10, 4;
	@%p25 bra 	$L__BB3_37;
	shl.b32 	%r54, %r74, 7;
	add.s32 	%r31, %r54, %r4;
	setp.ge.s32 	%p26, %r31, %r2;
	@%p26 bra 	$L__BB3_30;
	mul.wide.s32 	%rd38, %r31, 4;
	add.s64 	%rd39, %rd13, %rd38;
	ld.global.f32 	%f35, [%rd39];
	sub.f32 	%f36, %f35, %f2;
	abs.f32 	%f37, %f36;
	setp.lt.f32 	%p27, %f37, %f1;
	selp.f32 	%f38, 0f3F800000, 0f00000000, %p27;
	add.s64 	%rd40, %rd14, %rd38;
	st.global.f32 	[%rd40], %f38;
$L__BB3_30:
	add.s32 	%r32, %r31, 128;
	setp.ge.s32 	%p28, %r32, %r2;
	@%p28 bra 	$L__BB3_32;
	mul.wide.s32 	%rd41, %r32, 4;
	add.s64 	%rd42, %rd13, %rd41;
	ld.global.f32 	%f39, [%rd42];
	sub.f32 	%f40, %f39, %f2;
	abs.f32 	%f41, %f40;
	setp.lt.f32 	%p29, %f41, %f1;
	selp.f32 	%f42, 0f3F800000, 0f00000000, %p29;
	add.s64 	%rd43, %rd14, %rd41;
	st.global.f32 	[%rd43], %f42;
$L__BB3_32:
	add.s32 	%r33, %r31, 256;
	setp.ge.s32 	%p30, %r33, %r2;
	@%p30 bra 	$L__BB3_34;
	mul.wide.s32 	%rd44, %r33, 4;
	add.s64 	%rd45, %rd13, %rd44;
	ld.global.f32 	%f43, [%rd45];
	sub.f32 	%f44, %f43, %f2;
	abs.f32 	%f45, %f44;
	setp.lt.f32 	%p31, %f45, %f1;
	selp.f32 	%f46, 0f3F800000, 0f00000000, %p31;
	add.s64 	%rd46, %rd14, %rd44;
	st.global.f32 	[%rd46], %f46;
$L__BB3_34:
	add.s32 	%r34, %r31, 384;
	setp.ge.s32 	%p32, %r34, %r2;
	@%p32 bra 	$L__BB3_36;
	mul.wide.s32 	%rd47, %r34, 4;
	add.s64 	%rd48, %rd13, %rd47;
	ld.global.f32 	%f47, [%rd48];
	sub.f32 	%f48, %f47, %f2;
	abs.f32 	%f49, %f48;
	setp.lt.f32 	%p33, %f49, %f1;
	selp.f32 	%f50, 0f3F800000, 0f00000000, %p33;
	add.s64 	%rd49, %rd14, %rd47;
	st.global.f32 	[%rd49], %f50;
$L__BB3_36:
	add.s32 	%r74, %r74, 4;
$L__BB3_37:
	setp.eq.s32 	%p34, %r30, 0;
	@%p34 bra 	$L__BB3_59;
	setp.eq.s32 	%p35, %r30, 1;
	@%p35 bra 	$L__BB3_44;
	shl.b32 	%r55, %r74, 7;
	add.s32 	%r37, %r55, %r4;
	setp.ge.s32 	%p36, %r37, %r2;
	@%p36 bra 	$L__BB3_41;
	mul.wide.s32 	%rd50, %r37, 4;
	add.s64 	%rd51, %rd13, %rd50;
	ld.global.f32 	%f51, [%rd51];
	sub.f32 	%f52, %f51, %f2;
	abs.f32 	%f53, %f52;
	setp.lt.f32 	%p37, %f53, %f1;
	selp.f32 	%f54, 0f3F800000, 0f00000000, %p37;
	add.s64 	%rd52, %rd14, %rd50;
	st.global.f32 	[%rd52], %f54;
$L__BB3_41:
	add.s32 	%r38, %r37, 128;
	setp.ge.s32 	%p38, %r38, %r2;
	@%p38 bra 	$L__BB3_43;
	mul.wide.s32 	%rd53, %r38, 4;
	add.s64 	%rd54, %rd13, %rd53;
	ld.global.f32 	%f55, [%rd54];
	sub.f32 	%f56, %f55, %f2;
	abs.f32 	%f57, %f56;
	setp.lt.f32 	%p39, %f57, %f1;
	selp.f32 	%f58, 0f3F800000, 0f00000000, %p39;
	add.s64 	%rd55, %rd14, %rd53;
	st.global.f32 	[%rd55], %f58;
$L__BB3_43:
	add.s32 	%r74, %r74, 2;
$L__BB3_44:
	and.b32  	%r56, %r42, 1;
	setp.eq.b32 	%p40, %r56, 1;
	not.pred 	%p41, %p40;
	@%p41 bra 	$L__BB3_59;
	shl.b32 	%r57, %r74, 7;
	add.s32 	%r41, %r57, %r4;
	setp.ge.s32 	%p42, %r41, %r2;
	@%p42 bra 	$L__BB3_59;
	mul.wide.s32 	%rd56, %r41, 4;
	add.s64 	%rd57, %rd13, %rd56;
	ld.global.f32 	%f59, [%rd57];
	sub.f32 	%f60, %f59, %f2;
	abs.f32 	%f61, %f60;
	setp.lt.f32 	%p43, %f61, %f1;
	selp.f32 	%f62, 0f3F800000, 0f00000000, %p43;
	add.s64 	%rd58, %rd14, %rd56;
	st.global.f32 	[%rd58], %f62;
	bra.uni 	$L__BB3_59;
$L__BB3_47:
	setp.lt.s32 	%p44, %r42, 1;
	@%p44 bra 	$L__BB3_59;
	and.b32  	%r12, %r42, 7;
	setp.lt.u32 	%p45, %r42, 8;
	mov.b32 	%r72, 0;
	@%p45 bra 	$L__BB3_51;
	and.b32  	%r72, %r42, 2147483640;
	neg.s32 	%r69, %r72;
	mul.wide.u32 	%rd59, %r4, 4;
	add.s64 	%rd77, %rd33, %rd59;
	add.s32 	%r68, %r4, 128;
$L__BB3_50:
	.pragma "nounroll";
	mul.wide.s32 	%rd60, %r68, 4;
	add.s64 	%rd61, %rd33, %rd60;
	add.s64 	%rd62, %rd3, %rd77;
	ld.global.f32 	%f63, [%rd62];
	sub.f32 	%f64, %f63, %f2;
	abs.f32 	%f65, %f64;
	setp.lt.f32 	%p46, %f65, %f1;
	selp.f32 	%f66, 0f3F800000, 0f00000000, %p46;
	add.s64 	%rd63, %rd1, %rd77;
	st.global.f32 	[%rd63], %f66;
	add.s64 	%rd64, %rd3, %rd61;
	ld.global.f32 	%f67, [%rd64];
	sub.f32 	%f68, %f67, %f2;
	abs.f32 	%f69, %f68;
	setp.lt.f32 	%p47, %f69, %f1;
	selp.f32 	%f70, 0f3F800000, 0f00000000, %p47;
	add.s64 	%rd65, %rd1, %rd61;
	st.global.f32 	[%rd65], %f70;
	ld.global.f32 	%f71, [%rd64+512];
	sub.f32 	%f72, %f71, %f2;
	abs.f32 	%f73, %f72;
	setp.lt.f32 	%p48, %f73, %f1;
	selp.f32 	%f74, 0f3F800000, 0f00000000, %p48;
	st.global.f32 	[%rd65+512], %f74;
	ld.global.f32 	%f75, [%rd64+1024];
	sub.f32 	%f76, %f75, %f2;
	abs.f32 	%f77, %f76;
	setp.lt.f32 	%p49, %f77, %f1;
	selp.f32 	%f78, 0f3F800000, 0f00000000, %p49;
	st.global.f32 	[%rd65+1024], %f78;
	ld.global.f32 	%f79, [%rd64+1536];
	sub.f32 	%f80, %f79, %f2;
	abs.f32 	%f81, %f80;
	setp.lt.f32 	%p50, %f81, %f1;
	selp.f32 	%f82, 0f3F800000, 0f00000000, %p50;
	st.global.f32 	[%rd65+1536], %f82;
	ld.global.f32 	%f83, [%rd64+2048];
	sub.f32 	%f84, %f83, %f2;
	abs.f32 	%f85, %f84;
	setp.lt.f32 	%p51, %f85, %f1;
	selp.f32 	%f86, 0f3F800000, 0f00000000, %p51;
	st.global.f32 	[%rd65+2048], %f86;
	ld.global.f32 	%f87, [%rd64+2560];
	sub.f32 	%f88, %f87, %f2;
	abs.f32 	%f89, %f88;
	setp.lt.f32 	%p52, %f89, %f1;
	selp.f32 	%f90, 0f3F800000, 0f00000000, %p52;
	st.global.f32 	[%rd65+2560], %f90;
	ld.global.f32 	%f91, [%rd64+3072];
	sub.f32 	%f92, %f91, %f2;
	abs.f32 	%f93, %f92;
	setp.lt.f32 	%p53, %f93, %f1;
	selp.f32 	%f94, 0f3F800000, 0f00000000, %p53;
	st.global.f32 	[%rd65+3072], %f94;
	add.s32 	%r69, %r69, 8;
	add.s64 	%rd77, %rd77, 4096;
	add.s32 	%r68, %r68, 1024;
	setp.eq.s32 	%p54, %r69, 0;
	@%p54 bra 	$L__BB3_51;
	bra.uni 	$L__BB3_50;
$L__BB3_51:
	setp.eq.s32 	%p55, %r12, 0;
	@%p55 bra 	$L__BB3_59;
	and.b32  	%r24, %r42, 3;
	setp.lt.u32 	%p56, %r12, 4;
	@%p56 bra 	$L__BB3_54;
	shl.b32 	%r59, %r72, 7;
	add.s32 	%r60, %r59, %r4;
	mul.wide.s32 	%rd66, %r60, 4;
	add.s64 	%rd67, %rd13, %rd66;
	ld.global.f32 	%f95, [%rd67];
	sub.f32 	%f96, %f95, %f2;
	abs.f32 	%f97, %f96;
	setp.lt.f32 	%p57, %f97, %f1;
	selp.f32 	%f98, 0f3F800000, 0f00000000, %p57;
	add.s64 	%rd68, %rd14, %rd66;
	st.global.f32 	[%rd68], %f98;
	ld.global.f32 	%f99, [%rd67+512];
	sub.f32 	%f100, %f99, %f2;
	abs.f32 	%f101, %f100;
	setp.lt.f32 	%p58, %f101, %f1;
	selp.f32 	%f102, 0f3F800000, 0f00000000, %p58;
	st.global.f32 	[%rd68+512], %f102;
	ld.global.f32 	%f103, [%rd67+1024];
	sub.f32 	%f104, %f103, %f2;
	abs.f32 	%f105, %f104;
	setp.lt.f32 	%p59, %f105, %f1;
	selp.f32 	%f106, 0f3F800000, 0f00000000, %p59;
	st.global.f32 	[%rd68+1024], %f106;
	ld.global.f32 	%f107, [%rd67+1536];
	sub.f32 	%f108, %f107, %f2;
	abs.f32 	%f109, %f108;
	setp.lt.f32 	%p60, %f109, %f1;
	selp.f32 	%f110, 0f3F800000, 0f00000000, %p60;
	st.global.f32 	[%rd68+1536], %f110;
	add.s32 	%r72, %r72, 4;
$L__BB3_54:
	setp.eq.s32 	%p61, %r24, 0;
	@%p61 bra 	$L__BB3_59;
	setp.eq.s32 	%p62, %r24, 1;
	@%p62 bra 	$L__BB3_57;
	shl.b32 	%r61, %r72, 7;
	add.s32 	%r62, %r61, %r4;
	mul.wide.s32 	%rd69, %r62, 4;
	add.s64 	%rd70, %rd13, %rd69;
	ld.global.f32 	%f111, [%rd70];
	sub.f32 	%f112, %f111, %f2;
	abs.f32 	%f113, %f112;
	setp.lt.f32 	%p63, %f113, %f1;
	selp.f32 	%f114, 0f3F800000, 0f00000000, %p63;
	add.s64 	%rd71, %rd14, %rd69;
	st.global.f32 	[%rd71], %f114;
	ld.global.f32 	%f115, [%rd70+512];
	sub.f32 	%f116, %f115, %f2;
	abs.f32 	%f117, %f116;
	setp.lt.f32 	%p64, %f117, %f1;
	selp.f32 	%f118, 0f3F800000, 0f00000000, %p64;
	st.global.f32 	[%rd71+512], %f118;
	add.s32 	%r72, %r72, 2;
$L__BB3_57:
	and.b32  	%r63, %r42, 1;
	setp.eq.b32 	%p65, %r63, 1;
	not.pred 	%p66, %p65;
	@%p66 bra 	$L__BB3_59;
	shl.b32 	%r64, %r72, 7;
	add.s32 	%r65, %r64, %r4;
	mul.wide.s32 	%rd72, %r65, 4;
	add.s64 	%rd73, %rd13, %rd72;
	ld.global.f32 	%f119, [%rd73];
	sub.f32 	%f120, %f119, %f2;
	abs.f32 	%f121, %f120;
	setp.lt.f32 	%p67, %f121, %f1;
	selp.f32 	%f122, 0f3F800000, 0f00000000, %p67;
	add.s64 	%rd74, %rd14, %rd72;
	st.global.f32 	[%rd74], %f122;
$L__BB3_59:
	ret;

}
	// .globl	_ZN3cub18CUB_300001_SM_10006detail9transform16transform_kernelINS2_10policy_hubILb0EN4cuda3std3__45tupleIJN6thrust24THRUST_300001_SM_1000_NS6detail15normal_iteratorINSA_10device_ptrIfEEEESF_EEEE10policy1000EiNS7_10multipliesIfEESF_JPfSL_EEEvT0_iT1_T2_DpNS2_10kernel_argIT3_EE
.visible .entry _ZN3cub18CUB_300001_SM_10006detail9transform16transform_kernelINS2_10policy_hubILb0EN4cuda3std3__45tupleIJN6thrust24THRUST_300001_SM_1000_NS6detail15normal_iteratorINSA_10device_ptrIfEEEESF_EEEE10policy1000EiNS7_10multipliesIfEESF_JPfSL_EEEvT0_iT1_T2_DpNS2_10kernel_argIT3_EE(
	.param .u32 _ZN3cub18CUB_300001_SM_10006detail9transform16transform_kernelINS2_10policy_hubILb0EN4cuda3std3__45tupleIJN6thrust24THRUST_300001_SM_1000_NS6detail15normal_iteratorINSA_10device_ptrIfEEEESF_EEEE10policy1000EiNS7_10multipliesIfEESF_JPfSL_EEEvT0_iT1_T2_DpNS2_10kernel_argIT3_EE_param_0,
	.param .u32 _ZN3cub18CUB_300001_SM_10006detail9transform16transform_kernelINS2_10policy_hubILb0EN4cuda3std3__45tupleIJN6thrust24THRUST_300001_SM_1000_NS6detail15normal_iteratorINSA_10device_ptrIfEEEESF_EEEE10policy1000EiNS7_10multipliesIfEESF_JPfSL_EEEvT0_iT1_T2_DpNS2_10kernel_argIT3_EE_param_1,
	.param .align 1 .b8 _ZN3cub18CUB_300001_SM_10006detail9transform16transform_kernelINS2_10policy_hubILb0EN4cuda3std3__45tupleIJN6thrust24THRUST_300001_SM_1000_NS6detail15normal_iteratorINSA_10device_ptrIfEEEESF_EEEE10policy1000EiNS7_10multipliesIfEESF_JPfSL_EEEvT0_iT1_T2_DpNS2_10kernel_argIT3_EE_param_2[1],
	.param .align 8 .b8 _ZN3cub18CUB_300001_SM_10006detail9transform16transform_kernelINS2_10policy_hubILb0EN4cuda3std3__45tupleIJN6thrust24THRUST_300001_SM_1000_NS6detail15normal_iteratorINSA_10device_ptrIfEEEESF_EEEE10policy1000EiNS7_10multipliesIfEESF_JPfSL_EEEvT0_iT1_T2_DpNS2_10kernel_argIT3_EE_param_3[8],
	.param .align 8 .b8 _ZN3cub18CUB_300001_SM_10006detail9transform16transform_kernelINS2_10policy_hubILb0EN4cuda3std3__45tupleIJN6thrust24THRUST_300001_SM_1000_NS6detail15normal_iteratorINSA_10device_ptrIfEEEESF_EEEE10policy1000EiNS7_10multipliesIfEESF_JPfSL_EEEvT0_iT1_T2_DpNS2_10kernel_argIT3_EE_param_4[16],
	.param .align 8 .b8 _ZN3cub18CUB_300001_SM_10006detail9transform16transform_kernelINS2_10policy_hubILb0EN4cuda3std3__45tupleIJN6thrust24THRUST_300001_SM_1000_NS6detail15normal_iteratorINSA_10device_ptrIfEEEESF_EEEE10policy1000EiNS7_10multipliesIfEESF_JPfSL_EEEvT0_iT1_T2_DpNS2_10kernel_argIT3_EE_param_5[16]
)
.maxntid 128
{
	.reg .pred 	%p<28>;
	.reg .b32 	%r<188>;
	.reg .b32 	%f<7>;
	.reg .b64 	%rd<143>;
	// demoted variable
	.shared .align 8 .u64 _ZZN3cub18CUB_300001_SM_10006detail9transform23transform_kernel_ublkcpINS2_19async_copy_policy_tILi128EEEiN4cuda3std3__410multipliesIfEEN6thrust24THRUST_300001_SM_1000_NS6detail15normal_iteratorINSC_10device_ptrIfEEEEJffEEEvT0_iT1_T2_DpNS2_16aligned_base_ptrIT3_EEE3bar;
	ld.param.u64 	%rd66, [_ZN3cub18CUB_300001_SM_10006detail9transform16transform_kernelINS2_10policy_hubILb0EN4cuda3std3__45tupleIJN6thrust24THRUST_300001_SM_1000_NS6detail15normal_iteratorINSA_10device_ptrIfEEEESF_EEEE10policy1000EiNS7_10multipliesIfEESF_JPfSL_EEEvT0_iT1_T2_DpNS2_10kernel_argIT3_EE_param_5];
	ld.param.u64 	%rd64, [_ZN3cub18CUB_300001_SM_10006detail9transform16transform_kernelINS2_10policy_hubILb0EN4cuda3std3__45tupleIJN6thrust24THRUST_300001_SM_1000_NS6detail15normal_iteratorINSA_10device_ptrIfEEEESF_EEEE10policy1000EiNS7_10multipliesIfEESF_JPfSL_EEEvT0_iT1_T2_DpNS2_10kernel_argIT3_EE_param_4];
	ld.param.u32 	%r71, [_ZN3cub18CUB_300001_SM_10006detail9transform16transform_kernelINS2_10policy_hubILb0EN4cuda3std3__45tupleIJN6thrust24THRUST_300001_SM_1000_NS6detail15normal_iteratorINSA_10device_ptrIfEEEESF_EEEE10policy1000EiNS7_10multipliesIfEESF_JPfSL_EEEvT0_iT1_T2_DpNS2_10kernel_argIT3_EE_param_0];
	ld.param.u64 	%rd67, [_ZN3cub18CUB_300001_SM_10006detail9transform16transform_kernelINS2_10policy_hubILb0EN4cuda3std3__45tupleIJN6thrust24THRUST_300001_SM_1000_NS6detail15normal_iteratorINSA_10device_ptrIfEEEESF_EEEE10policy1000EiNS7_10multipliesIfEESF_JPfSL_EEEvT0_iT1_T2_DpNS2_10kernel_argIT3_EE_param_5+8];
	ld.param.u64 	%rd65, [_ZN3cub18CUB_300001_SM_10006detail9transform16transform_kernelINS2_10policy_hubILb0EN4cuda3std3__45tupleIJN6thrust24THRUST_300001_SM_1000_NS6detail15normal_iteratorINSA_10device_ptrIfEEEESF_EEEE10policy1000EiNS7_10multipliesIfEESF_JPfSL_EEEvT0_iT1_T2_DpNS2_10kernel_argIT3_EE_param_4+8];
	ld.param.u64 	%rd68, [_ZN3cub18CUB_300001_SM_10006detail9transform16transform_kernelINS2_10policy_hubILb0EN4cuda3std3__45tupleIJN6thrust24THRUST_300001_SM_1000_NS6detail15normal_iteratorINSA_10device_ptrIfEEEESF_EEEE10policy1000EiNS7_10multipliesIfEESF_JPfSL_EEEvT0_iT1_T2_DpNS2_10kernel_argIT3_EE_param_3];
	ld.param.u32 	%r70, [_ZN3cub18CUB_300001_SM_10006detail9transform16transform_kernelINS2_10policy_hubILb0EN4cuda3std3__45tupleIJN6thrust24THRUST_300001_SM_1000_NS6detail15normal_iteratorINSA_10device_ptrIfEEEESF_EEEE10policy1000EiNS7_10multipliesIfEESF_JPfSL_EEEvT0_iT1_T2_DpNS2_10kernel_argIT3_EE_param_1];
	cvta.to.global.u64 	%rd1, %rd68;
	cvt.u32.u64 	%r1, %rd65;
	cvt.u32.u64 	%r2, %rd67;
	shl.b32 	%r3, %r70, 7;
	mov.u32 	%r72, %ctaid.x;
	mul.lo.s32 	%r4, %r3, %r72;
	sub.s32 	%r5, %r71, %r4;
	min.s32 	%r6, %r3, %r5;
	setp.eq.s32 	%p1, %r72, 0;
	add.s32 	%r74, %r72, 2;
	mov.u32 	%r75, %nctaid.x;
	setp.ge.u32 	%p2, %r74, %r75;
	shl.b32 	%r7, %r70, 9;
	or.pred  	%p3, %p1, %p2;
	@%p3 bra 	$L__BB4_5;
	mov.b32 	%r139, -1;
	// begin inline asm
	{
	 .reg .pred P_OUT; 
	elect.sync _|P_OUT, %r139;
	selp.b32 %r138, 1, 0, P_OUT; 
}
	// end inline asm
	mov.u32 	%r140, %tid.x;
	setp.gt.u32 	%p18, %r140, 31;
	setp.eq.s32 	%p19, %r138, 0;
	or.pred  	%p20, %p18, %p19;
	@%p20 bra 	$L__BB4_3;
	mov.u32 	%r141, _ZZN3cub18CUB_300001_SM_10006detail9transform23transform_kernel_ublkcpINS2_19async_copy_policy_tILi128EEEiN4cuda3std3__410multipliesIfEEN6thrust24THRUST_300001_SM_1000_NS6detail15normal_iteratorINSC_10device_ptrIfEEEEJffEEEvT0_iT1_T2_DpNS2_16aligned_base_ptrIT3_EEE3bar;
	mov.b32 	%r142, 1;
	// begin inline asm
	mbarrier.init.shared.b64 [%r141], %r142;
	// end inline asm
	// begin inline asm
	fence.proxy.async.shared::cta; // 6.
	// end inline asm
	mul.wide.s32 	%rd120, %r4, 4;
	add.s32 	%r151, %r7, 15;
	add.s32 	%r152, %r151, %r1;
	and.b32  	%r144, %r152, -16;
	cvta.to.global.u64 	%rd121, %rd64;
	add.s64 	%rd117, %rd121, %rd120;
	mov.u32 	%r143, _ZN3cub18CUB_300001_SM_10006detail9transform4smemE;
	// begin inline asm
	cp.async.bulk.shared::cluster.global.mbarrier::complete_tx::bytes [%r143], [%rd117], %r144, [%r141];
	// end inline asm
	add.s32 	%r153, %r151, %r2;
	and.b32  	%r147, %r153, -16;
	add.s32 	%r154, %r143, %r7;
	add.s32 	%r146, %r154, 128;
	cvta.to.global.u64 	%rd122, %rd66;
	add.s64 	%rd118, %rd122, %rd120;
	// begin inline asm
	cp.async.bulk.shared::cluster.global.mbarrier::complete_tx::bytes [%r146], [%rd118], %r147, [%r141];
	// end inline asm
	add.s32 	%r150, %r147, %r144;
	// begin inline asm
	mbarrier.arrive.expect_tx.release.cta.shared::cta.b64 %rd119, [%r141], %r150; // 8. 
	// end inline asm
$L__BB4_3:
	bar.sync 	0;
	mov.u32 	%r156, _ZZN3cub18CUB_300001_SM_10006detail9transform23transform_kernel_ublkcpINS2_19async_copy_policy_tILi128EEEiN4cuda3std3__410multipliesIfEEN6thrust24THRUST_300001_SM_1000_NS6detail15normal_iteratorINSC_10device_ptrIfEEEEJffEEEvT0_iT1_T2_DpNS2_16aligned_base_ptrIT3_EEE3bar;
$L__BB4_4:
	mov.b32 	%r157, 0;
	// begin inline asm
	{
	 .reg .pred P_OUT; 
	mbarrier.try_wait.parity.shared::cta.b64  P_OUT, [%r156], %r157;                                // 7a. 
	selp.b32 %r155, 1, 0, P_OUT; 
}
	// end inline asm
	setp.eq.s32 	%p21, %r155, 0;
	@%p21 bra 	$L__BB4_4;
	bra.uni 	$L__BB4_26;
$L__BB4_5:
	cvt.s64.s32 	%rd4, %r1;
	cvt.s64.s32 	%rd5, %r4;
	shl.b32 	%r77, %r6, 2;
	cvt.s64.s32 	%rd69, %r77;
	shr.u64 	%rd6, %rd69, 2;
	mov.u32 	%r8, %ntid.x;
	mov.u32 	%r9, %ntid.y;
	mul.lo.s32 	%r78, %r8, %r9;
	mov.u32 	%r10, %ntid.z;
	mul.lo.s32 	%r11, %r78, %r10;
	mov.u32 	%r79, %tid.x;
	mov.u32 	%r80, %tid.y;
	mov.u32 	%r81, %tid.z;
	mad.lo.s32 	%r82, %r81, %r9, %r80;
	mad.lo.s32 	%r83, %r82, %r8, %r79;
	cvt.u64.u32 	%rd140, %r83;
	setp.le.u64 	%p4, %rd6, %rd140;
	@%p4 bra 	$L__BB4_15;
	cvt.u32.u64 	%r84, %rd140;
	cvt.u64.u32 	%rd8, %r11;
	add.s32 	%r85, %r84, %r11;
	cvt.u64.u32 	%rd70, %r85;
	max.u64 	%rd71, %rd6, %rd70;
	setp.gt.u64 	%p5, %rd6, %rd70;
	selp.u64 	%rd9, 1, 0, %p5;
	add.s64 	%rd72, %rd9, %rd70;
	sub.s64 	%rd10, %rd71, %rd72;
	and.b64  	%rd73, %rd10, -4294967296;
	setp.ne.s64 	%p6, %rd73, 0;
	@%p6 bra 	$L__BB4_8;
	cvt.u32.u64 	%r86, %rd8;
	cvt.u32.u64 	%r87, %rd10;
	div.u32 	%r88, %r87, %r86;
	cvt.u64.u32 	%rd129, %r88;
	bra.uni 	$L__BB4_9;
$L__BB4_8:
	div.u64 	%rd129, %rd10, %rd8;
$L__BB4_9:
	add.s64 	%rd14, %rd129, %rd9;
	and.b64  	%rd74, %rd14, 3;
	setp.eq.s64 	%p7, %rd74, 3;
	mov.u64 	%rd133, %rd140;
	@%p7 bra 	$L__BB4_12;
	shl.b64 	%rd75, %rd140, 2;
	shl.b64 	%rd76, %rd5, 2;
	add.s64 	%rd77, %rd75, %rd76;
	add.s64 	%rd78, %rd77, %rd4;
	add.s64 	%rd131, %rd64, %rd78;
	mov.u32 	%r90, _ZN3cub18CUB_300001_SM_10006detail9transform4smemE;
	add.s32 	%r91, %r1, %r90;
	shl.b32 	%r92, %r84, 2;
	add.s32 	%r170, %r91, %r92;
	mul.lo.s32 	%r93, %r10, %r9;
	mul.lo.s32 	%r94, %r93, %r8;
	shl.b32 	%r13, %r94, 2;
	add.s64 	%rd79, %rd14, 1;
	and.b64  	%rd80, %rd79, 3;
	neg.s64 	%rd130, %rd80;
	mov.u64 	%rd133, %rd140;
$L__BB4_11:
	.pragma "nounroll";
	// begin inline asm
	cp.async.ca.shared.global [%r170], [%rd131], 4, 4;
	// end inline asm
	add.s64 	%rd133, %rd133, %rd8;
	shl.b64 	%rd82, %rd8, 2;
	add.s64 	%rd131, %rd131, %rd82;
	add.s32 	%r170, %r170, %r13;
	add.s64 	%rd130, %rd130, 1;
	setp.ne.s64 	%p8, %rd130, 0;
	@%p8 bra 	$L__BB4_11;
$L__BB4_12:
	setp.lt.u64 	%p9, %rd14, 3;
	@%p9 bra 	$L__BB4_15;
	shl.b64 	%rd24, %rd8, 2;
	shl.b64 	%rd83, %rd133, 2;
	shl.b64 	%rd84, %rd5, 2;
	add.s64 	%rd25, %rd83, %rd84;
	shl.b64 	%rd85, %rd8, 3;
	add.s64 	%rd26, %rd25, %rd85;
	add.s64 	%rd86, %rd133, %rd5;
	shl.b64 	%rd87, %rd86, 2;
	mad.lo.s64 	%rd27, %rd8, 12, %rd87;
	cvt.u32.u64 	%r96, %rd65;
	mov.u32 	%r97, _ZN3cub18CUB_300001_SM_10006detail9transform4smemE;
	add.s32 	%r98, %r96, %r97;
	mul.lo.s32 	%r99, %r10, %r9;
	mul.lo.s32 	%r100, %r99, %r8;
	shl.b32 	%r101, %r100, 2;
	cvt.u32.u64 	%r102, %rd133;
	shl.b32 	%r103, %r102, 2;
	add.s32 	%r171, %r98, %r103;
	add.s32 	%r174, %r171, %r101;
	shl.b32 	%r104, %r100, 3;
	add.s32 	%r173, %r171, %r104;
	mad.lo.s32 	%r172, %r100, 12, %r171;
	cvt.s64.s32 	%rd88, %rd65;
	add.s64 	%rd134, %rd64, %rd88;
$L__BB4_14:
	add.s64 	%rd89, %rd134, %rd25;
	// begin inline asm
	cp.async.ca.shared.global [%r171], [%rd89], 4, 4;
	// end inline asm
	add.s64 	%rd93, %rd25, %rd24;
	add.s64 	%rd90, %rd134, %rd93;
	// begin inline asm
	cp.async.ca.shared.global [%r174], [%rd90], 4, 4;
	// end inline asm
	add.s64 	%rd91, %rd134, %rd26;
	// begin inline asm
	cp.async.ca.shared.global [%r173], [%rd91], 4, 4;
	// end inline asm
	add.s64 	%rd92, %rd134, %rd27;
	// begin inline asm
	cp.async.ca.shared.global [%r172], [%rd92], 4, 4;
	// end inline asm
	add.s64 	%rd133, %rd133, %rd24;
	mul.wide.u32 	%rd94, %r11, 16;
	add.s64 	%rd134, %rd134, %rd94;
	mul.lo.s32 	%r109, %r10, %r9;
	mul.lo.s32 	%r110, %r109, %r8;
	shl.b32 	%r111, %r110, 4;
	add.s32 	%r174, %r174, %r111;
	add.s32 	%r173, %r173, %r111;
	add.s32 	%r172, %r172, %r111;
	add.s32 	%r171, %r171, %r111;
	setp.lt.u64 	%p10, %rd133, %rd6;
	@%p10 bra 	$L__BB4_14;
$L__BB4_15:
	setp.le.u64 	%p11, %rd6, %rd140;
	// begin inline asm
	cp.async.commit_group;
	// end inline asm
	cvt.s64.s32 	%rd33, %r2;
	@%p11 bra 	$L__BB4_25;
	cvt.u32.u64 	%r112, %rd140;
	cvt.u64.u32 	%rd34, %r11;
	add.s32 	%r113, %r112, %r11;
	cvt.u64.u32 	%rd95, %r113;
	max.u64 	%rd96, %rd6, %rd95;
	setp.gt.u64 	%p12, %rd6, %rd95;
	selp.u64 	%rd35, 1, 0, %p12;
	add.s64 	%rd97, %rd35, %rd95;
	sub.s64 	%rd36, %rd96, %rd97;
	and.b64  	%rd98, %rd36, -4294967296;
	setp.ne.s64 	%p13, %rd98, 0;
	@%p13 bra 	$L__BB4_18;
	cvt.u32.u64 	%r114, %rd34;
	cvt.u32.u64 	%r115, %rd36;
	div.u32 	%r116, %r115, %r114;
	cvt.u64.u32 	%rd136, %r116;
	bra.uni 	$L__BB4_19;
$L__BB4_18:
	div.u64 	%rd136, %rd36, %rd34;
$L__BB4_19:
	add.s64 	%rd40, %rd136, %rd35;
	and.b64  	%rd99, %rd40, 3;
	setp.eq.s64 	%p14, %rd99, 3;
	@%p14 bra 	$L__BB4_22;
	shl.b64 	%rd100, %rd140, 2;
	shl.b64 	%rd101, %rd5, 2;
	add.s64 	%rd102, %rd100, %rd101;
	add.s64 	%rd103, %rd102, %rd33;
	add.s64 	%rd138, %rd66, %rd103;
	shl.b64 	%rd42, %rd34, 2;
	mov.u32 	%r118, _ZN3cub18CUB_300001_SM_10006detail9transform4smemE;
	add.s32 	%r119, %r2, %r118;
	add.s32 	%r120, %r119, %r7;
	shl.b32 	%r121, %r112, 2;
	add.s32 	%r175, %r120, %r121;
	mul.lo.s32 	%r122, %r10, %r9;
	mul.lo.s32 	%r123, %r122, %r8;
	shl.b32 	%r29, %r123, 2;
	add.s64 	%rd104, %rd40, 1;
	and.b64  	%rd105, %rd104, 3;
	neg.s64 	%rd137, %rd105;
$L__BB4_21:
	.pragma "nounroll";
	add.s32 	%r124, %r175, 128;
	// begin inline asm
	cp.async.ca.shared.global [%r124], [%rd138], 4, 4;
	// end inline asm
	add.s64 	%rd140, %rd140, %rd34;
	add.s64 	%rd138, %rd138, %rd42;
	add.s32 	%r175, %r175, %r29;
	add.s64 	%rd137, %rd137, 1;
	setp.ne.s64 	%p15, %rd137, 0;
	@%p15 bra 	$L__BB4_21;
$L__BB4_22:
	setp.lt.u64 	%p16, %rd40, 3;
	@%p16 bra 	$L__BB4_25;
	shl.b64 	%rd51, %rd34, 2;
	shl.b64 	%rd107, %rd140, 2;
	shl.b64 	%rd108, %rd5, 2;
	add.s64 	%rd52, %rd107, %rd108;
	add.s64 	%rd53, %rd52, %rd51;
	shl.b64 	%rd54, %rd34, 4;
	shl.b64 	%rd109, %rd34, 3;
	add.s64 	%rd55, %rd52, %rd109;
	add.s64 	%rd110, %rd140, %rd5;
	shl.b64 	%rd111, %rd110, 2;
	mad.lo.s64 	%rd56, %rd34, 12, %rd111;
	mov.u32 	%r125, _ZN3cub18CUB_300001_SM_10006detail9transform4smemE;
	add.s32 	%r126, %r2, %r125;
	mul.lo.s32 	%r127, %r10, %r9;
	mul.lo.s32 	%r128, %r127, %r8;
	shl.b32 	%r129, %r128, 2;
	cvt.u32.u64 	%r130, %rd140;
	shl.b32 	%r131, %r130, 2;
	add.s32 	%r132, %r126, %r7;
	add.s32 	%r176, %r132, %r131;
	add.s32 	%r179, %r176, %r129;
	shl.b32 	%r33, %r128, 4;
	shl.b32 	%r133, %r128, 3;
	add.s32 	%r178, %r176, %r133;
	mad.lo.s32 	%r177, %r128, 12, %r176;
	add.s64 	%rd141, %rd66, %rd33;
$L__BB4_24:
	add.s64 	%rd113, %rd141, %rd52;
	add.s32 	%r134, %r176, 128;
	// begin inline asm
	cp.async.ca.shared.global [%r134], [%rd113], 4, 4;
	// end inline asm
	add.s64 	%rd114, %rd141, %rd53;
	add.s32 	%r135, %r179, 128;
	// begin inline asm
	cp.async.ca.shared.global [%r135], [%rd114], 4, 4;
	// end inline asm
	add.s64 	%rd115, %rd141, %rd55;
	add.s32 	%r136, %r178, 128;
	// begin inline asm
	cp.async.ca.shared.global [%r136], [%rd115], 4, 4;
	// end inline asm
	add.s64 	%rd116, %rd141, %rd56;
	add.s32 	%r137, %r177, 128;
	// begin inline asm
	cp.async.ca.shared.global [%r137], [%rd116], 4, 4;
	// end inline asm
	add.s64 	%rd140, %rd140, %rd51;
	add.s64 	%rd141, %rd141, %rd54;
	add.s32 	%r179, %r179, %r33;
	add.s32 	%r178, %r178, %r33;
	add.s32 	%r177, %r177, %r33;
	add.s32 	%r176, %r176, %r33;
	setp.lt.u64 	%p17, %rd140, %rd6;
	@%p17 bra 	$L__BB4_24;
$L__BB4_25:
	// begin inline asm
	cp.async.commit_group;
	// end inline asm
	// begin inline asm
	cp.async.wait_group 0;
	// end inline asm
	barrier.sync 	0;
$L__BB4_26:
	cvt.u32.u64 	%r45, %rd65;
	setp.gt.s32 	%p22, %r3, %r5;
	@%p22 bra 	$L__BB4_30;
	setp.lt.s32 	%p23, %r70, 1;
	@%p23 bra 	$L__BB4_35;
	mov.u32 	%r180, %tid.x;
	neg.s32 	%r183, %r70;
	add.s32 	%r158, %r2, %r7;
	shl.b32 	%r159, %r180, 2;
	add.s32 	%r160, %r158, %r159;
	mov.u32 	%r161, _ZN3cub18CUB_300001_SM_10006detail9transform4smemE;
	add.s32 	%r162, %r160, %r161;
	add.s32 	%r182, %r162, 128;
	add.s32 	%r163, %r45, %r159;
	add.s32 	%r181, %r161, %r163;
	mul.wide.s32 	%rd123, %r4, 4;
	add.s64 	%rd62, %rd1, %rd123;
$L__BB4_29:
	.pragma "nounroll";
	mul.wide.s32 	%rd124, %r180, 4;
	add.s64 	%rd125, %rd62, %rd124;
	ld.shared.f32 	%f1, [%r181];
	ld.shared.f32 	%f2, [%r182];
	mul.f32 	%f3, %f1, %f2;
	st.global.f32 	[%rd125], %f3;
	add.s32 	%r183, %r183, 1;
	setp.eq.s32 	%p24, %r183, 0;
	add.s32 	%r182, %r182, 512;
	add.s32 	%r181, %r181, 512;
	add.s32 	%r180, %r180, 128;
	@%p24 bra 	$L__BB4_35;
	bra.uni 	$L__BB4_29;
$L__BB4_30:
	setp.lt.s32 	%p25, %r70, 1;
	@%p25 bra 	$L__BB4_35;
	mov.u32 	%r184, %tid.x;
	neg.s32 	%r187, %r70;
	add.s32 	%r164, %r2, %r7;
	shl.b32 	%r165, %r184, 2;
	add.s32 	%r166, %r164, %r165;
	mov.u32 	%r167, _ZN3cub18CUB_300001_SM_10006detail9transform4smemE;
	add.s32 	%r168, %r166, %r167;
	add.s32 	%r186, %r168, 128;
	add.s32 	%r169, %r45, %r165;
	add.s32 	%r185, %r167, %r169;
	mul.wide.s32 	%rd126, %r4, 4;
	add.s64 	%rd63, %rd1, %rd126;
$L__BB4_32:
	.pragma "nounroll";
	setp.ge.s32 	%p26, %r184, %r6;
	@%p26 bra 	$L__BB4_34;
	ld.shared.f32 	%f4, [%r185];
	ld.shared.f32 	%f5, [%r186];
	mul.f32 	%f6, %f4, %f5;
	mul.wide.s32 	%rd127, %r184, 4;
	add.s64 	%rd128, %rd63, %rd127;
	st.global.f32 	[%rd128], %f6;
$L__BB4_34:
	add.s32 	%r187, %r187, 1;
	setp.ne.s32 	%p27, %r187, 0;
	add.s32 	%r186, %r186, 512;
	add.s32 	%r185, %r185, 512;
	add.s32 	%r184, %r184, 128;
	@%p27 bra 	$L__BB4_32;
$L__BB4_35:
	ret;

}
	// .globl	_ZN3cub18CUB_300001_SM_10006detail9transform16transform_kernelINS2_10policy_hubILb0EN4cuda3std3__45tupleIJN6thrust24THRUST_300001_SM_1000_NS6detail15normal_iteratorINSA_10device_ptrIfEEEESF_EEEE10policy1000ElNS7_10multipliesIfEESF_JPfSL_EEEvT0_iT1_T2_DpNS2_10kernel_argIT3_EE
.visible .entry _ZN3cub18CUB_300001_SM_10006detail9transform16transform_kernelINS2_10policy_hubILb0EN4cuda3std3__45tupleIJN6thrust24THRUST_300001_SM_1000_NS6detail15normal_iteratorINSA_10device_ptrIfEEEESF_EEEE10policy1000ElNS7_10multipliesIfEESF_JPfSL_EEEvT0_iT1_T2_DpNS2_10kernel_argIT3_EE(
	.param .u64 _ZN3cub18CUB_300001_SM_10006detail9transform16transform_kernelINS2_10policy_hubILb0EN4cuda3std3__45tupleIJN6thrust24THRUST_300001_SM_1000_NS6detail15normal_iteratorINSA_10device_ptrIfEEEESF_EEEE10policy1000ElNS7_10multipliesIfEESF_JPfSL_EEEvT0_iT1_T2_DpNS2_10kernel_argIT3_EE_param_0,
	.param .u32 _ZN3cub18CUB_300001_SM_10006detail9transform16transform_kernelINS2_10policy_hubILb0EN4cuda3std3__45tupleIJN6thrust24THRUST_300001_SM_1000_NS6detail15normal_iteratorINSA_10device_ptrIfEEEESF_EEEE10policy1000ElNS7_10multipliesIfEESF_JPfSL_EEEvT0_iT1_T2_DpNS2_10kernel_argIT3_EE_param_1,
	.param .align 1 .b8 _ZN3cub18CUB_300001_SM_10006detail9transform16transform_kernelINS2_10policy_hubILb0EN4cuda3std3__45tupleIJN6thrust24THRUST_300001_SM_1000_NS6detail15normal_iteratorINSA_10device_ptrIfEEEESF_EEEE10policy1000ElNS7_10multipliesIfEESF_JPfSL_EEEvT0_iT1_T2_DpNS2_10kernel_argIT3_EE_param_2[1],
	.param .align 8 .b8 _ZN3cub18CUB_300001_SM_10006detail9transform16transform_kernelINS2_10policy_hubILb0EN4cuda3std3__45tupleIJN6thrust24THRUST_300001_SM_1000_NS6detail15normal_iteratorINSA_10device_ptrIfEEEESF_EEEE10policy1000ElNS7_10multipliesIfEESF_JPfSL_EEEvT0_iT1_T2_DpNS2_10kernel_argIT3_EE_param_3[8],
	.param .align 8 .b8 _ZN3cub18CUB_300001_SM_10006detail9transform16transform_kernelINS2_10policy_hubILb0EN4cuda3std3__45tupleIJN6thrust24THRUST_300001_SM_1000_NS6detail15normal_iteratorINSA_10device_ptrIfEEEESF_EEEE10policy1000ElNS7_10multipliesIfEESF_JPfSL_EEEvT0_iT1_T2_DpNS2_10kernel_argIT3_EE_param_4[16],
	.param .align 8 .b8 _ZN3cub18CUB_300001_SM_10006detail9transform16transform_kernelINS2_10policy_hubILb0EN4cuda3std3__45tupleIJN6thrust24THRUST_300001_SM_1000_NS6detail15normal_iteratorINSA_10device_ptrIfEEEESF_EEEE10policy1000ElNS7_10multipliesIfEESF_JPfSL_EEEvT0_iT1_T2_DpNS2_10kernel_argIT3_EE_param_5[16]
)
.maxntid 128
{
	.reg .pred 	%p<28>;
	.reg .b32 	%r<181>;
	.reg .b32 	%f<7>;
	.reg .b64 	%rd<147>;
	// demoted variable
	.shared .align 8 .u64 _ZZN3cub18CUB_300001_SM_10006detail9transform23transform_kernel_ublkcpINS2_19async_copy_policy_tILi128EEElN4cuda3std3__410multipliesIfEEN6thrust24THRUST_300001_SM_1000_NS6detail15normal_iteratorINSC_10device_ptrIfEEEEJffEEEvT0_iT1_T2_DpNS2_16aligned_base_ptrIT3_EEE3bar;
	ld.param.u64 	%rd68, [_ZN3cub18CUB_300001_SM_10006detail9transform16transform_kernelINS2_10policy_hubILb0EN4cuda3std3__45tupleIJN6thrust24THRUST_300001_SM_1000_NS6detail15normal_iteratorINSA_10device_ptrIfEEEESF_EEEE10policy1000ElNS7_10multipliesIfEESF_JPfSL_EEEvT0_iT1_T2_DpNS2_10kernel_argIT3_EE_param_5];
	ld.param.u64 	%rd66, [_ZN3cub18CUB_300001_SM_10006detail9transform16transform_kernelINS2_10policy_hubILb0EN4cuda3std3__45tupleIJN6thrust24THRUST_300001_SM_1000_NS6detail15normal_iteratorINSA_10device_ptrIfEEEESF_EEEE10policy1000ElNS7_10multipliesIfEESF_JPfSL_EEEvT0_iT1_T2_DpNS2_10kernel_argIT3_EE_param_4];
	ld.param.u64 	%rd70, [_ZN3cub18CUB_300001_SM_10006detail9transform16transform_kernelINS2_10policy_hubILb0EN4cuda3std3__45tupleIJN6thrust24THRUST_300001_SM_1000_NS6detail15normal_iteratorINSA_10device_ptrIfEEEESF_EEEE10policy1000ElNS7_10multipliesIfEESF_JPfSL_EEEvT0_iT1_T2_DpNS2_10kernel_argIT3_EE_param_0];
	ld.param.u64 	%rd69, [_ZN3cub18CUB_300001_SM_10006detail9transform16transform_kernelINS2_10policy_hubILb0EN4cuda3std3__45tupleIJN6thrust24THRUST_300001_SM_1000_NS6detail15normal_iteratorINSA_10device_ptrIfEEEESF_EEEE10policy1000ElNS7_10multipliesIfEESF_JPfSL_EEEvT0_iT1_T2_DpNS2_10kernel_argIT3_EE_param_5+8];
	ld.param.u64 	%rd67, [_ZN3cub18CUB_300001_SM_10006detail9transform16transform_kernelINS2_10policy_hubILb0EN4cuda3std3__45tupleIJN6thrust24THRUST_300001_SM_1000_NS6detail15normal_iteratorINSA_10device_ptrIfEEEESF_EEEE10policy1000ElNS7_10multipliesIfEESF_JPfSL_EEEvT0_iT1_T2_DpNS2_10kernel_argIT3_EE_param_4+8];
	ld.param.u64 	%rd71, [_ZN3cub18CUB_300001_SM_10006detail9transform16transform_kernelINS2_10policy_hubILb0EN4cuda3std3__45tupleIJN6thrust24THRUST_300001_SM_1000_NS6detail15normal_iteratorINSA_10device_ptrIfEEEESF_EEEE10policy1000ElNS7_10multipliesIfEESF_JPfSL_EEEvT0_iT1_T2_DpNS2_10kernel_argIT3_EE_param_3];
	ld.param.u32 	%r68, [_ZN3cub18CUB_300001_SM_10006detail9transform16transform_kernelINS2_10policy_hubILb0EN4cuda3std3__45tupleIJN6thrust24THRUST_300001_SM_1000_NS6detail15normal_iteratorINSA_10device_ptrIfEEEESF_EEEE10policy1000ElNS7_10multipliesIfEESF_JPfSL_EEEvT0_iT1_T2_DpNS2_10kernel_argIT3_EE_param_1];
	cvta.to.global.u64 	%rd1, %rd71;
	cvt.u32.u64 	%r1, %rd67;
	cvt.u32.u64 	%r2, %rd69;
	shl.b32 	%r3, %r68, 7;
	mov.u32 	%r69, %ctaid.x;
	cvt.u64.u32 	%rd72, %r69;
	cvt.s64.s32 	%rd73, %r3;
	mul.lo.s64 	%rd4, %rd73, %rd72;
	sub.s64 	%rd74, %rd70, %rd4;
	min.s64 	%rd75, %rd74, %rd73;
	cvt.u32.u64 	%r4, %rd75;
	setp.eq.s32 	%p1, %r69, 0;
	add.s32 	%r71, %r69, 2;
	mov.u32 	%r72, %nctaid.x;
	setp.ge.u32 	%p2, %r71, %r72;
	shl.b32 	%r5, %r68, 9;
	or.pred  	%p3, %p1, %p2;
	@%p3 bra 	$L__BB5_5;
	mov.b32 	%r132, -1;
	// begin inline asm
	{
	 .reg .pred P_OUT; 
	elect.sync _|P_OUT, %r132;
	selp.b32 %r131, 1, 0, P_OUT; 
}
	// end inline asm
	mov.u32 	%r133, %tid.x;
	setp.gt.u32 	%p18, %r133, 31;
	setp.eq.s32 	%p19, %r131, 0;
	or.pred  	%p20, %p18, %p19;
	@%p20 bra 	$L__BB5_3;
	mov.u32 	%r134, _ZZN3cub18CUB_300001_SM_10006detail9transform23transform_kernel_ublkcpINS2_19async_copy_policy_tILi128EEElN4cuda3std3__410multipliesIfEEN6thrust24THRUST_300001_SM_1000_NS6detail15normal_iteratorINSC_10device_ptrIfEEEEJffEEEvT0_iT1_T2_DpNS2_16aligned_base_ptrIT3_EEE3bar;
	mov.b32 	%r135, 1;
	// begin inline asm
	mbarrier.init.shared.b64 [%r134], %r135;
	// end inline asm
	// begin inline asm
	fence.proxy.async.shared::cta; // 6.
	// end inline asm
	shl.b64 	%rd124, %rd4, 2;
	add.s32 	%r144, %r5, 15;
	add.s32 	%r145, %r144, %r1;
	and.b32  	%r137, %r145, -16;
	cvta.to.global.u64 	%rd125, %rd66;
	add.s64 	%rd121, %rd125, %rd124;
	mov.u32 	%r136, _ZN3cub18CUB_300001_SM_10006detail9transform4smemE;
	// begin inline asm
	cp.async.bulk.shared::cluster.global.mbarrier::complete_tx::bytes [%r136], [%rd121], %r137, [%r134];
	// end inline asm
	add.s32 	%r146, %r144, %r2;
	and.b32  	%r140, %r146, -16;
	add.s32 	%r147, %r136, %r5;
	add.s32 	%r139, %r147, 128;
	cvta.to.global.u64 	%rd126, %rd68;
	add.s64 	%rd122, %rd126, %rd124;
	// begin inline asm
	cp.async.bulk.shared::cluster.global.mbarrier::complete_tx::bytes [%r139], [%rd122], %r140, [%r134];
	// end inline asm
	add.s32 	%r143, %r140, %r137;
	// begin inline asm
	mbarrier.arrive.expect_tx.release.cta.shared::cta.b64 %rd123, [%r134], %r143; // 8. 
	// end inline asm
$L__BB5_3:
	bar.sync 	0;
	mov.u32 	%r149, _ZZN3cub18CUB_300001_SM_10006detail9transform23transform_kernel_ublkcpINS2_19async_copy_policy_tILi128EEElN4cuda3std3__410multipliesIfEEN6thrust24THRUST_300001_SM_1000_NS6detail15normal_iteratorINSC_10device_ptrIfEEEEJffEEEvT0_iT1_T2_DpNS2_16aligned_base_ptrIT3_EEE3bar;
$L__BB5_4:
	mov.b32 	%r150, 0;
	// begin inline asm
	{
	 .reg .pred P_OUT; 
	mbarrier.try_wait.parity.shared::cta.b64  P_OUT, [%r149], %r150;                                // 7a. 
	selp.b32 %r148, 1, 0, P_OUT; 
}
	// end inline asm
	setp.eq.s32 	%p21, %r148, 0;
	@%p21 bra 	$L__BB5_4;
	bra.uni 	$L__BB5_26;
$L__BB5_5:
	cvt.s64.s32 	%rd5, %r1;
	shl.b32 	%r74, %r4, 2;
	cvt.s64.s32 	%rd76, %r74;
	shr.u64 	%rd6, %rd76, 2;
	mov.u32 	%r6, %ntid.x;
	mov.u32 	%r7, %ntid.y;
	mul.lo.s32 	%r75, %r6, %r7;
	mov.u32 	%r8, %ntid.z;
	mul.lo.s32 	%r9, %r75, %r8;
	mov.u32 	%r76, %tid.x;
	mov.u32 	%r77, %tid.y;
	mov.u32 	%r78, %tid.z;
	mad.lo.s32 	%r79, %r78, %r7, %r77;
	mad.lo.s32 	%r80, %r79, %r6, %r76;
	cvt.u64.u32 	%rd144, %r80;
	setp.le.u64 	%p4, %rd6, %rd144;
	@%p4 bra 	$L__BB5_15;
	cvt.u32.u64 	%r81, %rd144;
	cvt.u64.u32 	%rd8, %r9;
	add.s32 	%r82, %r81, %r9;
	cvt.u64.u32 	%rd77, %r82;
	max.u64 	%rd78, %rd6, %rd77;
	setp.gt.u64 	%p5, %rd6, %rd77;
	selp.u64 	%rd9, 1, 0, %p5;
	add.s64 	%rd79, %rd9, %rd77;
	sub.s64 	%rd10, %rd78, %rd79;
	and.b64  	%rd80, %rd10, -4294967296;
	setp.ne.s64 	%p6, %rd80, 0;
	@%p6 bra 	$L__BB5_8;
	cvt.u32.u64 	%r83, %rd8;
	cvt.u32.u64 	%r84, %rd10;
	div.u32 	%r85, %r84, %r83;
	cvt.u64.u32 	%rd133, %r85;
	bra.uni 	$L__BB5_9;
$L__BB5_8:
	div.u64 	%rd133, %rd10, %rd8;
$L__BB5_9:
	add.s64 	%rd14, %rd133, %rd9;
	and.b64  	%rd81, %rd14, 3;
	setp.eq.s64 	%p7, %rd81, 3;
	mov.u64 	%rd137, %rd144;
	@%p7 bra 	$L__BB5_12;
	shl.b64 	%rd82, %rd4, 2;
	shl.b64 	%rd83, %rd144, 2;
	add.s64 	%rd84, %rd82, %rd83;
	add.s64 	%rd85, %rd84, %rd5;
	add.s64 	%rd135, %rd66, %rd85;
	shl.b64 	%rd16, %rd8, 2;
	mov.u32 	%r87, _ZN3cub18CUB_300001_SM_10006detail9transform4smemE;
	add.s32 	%r88, %r1, %r87;
	shl.b32 	%r89, %r81, 2;
	add.s32 	%r163, %r88, %r89;
	mul.lo.s32 	%r90, %r8, %r7;
	mul.lo.s32 	%r91, %r90, %r6;
	shl.b32 	%r11, %r91, 2;
	add.s64 	%rd86, %rd14, 1;
	and.b64  	%rd87, %rd86, 3;
	neg.s64 	%rd134, %rd87;
	mov.u64 	%rd137, %rd144;
$L__BB5_11:
	.pragma "nounroll";
	// begin inline asm
	cp.async.ca.shared.global [%r163], [%rd135], 4, 4;
	// end inline asm
	add.s64 	%rd137, %rd137, %rd8;
	add.s64 	%rd135, %rd135, %rd16;
	add.s32 	%r163, %r163, %r11;
	add.s64 	%rd134, %rd134, 1;
	setp.ne.s64 	%p8, %rd134, 0;
	@%p8 bra 	$L__BB5_11;
$L__BB5_12:
	setp.lt.u64 	%p9, %rd14, 3;
	@%p9 bra 	$L__BB5_15;
	shl.b64 	%rd25, %rd8, 2;
	shl.b64 	%rd89, %rd4, 2;
	shl.b64 	%rd90, %rd137, 2;
	add.s64 	%rd26, %rd89, %rd90;
	shl.b64 	%rd27, %rd8, 4;
	shl.b64 	%rd91, %rd8, 3;
	add.s64 	%rd28, %rd26, %rd91;
	add.s64 	%rd92, %rd137, %rd4;
	shl.b64 	%rd93, %rd92, 2;
	mad.lo.s64 	%rd29, %rd8, 12, %rd93;
	mov.u32 	%r93, _ZN3cub18CUB_300001_SM_10006detail9transform4smemE;
	add.s32 	%r94, %r1, %r93;
	mul.lo.s32 	%r95, %r8, %r7;
	mul.lo.s32 	%r96, %r95, %r6;
	shl.b32 	%r97, %r96, 2;
	cvt.u32.u64 	%r98, %rd137;
	shl.b32 	%r99, %r98, 2;
	add.s32 	%r164, %r94, %r99;
	add.s32 	%r167, %r164, %r97;
	shl.b32 	%r15, %r96, 4;
	shl.b32 	%r100, %r96, 3;
	add.s32 	%r166, %r164, %r100;
	mad.lo.s32 	%r165, %r96, 12, %r164;
	cvt.s64.s32 	%rd94, %r1;
	add.s64 	%rd138, %rd66, %rd94;
$L__BB5_14:
	add.s64 	%rd95, %rd138, %rd26;
	// begin inline asm
	cp.async.ca.shared.global [%r164], [%rd95], 4, 4;
	// end inline asm
	add.s64 	%rd99, %rd26, %rd25;
	add.s64 	%rd96, %rd138, %rd99;
	// begin inline asm
	cp.async.ca.shared.global [%r167], [%rd96], 4, 4;
	// end inline asm
	add.s64 	%rd97, %rd138, %rd28;
	// begin inline asm
	cp.async.ca.shared.global [%r166], [%rd97], 4, 4;
	// end inline asm
	add.s64 	%rd98, %rd138, %rd29;
	// begin inline asm
	cp.async.ca.shared.global [%r165], [%rd98], 4, 4;
	// end inline asm
	add.s64 	%rd137, %rd137, %rd25;
	add.s64 	%rd138, %rd138, %rd27;
	add.s32 	%r167, %r167, %r15;
	add.s32 	%r166, %r166, %r15;
	add.s32 	%r165, %r165, %r15;
	add.s32 	%r164, %r164, %r15;
	setp.lt.u64 	%p10, %rd137, %rd6;
	@%p10 bra 	$L__BB5_14;
$L__BB5_15:
	setp.le.u64 	%p11, %rd6, %rd144;
	// begin inline asm
	cp.async.commit_group;
	// end inline asm
	cvt.s64.s32 	%rd35, %r2;
	@%p11 bra 	$L__BB5_25;
	cvt.u32.u64 	%r105, %rd144;
	cvt.u64.u32 	%rd36, %r9;
	add.s32 	%r106, %r105, %r9;
	cvt.u64.u32 	%rd100, %r106;
	max.u64 	%rd101, %rd6, %rd100;
	setp.gt.u64 	%p12, %rd6, %rd100;
	selp.u64 	%rd37, 1, 0, %p12;
	add.s64 	%rd102, %rd37, %rd100;
	sub.s64 	%rd38, %rd101, %rd102;
	and.b64  	%rd103, %rd38, -4294967296;
	setp.ne.s64 	%p13, %rd103, 0;
	@%p13 bra 	$L__BB5_18;
	cvt.u32.u64 	%r107, %rd36;
	cvt.u32.u64 	%r108, %rd38;
	div.u32 	%r109, %r108, %r107;
	cvt.u64.u32 	%rd140, %r109;
	bra.uni 	$L__BB5_19;
$L__BB5_18:
	div.u64 	%rd140, %rd38, %rd36;
$L__BB5_19:
	add.s64 	%rd42, %rd140, %rd37;
	and.b64  	%rd104, %rd42, 3;
	setp.eq.s64 	%p14, %rd104, 3;
	@%p14 bra 	$L__BB5_22;
	shl.b64 	%rd105, %rd4, 2;
	shl.b64 	%rd106, %rd144, 2;
	add.s64 	%rd107, %rd105, %rd106;
	add.s64 	%rd108, %rd107, %rd35;
	add.s64 	%rd142, %rd68, %rd108;
	shl.b64 	%rd44, %rd36, 2;
	mov.u32 	%r111, _ZN3cub18CUB_300001_SM_10006detail9transform4smemE;
	add.s32 	%r112, %r2, %r111;
	add.s32 	%r113, %r112, %r5;
	shl.b32 	%r114, %r105, 2;
	add.s32 	%r168, %r113, %r114;
	mul.lo.s32 	%r115, %r8, %r7;
	mul.lo.s32 	%r116, %r115, %r6;
	shl.b32 	%r28, %r116, 2;
	add.s64 	%rd109, %rd42, 1;
	and.b64  	%rd110, %rd109, 3;
	neg.s64 	%rd141, %rd110;
$L__BB5_21:
	.pragma "nounroll";
	add.s32 	%r117, %r168, 128;
	// begin inline asm
	cp.async.ca.shared.global [%r117], [%rd142], 4, 4;
	// end inline asm
	add.s64 	%rd144, %rd144, %rd36;
	add.s64 	%rd142, %rd142, %rd44;
	add.s32 	%r168, %r168, %r28;
	add.s64 	%rd141, %rd141, 1;
	setp.ne.s64 	%p15, %rd141, 0;
	@%p15 bra 	$L__BB5_21;
$L__BB5_22:
	setp.lt.u64 	%p16, %rd42, 3;
	@%p16 bra 	$L__BB5_25;
	shl.b64 	%rd53, %rd36, 2;
	shl.b64 	%rd112, %rd4, 2;
	shl.b64 	%rd113, %rd144, 2;
	add.s64 	%rd54, %rd112, %rd113;
	add.s64 	%rd55, %rd54, %rd53;
	shl.b64 	%rd56, %rd36, 4;
	shl.b64 	%rd114, %rd36, 3;
	add.s64 	%rd57, %rd54, %rd114;
	add.s64 	%rd115, %rd144, %rd4;
	shl.b64 	%rd116, %rd115, 2;
	mad.lo.s64 	%rd58, %rd36, 12, %rd116;
	mov.u32 	%r118, _ZN3cub18CUB_300001_SM_10006detail9transform4smemE;
	add.s32 	%r119, %r2, %r118;
	mul.lo.s32 	%r120, %r8, %r7;
	mul.lo.s32 	%r121, %r120, %r6;
	shl.b32 	%r122, %r121, 2;
	cvt.u32.u64 	%r123, %rd144;
	shl.b32 	%r124, %r123, 2;
	add.s32 	%r125, %r119, %r5;
	add.s32 	%r169, %r125, %r124;
	add.s32 	%r172, %r169, %r122;
	shl.b32 	%r32, %r121, 4;
	shl.b32 	%r126, %r121, 3;
	add.s32 	%r171, %r169, %r126;
	mad.lo.s32 	%r170, %r121, 12, %r169;
	add.s64 	%rd145, %rd68, %rd35;
$L__BB5_24:
	add.s64 	%rd117, %rd145, %rd54;
	add.s32 	%r127, %r169, 128;
	// begin inline asm
	cp.async.ca.shared.global [%r127], [%rd117], 4, 4;
	// end inline asm
	add.s64 	%rd118, %rd145, %rd55;
	add.s32 	%r128, %r172, 128;
	// begin inline asm
	cp.async.ca.shared.global [%r128], [%rd118], 4, 4;
	// end inline asm
	add.s64 	%rd119, %rd145, %rd57;
	add.s32 	%r129, %r171, 128;
	// begin inline asm
	cp.async.ca.shared.global [%r129], [%rd119], 4, 4;
	// end inline asm
	add.s64 	%rd120, %rd145, %rd58;
	add.s32 	%r130, %r170, 128;
	// begin inline asm
	cp.async.ca.shared.global [%r130], [%rd120], 4, 4;
	// end inline asm
	add.s64 	%rd144, %rd144, %rd53;
	add.s64 	%rd145, %rd145, %rd56;
	add.s32 	%r172, %r172, %r32;
	add.s32 	%r171, %r171, %r32;
	add.s32 	%r170, %r170, %r32;
	add.s32 	%r169, %r169, %r32;
	setp.lt.u64 	%p17, %rd144, %rd6;
	@%p17 bra 	$L__BB5_24;
$L__BB5_25:
	// begin inline asm
	cp.async.commit_group;
	// end inline asm
	// begin inline asm
	cp.async.wait_group 0;
	// end inline asm
	barrier.sync 	0;
$L__BB5_26:
	setp.eq.s32 	%p22, %r3, %r4;
	@%p22 bra 	$L__BB5_32;
	setp.lt.s32 	%p23, %r68, 1;
	@%p23 bra 	$L__BB5_35;
	mov.u32 	%r177, %tid.x;
	neg.s32 	%r180, %r68;
	add.s32 	%r151, %r2, %r5;
	shl.b32 	%r152, %r177, 2;
	add.s32 	%r153, %r151, %r152;
	mov.u32 	%r154, _ZN3cub18CUB_300001_SM_10006detail9transform4smemE;
	add.s32 	%r155, %r153, %r154;
	add.s32 	%r179, %r155, 128;
	add.s32 	%r156, %r1, %r152;
	add.s32 	%r178, %r154, %r156;
	shl.b64 	%rd127, %rd4, 2;
	add.s64 	%rd64, %rd1, %rd127;
$L__BB5_29:
	.pragma "nounroll";
	setp.ge.s32 	%p24, %r177, %r4;
	@%p24 bra 	$L__BB5_31;
	ld.shared.f32 	%f1, [%r178];
	ld.shared.f32 	%f2, [%r179];
	mul.f32 	%f3, %f1, %f2;
	mul.wide.s32 	%rd128, %r177, 4;
	add.s64 	%rd129, %rd64, %rd128;
	st.global.f32 	[%rd129], %f3;
$L__BB5_31:
	add.s32 	%r180, %r180, 1;
	setp.ne.s32 	%p25, %r180, 0;
	add.s32 	%r179, %r179, 512;
	add.s32 	%r178, %r178, 512;
	add.s32 	%r177, %r177, 128;
	@%p25 bra 	$L__BB5_29;
	bra.uni 	$L__BB5_35;
$L__BB5_32:
	setp.lt.s32 	%p26, %r68, 1;
	@%p26 bra 	$L__BB5_35;
	mov.u32 	%r173, %tid.x;
	neg.s32 	%r176, %r68;
	add.s32 	%r157, %r2, %r5;
	shl.b32 	%r158, %r173, 2;
	add.s32 	%r159, %r157, %r158;
	mov.u32 	%r160, _ZN3cub18CUB_300001_SM_10006detail9transform4smemE;
	add.s32 	%r161, %r159, %r160;
	add.s32 	%r175, %r161, 128;
	add.s32 	%r162, %r1, %r158;
	add.s32 	%r174, %r160, %r162;
	shl.b64 	%rd130, %rd4, 2;
	add.s64 	%rd65, %rd1, %rd130;
$L__BB5_34:
	.pragma "nounroll";
	mul.wide.s32 	%rd131, %r173, 4;
	add.s64 	%rd132, %rd65, %rd131;
	ld.shared.f32 	%f4, [%r174];
	ld.shared.f32 	%f5, [%r175];
	mul.f32 	%f6, %f4, %f5;
	st.global.f32 	[%rd132], %f6;
	add.s32 	%r176, %r176, 1;
	setp.eq.s32 	%p27, %r176, 0;
	add.s32 	%r175, %r175, 512;
	add.s32 	%r174, %r174, 512;
	add.s32 	%r173, %r173, 128;
	@%p27 bra 	$L__BB5_35;
	bra.uni 	$L__BB5_34;
$L__BB5_35:
	ret;

}
	// .globl	_ZN3cub18CUB_300001_SM_10006detail6reduce28DeviceReduceSingleTileKernelINS2_10policy_hubIfjN4cuda3std3__44plusIfEEE10Policy1000EN6thrust24THRUST_300001_SM_1000_NS6detail15normal_iteratorINSD_10device_ptrIfEEEEPfjS9_ffNS7_10__identityEEEvT0_T1_T2_T3_T4_T6_
.visible .entry _ZN3cub18CUB_300001_SM_10006detail6reduce28DeviceReduceSingleTileKernelINS2_10policy_hubIfjN4cuda3std3__44plusIfEEE10Policy1000EN6thrust24THRUST_300001_SM_1000_NS6detail15normal_iteratorINSD_10device_ptrIfEEEEPfjS9_ffNS7_10__identityEEEvT0_T1_T2_T3_T4_T6_(
	.param .align 8 .b8 _ZN3cub18CUB_300001_SM_10006detail6reduce28DeviceReduceSingleTileKernelINS2_10policy_hubIfjN4cuda3std3__44plusIfEEE10Policy1000EN6thrust24THRUST_300001_SM_1000_NS6detail15normal_iteratorINSD_10device_ptrIfEEEEPfjS9_ffNS7_10__identityEEEvT0_T1_T2_T3_T4_T6__param_0[8],
	.param .u64 .ptr .align 1 _ZN3cub18CUB_300001_SM_10006detail6reduce28DeviceReduceSingleTileKernelINS2_10policy_hubIfjN4cuda3std3__44plusIfEEE10Policy1000EN6thrust24THRUST_300001_SM_1000_NS6detail15normal_iteratorINSD_10device_ptrIfEEEEPfjS9_ffNS7_10__identityEEEvT0_T1_T2_T3_T4_T6__param_1,
	.param .u32 _ZN3cub18CUB_300001_SM_10006detail6reduce28DeviceReduceSingleTileKernelINS2_10policy_hubIfjN4cuda3std3__44plusIfEEE10Policy1000EN6thrust24THRUST_300001_SM_1000_NS6detail15normal_iteratorINSD_10device_ptrIfEEEEPfjS9_ffNS7_10__identityEEEvT0_T1_T2_T3_T4_T6__param_2,
	.param .align 1 .b8 _ZN3cub18CUB_300001_SM_10006detail6reduce28DeviceReduceSingleTileKernelINS2_10policy_hubIfjN4cuda3std3__44plusIfEEE10Policy1000EN6thrust24THRUST_300001_SM_1000_NS6detail15normal_iteratorINSD_10device_ptrIfEEEEPfjS9_ffNS7_10__identityEEEvT0_T1_T2_T3_T4_T6__param_3[1],
	.param .f32 _ZN3cub18CUB_300001_SM_10006detail6reduce28DeviceReduceSingleTileKernelINS2_10policy_hubIfjN4cuda3std3__44plusIfEEE10Policy1000EN6thrust24THRUST_300001_SM_1000_NS6detail15normal_iteratorINSD_10device_ptrIfEEEEPfjS9_ffNS7_10__identityEEEvT0_T1_T2_T3_T4_T6__param_4,
	.param .align 1 .b8 _ZN3cub18CUB_300001_SM_10006detail6reduce28DeviceReduceSingleTileKernelINS2_10policy_hubIfjN4cuda3std3__44plusIfEEE10Policy1000EN6thrust24THRUST_300001_SM_1000_NS6detail15normal_iteratorINSD_10device_ptrIfEEEEPfjS9_ffNS7_10__identityEEEvT0_T1_T2_T3_T4_T6__param_5[1]
)
.maxntid 512
.minnctapersm 1
{
	.reg .pred 	%p<67>;
	.reg .b32 	%r<211>;
	.reg .b32 	%f<384>;
	.reg .b64 	%rd<84>;
	// demoted variable
	.shared .align 4 .b8 _ZZN3cub18CUB_300001_SM_10006detail6reduce28DeviceReduceSingleTileKernelINS2_10policy_hubIfjN4cuda3std3__44plusIfEEE10Policy1000EN6thrust24THRUST_300001_SM_1000_NS6detail15normal_iteratorINSD_10device_ptrIfEEEEPfjS9_ffNS7_10__identityEEEvT0_T1_T2_T3_T4_T6_E12temp_storage[84];
	ld.param.u64 	%rd9, [_ZN3cub18CUB_300001_SM_10006detail6reduce28DeviceReduceSingleTileKernelINS2_10policy_hubIfjN4cuda3std3__44plusIfEEE10Policy1000EN6thrust24THRUST_300001_SM_1000_NS6detail15normal_iteratorINSD_10device_ptrIfEEEEPfjS9_ffNS7_10__identityEEEvT0_T1_T2_T3_T4_T6__param_0];
	ld.param.u64 	%rd10, [_ZN3cub18CUB_300001_SM_10006detail6reduce28DeviceReduceSingleTileKernelINS2_10policy_hubIfjN4cuda3std3__44plusIfEEE10Policy1000EN6thrust24THRUST_300001_SM_1000_NS6detail15normal_iteratorINSD_10device_ptrIfEEEEPfjS9_ffNS7_10__identityEEEvT0_T1_T2_T3_T4_T6__param_1];
	ld.param.u32 	%r51, [_ZN3cub18CUB_300001_SM_10006detail6reduce28DeviceReduceSingleTileKernelINS2_10policy_hubIfjN4cuda3std3__44plusIfEEE10Policy1000EN6thrust24THRUST_300001_SM_1000_NS6detail15normal_iteratorINSD_10device_ptrIfEEEEPfjS9_ffNS7_10__identityEEEvT0_T1_T2_T3_T4_T6__param_2];
	ld.param.f32 	%f42, [_ZN3cub18CUB_300001_SM_10006detail6reduce28DeviceReduceSingleTileKernelINS2_10policy_hubIfjN4cuda3std3__44plusIfEEE10Policy1000EN6thrust24THRUST_300001_SM_1000_NS6detail15normal_iteratorINSD_10device_ptrIfEEEEPfjS9_ffNS7_10__identityEEEvT0_T1_T2_T3_T4_T6__param_4];
	cvta.to.global.u64 	%rd1, %rd10;
	setp.ne.s32 	%p1, %r51, 0;
	@%p1 bra 	$L__BB6_3;
	mov.u32 	%r193, %tid.x;
	setp.ne.s32 	%p66, %r193, 0;
	@%p66 bra 	$L__BB6_52;
	st.global.f32 	[%rd1], %f42;
	bra.uni 	$L__BB6_52;
$L__BB6_3:
	cvta.to.global.u64 	%rd2, %rd9;
	setp.gt.u32 	%p2, %r51, 8191;
	@%p2 bra 	$L__BB6_28;
	mov.u32 	%r1, %tid.x;
	setp.ge.u32 	%p24, %r1, %r51;
	mov.f32 	%f371, 0f00000000;
	mov.u32 	%r197, %r1;
	@%p24 bra 	$L__BB6_6;
	mul.wide.u32 	%rd73, %r1, 4;
	add.s64 	%rd74, %rd2, %rd73;
	ld.global.f32 	%f371, [%rd74];
	add.s32 	%r197, %r1, 512;
$L__BB6_6:
	setp.ge.u32 	%p25, %r197, %r51;
	@%p25 bra 	$L__BB6_19;
	not.b32 	%r120, %r197;
	add.s32 	%r121, %r51, %r120;
	shr.u32 	%r122, %r121, 9;
	add.s32 	%r4, %r122, 1;
	and.b32  	%r5, %r4, 15;
	setp.lt.u32 	%p26, %r121, 7680;
	@%p26 bra 	$L__BB6_10;
	and.b32  	%r123, %r4, 16777200;
	neg.s32 	%r195, %r123;
	mul.wide.u32 	%rd75, %r197, 4;
	add.s64 	%rd76, %rd75, %rd2;
	add.s64 	%rd82, %rd76, 16384;
$L__BB6_9:
	.pragma "nounroll";
	ld.global.f32 	%f205, [%rd82+-16384];
	add.f32 	%f206, %f371, %f205;
	ld.global.f32 	%f207, [%rd82+-14336];
	add.f32 	%f208, %f206, %f207;
	ld.global.f32 	%f209, [%rd82+-12288];
	add.f32 	%f210, %f208, %f209;
	ld.global.f32 	%f211, [%rd82+-10240];
	add.f32 	%f212, %f210, %f211;
	ld.global.f32 	%f213, [%rd82+-8192];
	add.f32 	%f214, %f212, %f213;
	ld.global.f32 	%f215, [%rd82+-6144];
	add.f32 	%f216, %f214, %f215;
	ld.global.f32 	%f217, [%rd82+-4096];
	add.f32 	%f218, %f216, %f217;
	ld.global.f32 	%f219, [%rd82+-2048];
	add.f32 	%f220, %f218, %f219;
	ld.global.f32 	%f221, [%rd82];
	add.f32 	%f222, %f220, %f221;
	ld.global.f32 	%f223, [%rd82+2048];
	add.f32 	%f224, %f222, %f223;
	ld.global.f32 	%f225, [%rd82+4096];
	add.f32 	%f226, %f224, %f225;
	ld.global.f32 	%f227, [%rd82+6144];
	add.f32 	%f228, %f226, %f227;
	ld.global.f32 	%f229, [%rd82+8192];
	add.f32 	%f230, %f228, %f229;
	ld.global.f32 	%f231, [%rd82+10240];
	add.f32 	%f232, %f230, %f231;
	ld.global.f32 	%f233, [%rd82+12288];
	add.f32 	%f234, %f232, %f233;
	ld.global.f32 	%f235, [%rd82+14336];
	add.f32 	%f371, %f234, %f235;
	add.s32 	%r197, %r197, 8192;
	add.s32 	%r195, %r195, 16;
	add.s64 	%rd82, %rd82, 32768;
	setp.ne.s32 	%p27, %r195, 0;
	@%p27 bra 	$L__BB6_9;
$L__BB6_10:
	setp.eq.s32 	%p28, %r5, 0;
	@%p28 bra 	$L__BB6_19;
	and.b32  	%r12, %r4, 7;
	setp.lt.u32 	%p29, %r5, 8;
	@%p29 bra 	$L__BB6_13;
	mul.wide.u32 	%rd77, %r197, 4;
	add.s64 	%rd78, %rd2, %rd77;
	ld.global.f32 	%f237, [%rd78];
	add.f32 	%f238, %f371, %f237;
	ld.global.f32 	%f239, [%rd78+2048];
	add.f32 	%f240, %f238, %f239;
	ld.global.f32 	%f241, [%rd78+4096];
	add.f32 	%f242, %f240, %f241;
	ld.global.f32 	%f243, [%rd78+6144];
	add.f32 	%f244, %f242, %f243;
	ld.global.f32 	%f245, [%rd78+8192];
	add.f32 	%f246, %f244, %f245;
	ld.global.f32 	%f247, [%rd78+10240];
	add.f32 	%f248, %f246, %f247;
	ld.global.f32 	%f249, [%rd78+12288];
	add.f32 	%f250, %f248, %f249;
	ld.global.f32 	%f251, [%rd78+14336];
	add.f32 	%f371, %f250, %f251;
	add.s32 	%r197, %r197, 4096;
$L__BB6_13:
	setp.eq.s32 	%p30, %r12, 0;
	@%p30 bra 	$L__BB6_19;
	and.b32  	%r15, %r4, 3;
	setp.lt.u32 	%p31, %r12, 4;
	@%p31 bra 	$L__BB6_16;
	mul.wide.u32 	%rd79, %r197, 4;
	add.s64 	%rd80, %rd2, %rd79;
	ld.global.f32 	%f253, [%rd80];
	add.f32 	%f254, %f371, %f253;
	ld.global.f32 	%f255, [%rd80+2048];
	add.f32 	%f256, %f254, %f255;
	ld.global.f32 	%f257, [%rd80+4096];
	add.f32 	%f258, %f256, %f257;
	ld.global.f32 	%f259, [%rd80+6144];
	add.f32 	%f371, %f258, %f259;
	add.s32 	%r197, %r197, 2048;
$L__BB6_16:
	setp.eq.s32 	%p32, %r15, 0;
	@%p32 bra 	$L__BB6_19;
	mul.wide.u32 	%rd81, %r197, 4;
	add.s64 	%rd83, %rd2, %rd81;
	neg.s32 	%r200, %r15;
$L__BB6_18:
	.pragma "nounroll";
	ld.global.f32 	%f260, [%rd83];
	add.f32 	%f371, %f371, %f260;
	add.s64 	%rd83, %rd83, 2048;
	add.s32 	%r200, %r200, 1;
	setp.ne.s32 	%p33, %r200, 0;
	@%p33 bra 	$L__BB6_18;
$L__BB6_19:
	setp.lt.u32 	%p34, %r51, 512;
	@%p34 bra 	$L__BB6_24;
	// begin inline asm
	mov.u32 %r162, %laneid;
	// end inline asm
	mov.b32 	%r164, %f371;
	mov.b32 	%r165, 1;
	mov.b32 	%r186, 31;
	mov.b32 	%r187, -1;
	// begin inline asm
	shfl.sync.down.b32 %r163, %r164, %r165, %r186, %r187;
	// end inline asm
	setp.gt.s32 	%p58, %r162, 30;
	mov.b32 	%f319, %r163;
	add.f32 	%f320, %f371, %f319;
	selp.f32 	%f321, %f371, %f320, %p58;
	mov.b32 	%r169, %f321;
	mov.b32 	%r170, 2;
	// begin inline asm
	shfl.sync.down.b32 %r168, %r169, %r170, %r186, %r187;
	// end inline asm
	setp.gt.s32 	%p59, %r162, 29;
	mov.b32 	%f322, %r168;
	add.f32 	%f323, %f321, %f322;
	selp.f32 	%f324, %f321, %f323, %p59;
	mov.b32 	%r174, %f324;
	mov.b32 	%r175, 4;
	// begin inline asm
	shfl.sync.down.b32 %r173, %r174, %r175, %r186, %r187;
	// end inline asm
	setp.gt.s32 	%p60, %r162, 27;
	mov.b32 	%f325, %r173;
	add.f32 	%f326, %f324, %f325;
	selp.f32 	%f327, %f324, %f326, %p60;
	mov.b32 	%r179, %f327;
	mov.b32 	%r180, 8;
	// begin inline asm
	shfl.sync.down.b32 %r178, %r179, %r180, %r186, %r187;
	// end inline asm
	setp.gt.s32 	%p61, %r162, 23;
	mov.b32 	%f328, %r178;
	add.f32 	%f329, %f327, %f328;
	selp.f32 	%f330, %f327, %f329, %p61;
	mov.b32 	%r184, %f330;
	mov.b32 	%r185, 16;
	// begin inline asm
	shfl.sync.down.b32 %r183, %r184, %r185, %r186, %r187;
	// end inline asm
	setp.gt.s32 	%p62, %r162, 15;
	mov.b32 	%f331, %r183;
	add.f32 	%f16, %f330, %f331;
	selp.f32 	%f383, %f330, %f16, %p62;
	setp.ne.s32 	%p63, %r162, 0;
	@%p63 bra 	$L__BB6_22;
	shr.u32 	%r188, %r1, 3;
	and.b32  	%r189, %r188, 124;
	mov.u32 	%r190, _ZZN3cub18CUB_300001_SM_10006detail6reduce28DeviceReduceSingleTileKernelINS2_10policy_hubIfjN4cuda3std3__44plusIfEEE10Policy1000EN6thrust24THRUST_300001_SM_1000_NS6detail15normal_iteratorINSD_10device_ptrIfEEEEPfjS9_ffNS7_10__identityEEEvT0_T1_T2_T3_T4_T6_E12temp_storage;
	add.s32 	%r191, %r190, %r189;
	st.shared.f32 	[%r191+16], %f16;
$L__BB6_22:
	bar.sync 	0;
	setp.ne.s32 	%p64, %r1, 0;
	@%p64 bra 	$L__BB6_50;
	ld.shared.f32 	%f332, [_ZZN3cub18CUB_300001_SM_10006detail6reduce28DeviceReduceSingleTileKernelINS2_10policy_hubIfjN4cuda3std3__44plusIfEEE10Policy1000EN6thrust24THRUST_300001_SM_1000_NS6detail15normal_iteratorINSD_10device_ptrIfEEEEPfjS9_ffNS7_10__identityEEEvT0_T1_T2_T3_T4_T6_E12temp_storage+20];
	add.f32 	%f333, %f383, %f332;
	ld.shared.f32 	%f334, [_ZZN3cub18CUB_300001_SM_10006detail6reduce28DeviceReduceSingleTileKernelINS2_10policy_hubIfjN4cuda3std3__44plusIfEEE10Policy1000EN6thrust24THRUST_300001_SM_1000_NS6detail15normal_iteratorINSD_10device_ptrIfEEEEPfjS9_ffNS7_10__identityEEEvT0_T1_T2_T3_T4_T6_E12temp_storage+24];
	add.f32 	%f335, %f333, %f334;
	ld.shared.f32 	%f336, [_ZZN3cub18CUB_300001_SM_10006detail6reduce28DeviceReduceSingleTileKernelINS2_10policy_hubIfjN4cuda3std3__44plusIfEEE10Policy1000EN6thrust24THRUST_300001_SM_1000_NS6detail15normal_iteratorINSD_10device_ptrIfEEEEPfjS9_ffNS7_10__identityEEEvT0_T1_T2_T3_T4_T6_E12temp_storage+28];
	add.f32 	%f337, %f335, %f336;
	ld.shared.f32 	%f338, [_ZZN3cub18CUB_300001_SM_10006detail6reduce28DeviceReduceSingleTileKernelINS2_10policy_hubIfjN4cuda3std3__44plusIfEEE10Policy1000EN6thrust24THRUST_300001_SM_1000_NS6detail15normal_iteratorINSD_10device_ptrIfEEEEPfjS9_ffNS7_10__identityEEEvT0_T1_T2_T3_T4_T6_E12temp_storage+32];
	add.f32 	%f339, %f337, %f338;
	ld.shared.f32 	%f340, [_ZZN3cub18CUB_300001_SM_10006detail6reduce28DeviceReduceSingleTileKernelINS2_10policy_hubIfjN4cuda3std3__44plusIfEEE10Policy1000EN6thrust24THRUST_300001_SM_1000_NS6detail15normal_iteratorINSD_10device_ptrIfEEEEPfjS9_ffNS7_10__identityEEEvT0_T1_T2_T3_T4_T6_E12temp_storage+36];
	add.f32 	%f341, %f339, %f340;
	ld.shared.f32 	%f342, [_ZZN3cub18CUB_300001_SM_10006detail6reduce28DeviceReduceSingleTileKernelINS2_10policy_hubIfjN4cuda3std3__44plusIfEEE10Policy1000EN6thrust24THRUST_300001_SM_1000_NS6detail15normal_iteratorINSD_10device_ptrIfEEEEPfjS9_ffNS7_10__identityEEEvT0_T1_T2_T3_T4_T6_E12temp_storage+40];
	add.f32 	%f343, %f341, %f342;
	ld.shared.f32 	%f344, [_ZZN3cub18CUB_300001_SM_10006detail6reduce28DeviceReduceSingleTileKernelINS2_10policy_hubIfjN4cuda3std3__44plusIfEEE10Policy1000EN6thrust24THRUST_300001_SM_1000_NS6detail15normal_iteratorINSD_10device_ptrIfEEEEPfjS9_ffNS7_10__identityEEEvT0_T1_T2_T3_T4_T6_E12temp_storage+44];
	add.f32 	%f345, %f343, %f344;
	ld.shared.f32 	%f346, [_ZZN3cub18CUB_300001_SM_10006detail6reduce28DeviceReduceSingleTileKernelINS2_10policy_hubIfjN4cuda3std3__44plusIfEEE10Policy1000EN6thrust24THRUST_300001_SM_1000_NS6detail15normal_iteratorINSD_10device_ptrIfEEEEPfjS9_ffNS7_10__identityEEEvT0_T1_T2_T3_T4_T6_E12temp_storage+48];
	add.f32 	%f347, %f345, %f346;
	ld.shared.f32 	%f348, [_ZZN3cub18CUB_300001_SM_10006detail6reduce28DeviceReduceSingleTileKernelINS2_10policy_hubIfjN4cuda3std3__44plusIfEEE10Policy1000EN6thrust24THRUST_300001_SM_1000_NS6detail15normal_iteratorINSD_10device_ptrIfEEEEPfjS9_ffNS7_10__identityEEEvT0_T1_T2_T3_T4_T6_E12temp_storage+52];
	add.f32 	%f349, %f347, %f348;
	ld.shared.f32 	%f350, [_ZZN3cub18CUB_300001_SM_10006detail6reduce28DeviceReduceSingleTileKernelINS2_10policy_hubIfjN4cuda3std3__44plusIfEEE10Policy1000EN6thrust24THRUST_300001_SM_1000_NS6detail15normal_iteratorINSD_10device_ptrIfEEEEPfjS9_ffNS7_10__identityEEEvT0_T1_T2_T3_T4_T6_E12temp_storage+56];
	add.f32 	%f351, %f349, %f350;
	ld.shared.f32 	%f352, [_ZZN3cub18CUB_300001_SM_10006detail6reduce28DeviceReduceSingleTileKernelINS2_10policy_hubIfjN4cuda3std3__44plusIfEEE10Policy1000EN6thrust24THRUST_300001_SM_1000_NS6detail15normal_iteratorINSD_10device_ptrIfEEEEPfjS9_ffNS7_10__identityEEEvT0_T1_T2_T3_T4_T6_E12temp_storage+60];
	add.f32 	%f353, %f351, %f352;
	ld.shared.f32 	%f354, [_ZZN3cub18CUB_300001_SM_10006detail6reduce28DeviceReduceSingleTileKernelINS2_10policy_hubIfjN4cuda3std3__44plusIfEEE10Policy1000EN6thrust24THRUST_300001_SM_1000_NS6detail15normal_iteratorINSD_10device_ptrIfEEEEPfjS9_ffNS7_10__identityEEEvT0_T1_T2_T3_T4_T6_E12temp_storage+64];
	add.f32 	%f355, %f353, %f354;
	ld.shared.f32 	%f356, [_ZZN3cub18CUB_300001_SM_10006detail6reduce28DeviceReduceSingleTileKernelINS2_10policy_hubIfjN4cuda3std3__44plusIfEEE10Policy1000EN6thrust24THRUST_300001_SM_1000_NS6detail15normal_iteratorINSD_10device_ptrIfEEEEPfjS9_ffNS7_10__identityEEEvT0_T1_T2_T3_T4_T6_E12temp_storage+68];
	add.f32 	%f357, %f355, %f356;
	ld.shared.f32 	%f358, [_ZZN3cub18CUB_300001_SM_10006detail6reduce28DeviceReduceSingleTileKernelINS2_10policy_hubIfjN4cuda3std3__44plusIfEEE10Policy1000EN6thrust24THRUST_300001_SM_1000_NS6detail15normal_iteratorINSD_10device_ptrIfEEEEPfjS9_ffNS7_10__identityEEEvT0_T1_T2_T3_T4_T6_E12temp_storage+72];
	add.f32 	%f359, %f357, %f358;
	ld.shared.f32 	%f360, [_ZZN3cub18CUB_300001_SM_10006detail6reduce28DeviceReduceSingleTileKernelINS2_10policy_hubIfjN4cuda3std3__44plusIfEEE10Policy1000EN6thrust24THRUST_300001_SM_1000_NS6detail15normal_iteratorINSD_10device_ptrIfEEEEPfjS9_ffNS7_10__identityEEEvT0_T1_T2_T3_T4_T6_E12temp_storage+76];
	add.f32 	%f383, %f359, %f360;
	bra.uni 	$L__BB6_50;
$L__BB6_24:
	// begin inline asm
	mov.u32 %r124, %laneid;
	// end inline asm
	and.b32  	%r150, %r1, 992;
	add.s32 	%r151, %r150, 32;
	setp.gt.u32 	%p35, %r151, %r51;
	not.b32 	%r152, %r150;
	add.s32 	%r153, %r51, %r152;
	selp.b32 	%r148, %r153, 31, %p35;
	mov.b32 	%r126, %f371;
	mov.b32 	%r127, 1;
	mov.b32 	%r149, -1;
	// begin inline asm
	shfl.sync.down.b32 %r125, %r126, %r127, %r148, %r149;
	// end inline asm
	setp.lt.s32 	%p36, %r124, %r148;
	mov.b32 	%f261, %r125;
	add.f32 	%f262, %f371, %f261;
	selp.f32 	%f263, %f262, %f371, %p36;
	mov.b32 	%r131, %f263;
	mov.b32 	%r132, 2;
	// begin inline asm
	shfl.sync.down.b32 %r130, %r131, %r132, %r148, %r149;
	// end inline asm
	add.s32 	%r154, %r124, 2;
	setp.gt.s32 	%p37, %r154, %r148;
	mov.b32 	%f264, %r130;
	add.f32 	%f265, %f263, %f264;
	selp.f32 	%f266, %f263, %f265, %p37;
	mov.b32 	%r136, %f266;
	mov.b32 	%r137, 4;
	// begin inline asm
	shfl.sync.down.b32 %r135, %r136, %r137, %r148, %r149;
	// end inline asm
	add.s32 	%r155, %r124, 4;
	setp.gt.s32 	%p38, %r155, %r148;
	mov.b32 	%f267, %r135;
	add.f32 	%f268, %f266, %f267;
	selp.f32 	%f269, %f266, %f268, %p38;
	mov.b32 	%r141, %f269;
	mov.b32 	%r142, 8;
	// begin inline asm
	shfl.sync.down.b32 %r140, %r141, %r142, %r148, %r149;
	// end inline asm
	add.s32 	%r156, %r124, 8;
	setp.gt.s32 	%p39, %r156, %r148;
	mov.b32 	%f270, %r140;
	add.f32 	%f271, %f269, %f270;
	selp.f32 	%f272, %f269, %f271, %p39;
	mov.b32 	%r146, %f272;
	mov.b32 	%r147, 16;
	// begin inline asm
	shfl.sync.down.b32 %r145, %r146, %r147, %r148, %r149;
	// end inline asm
	add.s32 	%r157, %r124, 16;
	setp.gt.s32 	%p40, %r157, %r148;
	mov.b32 	%f273, %r145;
	add.f32 	%f274, %f272, %f273;
	selp.f32 	%f383, %f272, %f274, %p40;
	setp.ne.s32 	%p41, %r124, 0;
	@%p41 bra 	$L__BB6_26;
	shr.u32 	%r158, %r1, 3;
	and.b32  	%r159, %r158, 124;
	mov.u32 	%r160, _ZZN3cub18CUB_300001_SM_10006detail6reduce28DeviceReduceSingleTileKernelINS2_10policy_hubIfjN4cuda3std3__44plusIfEEE10Policy1000EN6thrust24THRUST_300001_SM_1000_NS6detail15normal_iteratorINSD_10device_ptrIfEEEEPfjS9_ffNS7_10__identityEEEvT0_T1_T2_T3_T4_T6_E12temp_storage;
	add.s32 	%r161, %r160, %r159;
	st.shared.f32 	[%r161+16], %f383;
$L__BB6_26:
	bar.sync 	0;
	setp.ne.s32 	%p42, %r1, 0;
	@%p42 bra 	$L__BB6_50;
	setp.gt.u32 	%p43, %r51, 32;
	ld.shared.f32 	%f275, [_ZZN3cub18CUB_300001_SM_10006detail6reduce28DeviceReduceSingleTileKernelINS2_10policy_hubIfjN4cuda3std3__44plusIfEEE10Policy1000EN6thrust24THRUST_300001_SM_1000_NS6detail15normal_iteratorINSD_10device_ptrIfEEEEPfjS9_ffNS7_10__identityEEEvT0_T1_T2_T3_T4_T6_E12temp_storage+20];
	add.f32 	%f276, %f383, %f275;
	selp.f32 	%f277, %f276, %f383, %p43;
	setp.gt.u32 	%p44, %r51, 64;
	ld.shared.f32 	%f278, [_ZZN3cub18CUB_300001_SM_10006detail6reduce28DeviceReduceSingleTileKernelINS2_10policy_hubIfjN4cuda3std3__44plusIfEEE10Policy1000EN6thrust24THRUST_300001_SM_1000_NS6detail15normal_iteratorINSD_10device_ptrIfEEEEPfjS9_ffNS7_10__identityEEEvT0_T1_T2_T3_T4_T6_E12temp_storage+24];
	add.f32 	%f279, %f278, %f277;
	selp.f32 	%f280, %f279, %f277, %p44;
	setp.gt.u32 	%p45, %r51, 96;
	ld.shared.f32 	%f281, [_ZZN3cub18CUB_300001_SM_10006detail6reduce28DeviceReduceSingleTileKernelINS2_10policy_hubIfjN4cuda3std3__44plusIfEEE10Policy1000EN6thrust24THRUST_300001_SM_1000_NS6detail15normal_iteratorINSD_10device_ptrIfEEEEPfjS9_ffNS7_10__identityEEEvT0_T1_T2_T3_T4_T6_E12temp_storage+28];
	add.f32 	%f282, %f281, %f280;
	selp.f32 	%f283, %f282, %f280, %p45;
	setp.gt.u32 	%p46, %r51, 128;
	ld.shared.f32 	%f284, [_ZZN3cub18CUB_300001_SM_10006detail6reduce28DeviceReduceSingleTileKernelINS2_10policy_hubIfjN4cuda3std3__44plusIfEEE10Policy1000EN6thrust24THRUST_300001_SM_1000_NS6detail15normal_iteratorINSD_10device_ptrIfEEEEPfjS9_ffNS7_10__identityEEEvT0_T1_T2_T3_T4_T6_E12temp_storage+32];
	add.f32 	%f285, %f284, %f283;
	selp.f32 	%f286, %f285, %f283, %p46;
	setp.gt.u32 	%p47, %r51, 160;
	ld.shared.f32 	%f287, [_ZZN3cub18CUB_300001_SM_10006detail6reduce28DeviceReduceSingleTileKernelINS2_10policy_hubIfjN4cuda3std3__44plusIfEEE10Policy1000EN6thrust24THRUST_300001_SM_1000_NS6detail15normal_iteratorINSD_10device_ptrIfEEEEPfjS9_ffNS7_10__identityEEEvT0_T1_T2_T3_T4_T6_E12temp_storage+36];
	add.f32 	%f288, %f287, %f286;
	selp.f32 	%f289, %f288, %f286, %p47;
	setp.gt.u32 	%p48, %r51, 192;
	ld.shared.f32 	%f290, [_ZZN3cub18CUB_300001_SM_10006detail6reduce28DeviceReduceSingleTileKernelINS2_10policy_hubIfjN4cuda3std3__44plusIfEEE10Policy1000EN6thrust24THRUST_300001_SM_1000_NS6detail15normal_iteratorINSD_10device_ptrIfEEEEPfjS9_ffNS7_10__identityEEEvT0_T1_T2_T3_T4_T6_E12temp_storage+40];
	add.f32 	%f291, %f290, %f289;
	selp.f32 	%f292, %f291, %f289, %p48;
	setp.gt.u32 	%p49, %r51, 224;
	ld.shared.f32 	%f293, [_ZZN3cub18CUB_300001_SM_10006detail6reduce28DeviceReduceSingleTileKernelINS2_10policy_hubIfjN4cuda3std3__44plusIfEEE10Policy1000EN6thrust24THRUST_300001_SM_1000_NS6detail15normal_iteratorINSD_10device_ptrIfEEEEPfjS9_ffNS7_10__identityEEEvT0_T1_T2_T3_T4_T6_E12temp_storage+44];
	add.f32 	%f294, %f293, %f292;
	selp.f32 	%f295, %f294, %f292, %p49;
	setp.gt.u32 	%p50, %r51, 256;
	ld.shared.f32 	%f296, [_ZZN3cub18CUB_300001_SM_10006detail6reduce28DeviceReduceSingleTileKernelINS2_10policy_hubIfjN4cuda3std3__44plusIfEEE10Policy1000EN6thrust24THRUST_300001_SM_1000_NS6detail15normal_iteratorINSD_10device_ptrIfEEEEPfjS9_ffNS7_10__identityEEEvT0_T1_T2_T3_T4_T6_E12temp_storage+48];
	add.f32 	%f297, %f296, %f295;
	selp.f32 	%f298, %f297, %f295, %p50;
	setp.gt.u32 	%p51, %r51, 288;
	ld.shared.f32 	%f299, [_ZZN3cub18CUB_300001_SM_10006detail6reduce28DeviceReduceSingleTileKernelINS2_10policy_hubIfjN4cuda3std3__44plusIfEEE10Policy1000EN6thrust24THRUST_300001_SM_1000_NS6detail15normal_iteratorINSD_10device_ptrIfEEEEPfjS9_ffNS7_10__identityEEEvT0_T1_T2_T3_T4_T6_E12temp_storage+52];
	add.f32 	%f300, %f299, %f298;
	selp.f32 	%f301, %f300, %f298, %p51;
	setp.gt.u32 	%p52, %r51, 320;
	ld.shared.f32 	%f302, [_ZZN3cub18CUB_300001_SM_10006detail6reduce28DeviceReduceSingleTileKernelINS2_10policy_hubIfjN4cuda3std3__44plusIfEEE10Policy1000EN6thrust24THRUST_300001_SM_1000_NS6detail15normal_iteratorINSD_10device_ptrIfEEEEPfjS9_ffNS7_10__identityEEEvT0_T1_T2_T3_T4_T6_E12temp_storage+56];
	add.f32 	%f303, %f302, %f301;
	selp.f32 	%f304, %f303, %f301, %p52;
	setp.gt.u32 	%p53, %r51, 352;
	ld.shared.f32 	%f305, [_ZZN3cub18CUB_300001_SM_10006detail6reduce28DeviceReduceSingleTileKernelINS2_10policy_hubIfjN4cuda3std3__44plusIfEEE10Policy1000EN6thrust24THRUST_300001_SM_1000_NS6detail15normal_iteratorINSD_10device_ptrIfEEEEPfjS9_ffNS7_10__identityEEEvT0_T1_T2_T3_T4_T6_E12temp_storage+60];
	add.f32 	%f306, %f305, %f304;
	selp.f32 	%f307, %f306, %f304, %p53;
	setp.gt.u32 	%p54, %r51, 384;
	ld.shared.f32 	%f308, [_ZZN3cub18CUB_300001_SM_10006detail6reduce28DeviceReduceSingleTileKernelINS2_10policy_hubIfjN4cuda3std3__44plusIfEEE10Policy1000EN6thrust24THRUST_300001_SM_1000_NS6detail15normal_iteratorINSD_10device_ptrIfEEEEPfjS9_ffNS7_10__identityEEEvT0_T1_T2_T3_T4_T6_E12temp_storage+64];
	add.f32 	%f309, %f308, %f307;
	selp.f32 	%f310, %f309, %f307, %p54;
	setp.gt.u32 	%p55, %r51, 416;
	ld.shared.f32 	%f311, [_ZZN3cub18CUB_300001_SM_10006detail6reduce28DeviceReduceSingleTileKernelINS2_10policy_hubIfjN4cuda3std3__44plusIfEEE10Policy1000EN6thrust24THRUST_300001_SM_1000_NS6detail15normal_iteratorINSD_10device_ptrIfEEEEPfjS9_ffNS7_10__identityEEEvT0_T1_T2_T3_T4_T6_E12temp_storage+68];
	add.f32 	%f312, %f311, %f310;
	selp.f32 	%f313, %f312, %f310, %p55;
	setp.gt.u32 	%p56, %r51, 448;
	ld.shared.f32 	%f314, [_ZZN3cub18CUB_300001_SM_10006detail6reduce28DeviceReduceSingleTileKernelINS2_10policy_hubIfjN4cuda3std3__44plusIfEEE10Policy1000EN6thrust24THRUST_300001_SM_1000_NS6detail15normal_iteratorINSD_10device_ptrIfEEEEPfjS9_ffNS7_10__identityEEEvT0_T1_T2_T3_T4_T6_E12temp_storage+72];
	add.f32 	%f315, %f314, %f313;
	selp.f32 	%f316, %f315, %f313, %p56;
	setp.gt.u32 	%p57, %r51, 480;
	ld.shared.f32 	%f317, [_ZZN3cub18CUB_300001_SM_10006detail6reduce28DeviceReduceSingleTileKernelINS2_10policy_hubIfjN4cuda3std3__44plusIfEEE10Policy1000EN6thrust24THRUST_300001_SM_1000_NS6detail15normal_iteratorINSD_10device_ptrIfEEEEPfjS9_ffNS7_10__identityEEEvT0_T1_T2_T3_T4_T6_E12temp_storage+76];
	add.f32 	%f318, %f317, %f316;
	selp.f32 	%f383, %f318, %f316, %p57;
	bra.uni 	$L__BB6_50;
$L__BB6_28:
	mov.u32 	%r21, %tid.x;
	mul.wide.u32 	%rd11, %r21, 4;
	add.s64 	%rd12, %rd2, %rd11;
	ld.global.f32 	%f43, [%rd12];
	ld.global.f32 	%f44, [%rd12+2048];
	ld.global.f32 	%f45, [%rd12+4096];
	ld.global.f32 	%f46, [%rd12+6144];
	ld.global.f32 	%f47, [%rd12+8192];
	ld.global.f32 	%f48, [%rd12+10240];
	ld.global.f32 	%f49, [%rd12+12288];
	ld.global.f32 	%f50, [%rd12+14336];
	ld.global.f32 	%f51, [%rd12+16384];
	ld.global.f32 	%f52, [%rd12+18432];
	ld.global.f32 	%f53, [%rd12+20480];
	ld.global.f32 	%f54, [%rd12+22528];
	ld.global.f32 	%f55, [%rd12+24576];
	ld.global.f32 	%f56, [%rd12+26624];
	ld.global.f32 	%f57, [%rd12+28672];
	ld.global.f32 	%f58, [%rd12+30720];
	add.f32 	%f59, %f43, %f44;
	add.f32 	%f60, %f45, %f46;
	add.f32 	%f61, %f47, %f48;
	add.f32 	%f62, %f49, %f50;
	add.f32 	%f63, %f51, %f52;
	add.f32 	%f64, %f53, %f54;
	add.f32 	%f65, %f55, %f56;
	add.f32 	%f66, %f57, %f58;
	add.f32 	%f67, %f59, %f60;
	add.f32 	%f68, %f61, %f62;
	add.f32 	%f69, %f63, %f64;
	add.f32 	%f70, %f65, %f66;
	add.f32 	%f71, %f67, %f68;
	add.f32 	%f72, %f69, %f70;
	add.f32 	%f382, %f71, %f72;
	add.s32 	%r22, %r51, -8192;
	setp.lt.u32 	%p3, %r22, 8192;
	mov.b32 	%r202, 8192;
	@%p3 bra 	$L__BB6_32;
	mov.b32 	%r202, 8192;
$L__BB6_30:
	add.s32 	%r54, %r21, %r202;
	mul.wide.u32 	%rd13, %r54, 4;
	add.s64 	%rd14, %rd2, %rd13;
	ld.global.f32 	%f73, [%rd14];
	ld.global.f32 	%f74, [%rd14+2048];
	ld.global.f32 	%f75, [%rd14+4096];
	ld.global.f32 	%f76, [%rd14+6144];
	ld.global.f32 	%f77, [%rd14+8192];
	ld.global.f32 	%f78, [%rd14+10240];
	ld.global.f32 	%f79, [%rd14+12288];
	ld.global.f32 	%f80, [%rd14+14336];
	ld.global.f32 	%f81, [%rd14+16384];
	ld.global.f32 	%f82, [%rd14+18432];
	ld.global.f32 	%f83, [%rd14+20480];
	ld.global.f32 	%f84, [%rd14+22528];
	ld.global.f32 	%f85, [%rd14+24576];
	ld.global.f32 	%f86, [%rd14+26624];
	ld.global.f32 	%f87, [%rd14+28672];
	ld.global.f32 	%f88, [%rd14+30720];
	add.f32 	%f89, %f382, %f73;
	add.f32 	%f90, %f74, %f75;
	add.f32 	%f91, %f76, %f77;
	add.f32 	%f92, %f78, %f79;
	add.f32 	%f93, %f80, %f81;
	add.f32 	%f94, %f82, %f83;
	add.f32 	%f95, %f84, %f85;
	add.f32 	%f96, %f86, %f87;
	add.f32 	%f97, %f89, %f90;
	add.f32 	%f98, %f91, %f92;
	add.f32 	%f99, %f93, %f94;
	add.f32 	%f100, %f95, %f96;
	add.f32 	%f101, %f97, %f98;
	add.f32 	%f102, %f99, %f100;
	add.f32 	%f103, %f101, %f102;
	add.f32 	%f382, %f103, %f88;
	sub.s32 	%r55, %r51, %r202;
	setp.lt.u32 	%p4, %r55, 8192;
	@%p4 bra 	$L__BB6_46;
	add.s32 	%r202, %r202, 8192;
	setp.le.u32 	%p5, %r202, %r22;
	@%p5 bra 	$L__BB6_30;
$L__BB6_32:
	setp.le.u32 	%p6, %r51, %r202;
	sub.s32 	%r56, %r51, %r202;
	setp.ge.s32 	%p7, %r21, %r56;
	or.pred  	%p8, %p6, %p7;
	@%p8 bra 	$L__BB6_46;
	not.b32 	%r58, %r21;
	add.s32 	%r59, %r51, %r58;
	sub.s32 	%r60, %r59, %r202;
	shr.u32 	%r61, %r60, 9;
	add.s32 	%r26, %r61, 1;
	and.b32  	%r27, %r26, 15;
	setp.lt.u32 	%p9, %r60, 7680;
	mov.u32 	%r207, %r21;
	@%p9 bra 	$L__BB6_37;
	or.b32  	%r205, %r21, 4096;
	add.s32 	%r204, %r21, %r202;
	and.b32  	%r62, %r26, 16777200;
	neg.s32 	%r203, %r62;
$L__BB6_35:
	.pragma "nounroll";
	mul.wide.u32 	%rd15, %r204, 4;
	add.s64 	%rd16, %rd2, %rd15;
	ld.global.f32 	%f105, [%rd16];
	add.f32 	%f106, %f382, %f105;
	add.s32 	%r63, %r204, 512;
	mul.wide.u32 	%rd17, %r63, 4;
	add.s64 	%rd18, %rd2, %rd17;
	ld.global.f32 	%f107, [%rd18];
	add.f32 	%f108, %f106, %f107;
	add.s32 	%r64, %r204, 1024;
	mul.wide.u32 	%rd19, %r64, 4;
	add.s64 	%rd20, %rd2, %rd19;
	ld.global.f32 	%f109, [%rd20];
	add.f32 	%f110, %f108, %f109;
	add.s32 	%r65, %r204, 1536;
	mul.wide.u32 	%rd21, %r65, 4;
	add.s64 	%rd22, %rd2, %rd21;
	ld.global.f32 	%f111, [%rd22];
	add.f32 	%f112, %f110, %f111;
	add.s32 	%r66, %r204, 2048;
	mul.wide.u32 	%rd23, %r66, 4;
	add.s64 	%rd24, %rd2, %rd23;
	ld.global.f32 	%f113, [%rd24];
	add.f32 	%f114, %f112, %f113;
	add.s32 	%r67, %r204, 2560;
	mul.wide.u32 	%rd25, %r67, 4;
	add.s64 	%rd26, %rd2, %rd25;
	ld.global.f32 	%f115, [%rd26];
	add.f32 	%f116, %f114, %f115;
	add.s32 	%r68, %r204, 3072;
	mul.wide.u32 	%rd27, %r68, 4;
	add.s64 	%rd28, %rd2, %rd27;
	ld.global.f32 	%f117, [%rd28];
	add.f32 	%f118, %f116, %f117;
	add.s32 	%r69, %r204, 3584;
	mul.wide.u32 	%rd29, %r69, 4;
	add.s64 	%rd30, %rd2, %rd29;
	ld.global.f32 	%f119, [%rd30];
	add.f32 	%f120, %f118, %f119;
	add.s32 	%r70, %r204, 4096;
	mul.wide.u32 	%rd31, %r70, 4;
	add.s64 	%rd32, %rd2, %rd31;
	ld.global.f32 	%f121, [%rd32];
	add.f32 	%f122, %f120, %f121;
	add.s32 	%r71, %r204, 4608;
	mul.wide.u32 	%rd33, %r71, 4;
	add.s64 	%rd34, %rd2, %rd33;
	ld.global.f32 	%f123, [%rd34];
	add.f32 	%f124, %f122, %f123;
	add.s32 	%r72, %r204, 5120;
	mul.wide.u32 	%rd35, %r72, 4;
	add.s64 	%rd36, %rd2, %rd35;
	ld.global.f32 	%f125, [%rd36];
	add.f32 	%f126, %f124, %f125;
	add.s32 	%r73, %r204, 5632;
	mul.wide.u32 	%rd37, %r73, 4;
	add.s64 	%rd38, %rd2, %rd37;
	ld.global.f32 	%f127, [%rd38];
	add.f32 	%f128, %f126, %f127;
	add.s32 	%r74, %r204, 6144;
	mul.wide.u32 	%rd39, %r74, 4;
	add.s64 	%rd40, %rd2, %rd39;
	ld.global.f32 	%f129, [%rd40];
	add.f32 	%f130, %f128, %f129;
	add.s32 	%r75, %r204, 6656;
	mul.wide.u32 	%rd41, %r75, 4;
	add.s64 	%rd42, %rd2, %rd41;
	ld.global.f32 	%f131, [%rd42];
	add.f32 	%f132, %f130, %f131;
	add.s32 	%r76, %r204, 7168;
	mul.wide.u32 	%rd43, %r76, 4;
	add.s64 	%rd44, %rd2, %rd43;
	ld.global.f32 	%f133, [%rd44];
	add.f32 	%f134, %f132, %f133;
	add.s32 	%r77, %r204, 7680;
	mul.wide.u32 	%rd45, %r77, 4;
	add.s64 	%rd46, %rd2, %rd45;
	ld.global.f32 	%f135, [%rd46];
	add.f32 	%f382, %f134, %f135;
	add.s32 	%r205, %r205, 8192;
	add.s32 	%r204, %r204, 8192;
	add.s32 	%r203, %r203, 16;
	setp.ne.s32 	%p10, %r203, 0;
	@%p10 bra 	$L__BB6_35;
	add.s32 	%r207, %r205, -4096;
$L__BB6_37:
	setp.eq.s32 	%p11, %r27, 0;
	@%p11 bra 	$L__BB6_46;
	and.b32  	%r39, %r26, 7;
	setp.lt.u32 	%p12, %r27, 8;
	@%p12 bra 	$L__BB6_40;
	add.s32 	%r78, %r207, %r202;
	mul.wide.u32 	%rd47, %r78, 4;
	add.s64 	%rd48, %rd2, %rd47;
	ld.global.f32 	%f137, [%rd48];
	add.f32 	%f138, %f382, %f137;
	add.s32 	%r79, %r78, 512;
	mul.wide.u32 	%rd49, %r79, 4;
	add.s64 	%rd50, %rd2, %rd49;
	ld.global.f32 	%f139, [%rd50];
	add.f32 	%f140, %f138, %f139;
	add.s32 	%r80, %r78, 1024;
	mul.wide.u32 	%rd51, %r80, 4;
	add.s64 	%rd52, %rd2, %rd51;
	ld.global.f32 	%f141, [%rd52];
	add.f32 	%f142, %f140, %f141;
	add.s32 	%r81, %r78, 1536;
	mul.wide.u32 	%rd53, %r81, 4;
	add.s64 	%rd54, %rd2, %rd53;
	ld.global.f32 	%f143, [%rd54];
	add.f32 	%f144, %f142, %f143;
	add.s32 	%r82, %r78, 2048;
	mul.wide.u32 	%rd55, %r82, 4;
	add.s64 	%rd56, %rd2, %rd55;
	ld.global.f32 	%f145, [%rd56];
	add.f32 	%f146, %f144, %f145;
	add.s32 	%r83, %r78, 2560;
	mul.wide.u32 	%rd57, %r83, 4;
	add.s64 	%rd58, %rd2, %rd57;
	ld.global.f32 	%f147, [%rd58];
	add.f32 	%f148, %f146, %f147;
	add.s32 	%r84, %r78, 3072;
	mul.wide.u32 	%rd59, %r84, 4;
	add.s64 	%rd60, %rd2, %rd59;
	ld.global.f32 	%f149, [%rd60];
	add.f32 	%f150, %f148, %f149;
	add.s32 	%r85, %r78, 3584;
	mul.wide.u32 	%rd61, %r85, 4;
	add.s64 	%rd62, %rd2, %rd61;
	ld.global.f32 	%f151, [%rd62];
	add.f32 	%f382, %f150, %f151;
	add.s32 	%r207, %r207, 4096;
$L__BB6_40:
	setp.eq.s32 	%p13, %r39, 0;
	@%p13 bra 	$L__BB6_46;
	and.b32  	%r42, %r26, 3;
	setp.lt.u32 	%p14, %r39, 4;
	@%p14 bra 	$L__BB6_43;
	add.s32 	%r86, %r207, %r202;
	mul.wide.u32 	%rd63, %r86, 4;
	add.s64 	%rd64, %rd2, %rd63;
	ld.global.f32 	%f153, [%rd64];
	add.f32 	%f154, %f382, %f153;
	add.s32 	%r87, %r86, 512;
	mul.wide.u32 	%rd65, %r87, 4;
	add.s64 	%rd66, %rd2, %rd65;
	ld.global.f32 	%f155, [%rd66];
	add.f32 	%f156, %f154, %f155;
	add.s32 	%r88, %r86, 1024;
	mul.wide.u32 	%rd67, %r88, 4;
	add.s64 	%rd68, %rd2, %rd67;
	ld.global.f32 	%f157, [%rd68];
	add.f32 	%f158, %f156, %f157;
	add.s32 	%r89, %r86, 1536;
	mul.wide.u32 	%rd69, %r89, 4;
	add.s64 	%rd70, %rd2, %rd69;
	ld.global.f32 	%f159, [%rd70];
	add.f32 	%f382, %f158, %f159;
	add.s32 	%r207, %r207, 2048;
$L__BB6_43:
	setp.eq.s32 	%p15, %r42, 0;
	@%p15 bra 	$L__BB6_46;
	add.s32 	%r210, %r207, %r202;
	neg.s32 	%r209, %r42;
$L__BB6_45:
	.pragma "nounroll";
	mul.wide.u32 	%rd71, %r210, 4;
	add.s64 	%rd72, %rd2, %rd71;
	ld.global.f32 	%f160, [%rd72];
	add.f32 	%f382, %f382, %f160;
	add.s32 	%r210, %r210, 512;
	add.s32 	%r209, %r209, 1;
	setp.ne.s32 	%p16, %r209, 0;
	@%p16 bra 	$L__BB6_45;
$L__BB6_46:
	// begin inline asm
	mov.u32 %r90, %laneid;
	// end inline asm
	mov.b32 	%r92, %f382;
	mov.b32 	%r93, 1;
	mov.b32 	%r114, 31;
	mov.b32 	%r115, -1;
	// begin inline asm
	shfl.sync.down.b32 %r91, %r92, %r93, %r114, %r115;
	// end inline asm
	setp.gt.s32 	%p17, %r90, 30;
	mov.b32 	%f161, %r91;
	add.f32 	%f162, %f382, %f161;
	selp.f32 	%f163, %f382, %f162, %p17;
	mov.b32 	%r97, %f163;
	mov.b32 	%r98, 2;
	// begin inline asm
	shfl.sync.down.b32 %r96, %r97, %r98, %r114, %r115;
	// end inline asm
	setp.gt.s32 	%p18, %r90, 29;
	mov.b32 	%f164, %r96;
	add.f32 	%f165, %f163, %f164;
	selp.f32 	%f166, %f163, %f165, %p18;
	mov.b32 	%r102, %f166;
	mov.b32 	%r103, 4;
	// begin inline asm
	shfl.sync.down.b32 %r101, %r102, %r103, %r114, %r115;
	// end inline asm
	setp.gt.s32 	%p19, %r90, 27;
	mov.b32 	%f167, %r101;
	add.f32 	%f168, %f166, %f167;
	selp.f32 	%f169, %f166, %f168, %p19;
	mov.b32 	%r107, %f169;
	mov.b32 	%r108, 8;
	// begin inline asm
	shfl.sync.down.b32 %r106, %r107, %r108, %r114, %r115;
	// end inline asm
	setp.gt.s32 	%p20, %r90, 23;
	mov.b32 	%f170, %r106;
	add.f32 	%f171, %f169, %f170;
	selp.f32 	%f172, %f169, %f171, %p20;
	mov.b32 	%r112, %f172;
	mov.b32 	%r113, 16;
	// begin inline asm
	shfl.sync.down.b32 %r111, %r112, %r113, %r114, %r115;
	// end inline asm
	setp.gt.s32 	%p21, %r90, 15;
	mov.b32 	%f173, %r111;
	add.f32 	%f38, %f172, %f173;
	selp.f32 	%f383, %f172, %f38, %p21;
	setp.ne.s32 	%p22, %r90, 0;
	@%p22 bra 	$L__BB6_48;
	shr.u32 	%r116, %r21, 3;
	and.b32  	%r117, %r116, 124;
	mov.u32 	%r118, _ZZN3cub18CUB_300001_SM_10006detail6reduce28DeviceReduceSingleTileKernelINS2_10policy_hubIfjN4cuda3std3__44plusIfEEE10Policy1000EN6thrust24THRUST_300001_SM_1000_NS6detail15normal_iteratorINSD_10device_ptrIfEEEEPfjS9_ffNS7_10__identityEEEvT0_T1_T2_T3_T4_T6_E12temp_storage;
	add.s32 	%r119, %r118, %r117;
	st.shared.f32 	[%r119+16], %f38;
$L__BB6_48:
	bar.sync 	0;
	setp.ne.s32 	%p23, %r21, 0;
	@%p23 bra 	$L__BB6_50;
	ld.shared.f32 	%f174, [_ZZN3cub18CUB_300001_SM_10006detail6reduce28DeviceReduceSingleTileKernelINS2_10policy_hubIfjN4cuda3std3__44plusIfEEE10Policy1000EN6thrust24THRUST_300001_SM_1000_NS6detail15normal_iteratorINSD_10device_ptrIfEEEEPfjS9_ffNS7_10__identityEEEvT0_T1_T2_T3_T4_T6_E12temp_storage+20];
	add.f32 	%f175, %f383, %f174;
	ld.shared.f32 	%f176, [_ZZN3cub18CUB_300001_SM_10006detail6reduce28DeviceReduceSingleTileKernelINS2_10policy_hubIfjN4cuda3std3__44plusIfEEE10Policy1000EN6thrust24THRUST_300001_SM_1000_NS6detail15normal_iteratorINSD_10device_ptrIfEEEEPfjS9_ffNS7_10__identityEEEvT0_T1_T2_T3_T4_T6_E12temp_storage+24];
	add.f32 	%f177, %f175, %f176;
	ld.shared.f32 	%f178, [_ZZN3cub18CUB_300001_SM_10006detail6reduce28DeviceReduceSingleTileKernelINS2_10policy_hubIfjN4cuda3std3__44plusIfEEE10Policy1000EN6thrust24THRUST_300001_SM_1000_NS6detail15normal_iteratorINSD_10device_ptrIfEEEEPfjS9_ffNS7_10__identityEEEvT0_T1_T2_T3_T4_T6_E12temp_storage+28];
	add.f32 	%f179, %f177, %f178;
	ld.shared.f32 	%f180, [_ZZN3cub18CUB_300001_SM_10006detail6reduce28DeviceReduceSingleTileKernelINS2_10policy_hubIfjN4cuda3std3__44plusIfEEE10Policy1000EN6thrust24THRUST_300001_SM_1000_NS6detail15normal_iteratorINSD_10device_ptrIfEEEEPfjS9_ffNS7_10__identityEEEvT0_T1_T2_T3_T4_T6_E12temp_storage+32];
	add.f32 	%f181, %f179, %f180;
	ld.shared.f32 	%f182, [_ZZN3cub18CUB_300001_SM_10006detail6reduce28DeviceReduceSingleTileKernelINS2_10policy_hubIfjN4cuda3std3__44plusIfEEE10Policy1000EN6thrust24THRUST_300001_SM_1000_NS6detail15normal_iteratorINSD_10device_ptrIfEEEEPfjS9_ffNS7_10__identityEEEvT0_T1_T2_T3_T4_T6_E12temp_storage+36];
	add.f32 	%f183, %f181, %f182;
	ld.shared.f32 	%f184, [_ZZN3cub18CUB_300001_SM_10006detail6reduce28DeviceReduceSingleTileKernelINS2_10policy_hubIfjN4cuda3std3__44plusIfEEE10Policy1000EN6thrust24THRUST_300001_SM_1000_NS6detail15normal_iteratorINSD_10device_ptrIfEEEEPfjS9_ffNS7_10__identityEEEvT0_T1_T2_T3_T4_T6_E12temp_storage+40];
	add.f32 	%f185, %f183, %f184;
	ld.shared.f32 	%f186, [_ZZN3cub18CUB_300001_SM_10006detail6reduce28DeviceReduceSingleTileKernelINS2_10policy_hubIfjN4cuda3std3__44plusIfEEE10Policy1000EN6thrust24THRUST_300001_SM_1000_NS6detail15normal_iteratorINSD_10device_ptrIfEEEEPfjS9_ffNS7_10__identityEEEvT0_T1_T2_T3_T4_T6_E12temp_storage+44];
	add.f32 	%f187, %f185, %f186;
	ld.shared.f32 	%f188, [_ZZN3cub18CUB_300001_SM_10006detail6reduce28DeviceReduceSingleTileKernelINS2_10policy_hubIfjN4cuda3std3__44plusIfEEE10Policy1000EN6thrust24THRUST_300001_SM_1000_NS6detail15normal_iteratorINSD_10device_ptrIfEEEEPfjS9_ffNS7_10__identityEEEvT0_T1_T2_T3_T4_T6_E12temp_storage+48];
	add.f32 	%f189, %f187, %f188;
	ld.shared.f32 	%f190, [_ZZN3cub18CUB_300001_SM_10006detail6reduce28DeviceReduceSingleTileKernelINS2_10policy_hubIfjN4cuda3std3__44plusIfEEE10Policy1000EN6thrust24THRUST_300001_SM_1000_NS6detail15normal_iteratorINSD_10device_ptrIfEEEEPfjS9_ffNS7_10__identityEEEvT0_T1_T2_T3_T4_T6_E12temp_storage+52];
	add.f32 	%f191, %f189, %f190;
	ld.shared.f32 	%f192, [_ZZN3cub18CUB_300001_SM_10006detail6reduce28DeviceReduceSingleTileKernelINS2_10policy_hubIfjN4cuda3std3__44plusIfEEE10Policy1000EN6thrust24THRUST_300001_SM_1000_NS6detail15normal_iteratorINSD_10device_ptrIfEEEEPfjS9_ffNS7_10__identityEEEvT0_T1_T2_T3_T4_T6_E12temp_storage+56];
	add.f32 	%f193, %f191, %f192;
	ld.shared.f32 	%f194, [_ZZN3cub18CUB_300001_SM_10006detail6reduce28DeviceReduceSingleTileKernelINS2_10policy_hubIfjN4cuda3std3__44plusIfEEE10Policy1000EN6thrust24THRUST_300001_SM_1000_NS6detail15normal_iteratorINSD_10device_ptrIfEEEEPfjS9_ffNS7_10__identityEEEvT0_T1_T2_T3_T4_T6_E12temp_storage+60];
	add.f32 	%f195, %f193, %f194;
	ld.shared.f32 	%f196, [_ZZN3cub18CUB_300001_SM_10006detail6reduce28DeviceReduceSingleTileKernelINS2_10policy_hubIfjN4cuda3std3__44plusIfEEE10Policy1000EN6thrust24THRUST_300001_SM_1000_NS6detail15normal_iteratorINSD_10device_ptrIfEEEEPfjS9_ffNS7_10__identityEEEvT0_T1_T2_T3_T4_T6_E12temp_storage+64];
	add.f32 	%f197, %f195, %f196;
	ld.shared.f32 	%f198, [_ZZN3cub18CUB_300001_SM_10006detail6reduce28DeviceReduceSingleTileKernelINS2_10policy_hubIfjN4cuda3std3__44plusIfEEE10Policy1000EN6thrust24THRUST_300001_SM_1000_NS6detail15normal_iteratorINSD_10device_ptrIfEEEEPfjS9_ffNS7_10__identityEEEvT0_T1_T2_T3_T4_T6_E12temp_storage+68];
	add.f32 	%f199, %f197, %f198;
	ld.shared.f32 	%f200, [_ZZN3cub18CUB_300001_SM_10006detail6reduce28DeviceReduceSingleTileKernelINS2_10policy_hubIfjN4cuda3std3__44plusIfEEE10Policy1000EN6thrust24THRUST_300001_SM_1000_NS6detail15normal_iteratorINSD_10device_ptrIfEEEEPfjS9_ffNS7_10__identityEEEvT0_T1_T2_T3_T4_T6_E12temp_storage+72];
	add.f32 	%f201, %f199, %f200;
	ld.shared.f32 	%f202, [_ZZN3cub18CUB_300001_SM_10006detail6reduce28DeviceReduceSingleTileKernelINS2_10policy_hubIfjN4cuda3std3__44plusIfEEE10Policy1000EN6thrust24THRUST_300001_SM_1000_NS6detail15normal_iteratorINSD_10device_ptrIfEEEEPfjS9_ffNS7_10__identityEEEvT0_T1_T2_T3_T4_T6_E12temp_storage+76];
	add.f32 	%f383, %f201, %f202;
$L__BB6_50:
	mov.u32 	%r192, %tid.x;
	setp.ne.s32 	%p65, %r192, 0;
	@%p65 bra 	$L__BB6_52;
	add.f32 	%f361, %f42, %f383;
	st.global.f32 	[%rd1], %f361;
$L__BB6_52:
	ret;

}
	// .globl	_ZN3cub18CUB_300001_SM_10006detail6reduce18DeviceReduceKernelINS2_10policy_hubIfjN4cuda3std3__44plusIfEEE10Policy1000EN6thrust24THRUST_300001_SM_1000_NS6detail15normal_iteratorINSD_10device_ptrIfEEEEjS9_fNS7_10__identityEEEvT0_PT3_T1_NS0_13GridEvenShareISN_EET2_T4_
.visible .entry _ZN3cub18CUB_300001_SM_10006detail6reduce18DeviceReduceKernelINS2_10policy_hubIfjN4cuda3std3__44plusIfEEE10Policy1000EN6thrust24THRUST_300001_SM_1000_NS6detail15normal_iteratorINSD_10device_ptrIfEEEEjS9_fNS7_10__identityEEEvT0_PT3_T1_NS0_13GridEvenShareISN_EET2_T4_(
	.param .align 8 .b8 _ZN3cub18CUB_300001_SM_10006detail6reduce18DeviceReduceKernelINS2_10policy_hubIfjN4cuda3std3__44plusIfEEE10Policy1000EN6thrust24THRUST_300001_SM_1000_NS6detail15normal_iteratorINSD_10device_ptrIfEEEEjS9_fNS7_10__identityEEEvT0_PT3_T1_NS0_13GridEvenShareISN_EET2_T4__param_0[8],
	.param .u64 .ptr .align 1 _ZN3cub18CUB_300001_SM_10006detail6reduce18DeviceReduceKernelINS2_10policy_hubIfjN4cuda3std3__44plusIfEEE10Policy1000EN6thrust24THRUST_300001_SM_1000_NS6detail15normal_iteratorINSD_10device_ptrIfEEEEjS9_fNS7_10__identityEEEvT0_PT3_T1_NS0_13GridEvenShareISN_EET2_T4__param_1,
	.param .u32 _ZN3cub18CUB_300001_SM_10006detail6reduce18DeviceReduceKernelINS2_10policy_hubIfjN4cuda3std3__44plusIfEEE10Policy1000EN6thrust24THRUST_300001_SM_1000_NS6detail15normal_iteratorINSD_10device_ptrIfEEEEjS9_fNS7_10__identityEEEvT0_PT3_T1_NS0_13GridEvenShareISN_EET2_T4__param_2,
	.param .align 4 .b8 _ZN3cub18CUB_300001_SM_10006detail6reduce18DeviceReduceKernelINS2_10policy_hubIfjN4cuda3std3__44plusIfEEE10Policy1000EN6thrust24THRUST_300001_SM_1000_NS6detail15normal_iteratorINSD_10device_ptrIfEEEEjS9_fNS7_10__identityEEEvT0_PT3_T1_NS0_13GridEvenShareISN_EET2_T4__param_3[40],
	.param .align 1 .b8 _ZN3cub18CUB_300001_SM_10006detail6reduce18DeviceReduceKernelINS2_10policy_hubIfjN4cuda3std3__44plusIfEEE10Policy1000EN6thrust24THRUST_300001_SM_1000_NS6detail15normal_iteratorINSD_10device_ptrIfEEEEjS9_fNS7_10__identityEEEvT0_PT3_T1_NS0_13GridEvenShareISN_EET2_T4__param_4[1],
	.param .align 1 .b8 _ZN3cub18CUB_300001_SM_10006detail6reduce18DeviceReduceKernelINS2_10policy_hubIfjN4cuda3std3__44plusIfEEE10Policy1000EN6thrust24THRUST_300001_SM_1000_NS6detail15normal_iteratorINSD_10device_ptrIfEEEEjS9_fNS7_10__identityEEEvT0_PT3_T1_NS0_13GridEvenShareISN_EET2_T4__param_5[1]
)
.maxntid 512
{
	.reg .pred 	%p<65>;
	.reg .b16 	%rs<4>;
	.reg .b32 	%r<279>;
	.reg .b32 	%f<380>;
	.reg .b64 	%rd<130>;
	// demoted variable
	.shared .align 4 .b8 _ZZN3cub18CUB_300001_SM_10006detail6reduce18DeviceReduceKernelINS2_10policy_hubIfjN4cuda3std3__44plusIfEEE10Policy1000EN6thrust24THRUST_300001_SM_1000_NS6detail15normal_iteratorINSD_10device_ptrIfEEEEjS9_fNS7_10__identityEEEvT0_PT3_T1_NS0_13GridEvenShareISN_EET2_T4_E12temp_storage[84];
	ld.param.u32 	%r1, [_ZN3cub18CUB_300001_SM_10006detail6reduce18DeviceReduceKernelINS2_10policy_hubIfjN4cuda3std3__44plusIfEEE10Policy1000EN6thrust24THRUST_300001_SM_1000_NS6detail15normal_iteratorINSD_10device_ptrIfEEEEjS9_fNS7_10__identityEEEvT0_PT3_T1_NS0_13GridEvenShareISN_EET2_T4__param_3+20];
	ld.param.u32 	%r2, [_ZN3cub18CUB_300001_SM_10006detail6reduce18DeviceReduceKernelINS2_10policy_hubIfjN4cuda3std3__44plusIfEEE10Policy1000EN6thrust24THRUST_300001_SM_1000_NS6detail15normal_iteratorINSD_10device_ptrIfEEEEjS9_fNS7_10__identityEEEvT0_PT3_T1_NS0_13GridEvenShareISN_EET2_T4__param_3+24];
	ld.param.u64 	%rd3, [_ZN3cub18CUB_300001_SM_10006detail6reduce18DeviceReduceKernelINS2_10policy_hubIfjN4cuda3std3__44plusIfEEE10Policy1000EN6thrust24THRUST_300001_SM_1000_NS6detail15normal_iteratorINSD_10device_ptrIfEEEEjS9_fNS7_10__identityEEEvT0_PT3_T1_NS0_13GridEvenShareISN_EET2_T4__param_0];
	cvta.to.global.u64 	%rd1, %rd3;
	mov.u32 	%r3, %ctaid.x;
	shl.b32 	%r4, %r2, 13;
	shl.b32 	%r270, %r3, 13;
	sub.s32 	%r6, %r1, %r270;
	setp.gt.u32 	%p1, %r6, 8191;
	@%p1 bra 	$L__BB7_26;
	mov.u32 	%r7, %tid.x;
	setp.ge.u32 	%p23, %r7, %r6;
	mov.f32 	%f368, 0f00000000;
	mov.u32 	%r261, %r7;
	@%p23 bra 	$L__BB7_3;
	add.s32 	%r155, %r270, %r7;
	mul.wide.u32 	%rd66, %r155, 4;
	add.s64 	%rd67, %rd1, %rd66;
	ld.global.f32 	%f368, [%rd67];
	add.s32 	%r261, %r7, 512;
$L__BB7_3:
	setp.ge.u32 	%p24, %r261, %r6;
	@%p24 bra 	$L__BB7_17;
	not.b32 	%r156, %r261;
	add.s32 	%r157, %r1, %r156;
	sub.s32 	%r158, %r157, %r270;
	shr.u32 	%r159, %r158, 9;
	add.s32 	%r10, %r159, 1;
	and.b32  	%r11, %r10, 15;
	setp.lt.u32 	%p25, %r158, 7680;
	@%p25 bra 	$L__BB7_8;
	or.b32  	%r260, %r261, 4096;
	add.s32 	%r259, %r261, %r270;
	and.b32  	%r160, %r10, 16777200;
	neg.s32 	%r258, %r160;
$L__BB7_6:
	.pragma "nounroll";
	mul.wide.u32 	%rd68, %r259, 4;
	add.s64 	%rd69, %rd1, %rd68;
	ld.global.f32 	%f203, [%rd69];
	add.f32 	%f204, %f368, %f203;
	add.s32 	%r161, %r259, 512;
	mul.wide.u32 	%rd70, %r161, 4;
	add.s64 	%rd71, %rd1, %rd70;
	ld.global.f32 	%f205, [%rd71];
	add.f32 	%f206, %f204, %f205;
	add.s32 	%r162, %r259, 1024;
	mul.wide.u32 	%rd72, %r162, 4;
	add.s64 	%rd73, %rd1, %rd72;
	ld.global.f32 	%f207, [%rd73];
	add.f32 	%f208, %f206, %f207;
	add.s32 	%r163, %r259, 1536;
	mul.wide.u32 	%rd74, %r163, 4;
	add.s64 	%rd75, %rd1, %rd74;
	ld.global.f32 	%f209, [%rd75];
	add.f32 	%f210, %f208, %f209;
	add.s32 	%r164, %r259, 2048;
	mul.wide.u32 	%rd76, %r164, 4;
	add.s64 	%rd77, %rd1, %rd76;
	ld.global.f32 	%f211, [%rd77];
	add.f32 	%f212, %f210, %f211;
	add.s32 	%r165, %r259, 2560;
	mul.wide.u32 	%rd78, %r165, 4;
	add.s64 	%rd79, %rd1, %rd78;
	ld.global.f32 	%f213, [%rd79];
	add.f32 	%f214, %f212, %f213;
	add.s32 	%r166, %r259, 3072;
	mul.wide.u32 	%rd80, %r166, 4;
	add.s64 	%rd81, %rd1, %rd80;
	ld.global.f32 	%f215, [%rd81];
	add.f32 	%f216, %f214, %f215;
	add.s32 	%r167, %r259, 3584;
	mul.wide.u32 	%rd82, %r167, 4;
	add.s64 	%rd83, %rd1, %rd82;
	ld.global.f32 	%f217, [%rd83];
	add.f32 	%f218, %f216, %f217;
	add.s32 	%r168, %r259, 4096;
	mul.wide.u32 	%rd84, %r168, 4;
	add.s64 	%rd85, %rd1, %rd84;
	ld.global.f32 	%f219, [%rd85];
	add.f32 	%f220, %f218, %f219;
	add.s32 	%r169, %r259, 4608;
	mul.wide.u32 	%rd86, %r169, 4;
	add.s64 	%rd87, %rd1, %rd86;
	ld.global.f32 	%f221, [%rd87];
	add.f32 	%f222, %f220, %f221;
	add.s32 	%r170, %r259, 5120;
	mul.wide.u32 	%rd88, %r170, 4;
	add.s64 	%rd89, %rd1, %rd88;
	ld.global.f32 	%f223, [%rd89];
	add.f32 	%f224, %f222, %f223;
	add.s32 	%r171, %r259, 5632;
	mul.wide.u32 	%rd90, %r171, 4;
	add.s64 	%rd91, %rd1, %rd90;
	ld.global.f32 	%f225, [%rd91];
	add.f32 	%f226, %f224, %f225;
	add.s32 	%r172, %r259, 6144;
	mul.wide.u32 	%rd92, %r172, 4;
	add.s64 	%rd93, %rd1, %rd92;
	ld.global.f32 	%f227, [%rd93];
	add.f32 	%f228, %f226, %f227;
	add.s32 	%r173, %r259, 6656;
	mul.wide.u32 	%rd94, %r173, 4;
	add.s64 	%rd95, %rd1, %rd94;
	ld.global.f32 	%f229, [%rd95];
	add.f32 	%f230, %f228, %f229;
	add.s32 	%r174, %r259, 7168;
	mul.wide.u32 	%rd96, %r174, 4;
	add.s64 	%rd97, %rd1, %rd96;
	ld.global.f32 	%f231, [%rd97];
	add.f32 	%f232, %f230, %f231;
	add.s32 	%r175, %r259, 7680;
	mul.wide.u32 	%rd98, %r175, 4;
	add.s64 	%rd99, %rd1, %rd98;
	ld.global.f32 	%f233, [%rd99];
	add.f32 	%f368, %f232, %f233;
	add.s32 	%r260, %r260, 8192;
	add.s32 	%r259, %r259, 8192;
	add.s32 	%r258, %r258, 16;
	setp.ne.s32 	%p26, %r258, 0;
	@%p26 bra 	$L__BB7_6;
	add.s32 	%r261, %r260, -4096;
$L__BB7_8:
	setp.eq.s32 	%p27, %r11, 0;
	@%p27 bra 	$L__BB7_17;
	and.b32  	%r23, %r10, 7;
	setp.lt.u32 	%p28, %r11, 8;
	@%p28 bra 	$L__BB7_11;
	add.s32 	%r176, %r270, %r261;
	mul.wide.u32 	%rd100, %r176, 4;
	add.s64 	%rd101, %rd1, %rd100;
	ld.global.f32 	%f235, [%rd101];
	add.f32 	%f236, %f368, %f235;
	add.s32 	%r177, %r176, 512;
	mul.wide.u32 	%rd102, %r177, 4;
	add.s64 	%rd103, %rd1, %rd102;
	ld.global.f32 	%f237, [%rd103];
	add.f32 	%f238, %f236, %f237;
	add.s32 	%r178, %r176, 1024;
	mul.wide.u32 	%rd104, %r178, 4;
	add.s64 	%rd105, %rd1, %rd104;
	ld.global.f32 	%f239, [%rd105];
	add.f32 	%f240, %f238, %f239;
	add.s32 	%r179, %r176, 1536;
	mul.wide.u32 	%rd106, %r179, 4;
	add.s64 	%rd107, %rd1, %rd106;
	ld.global.f32 	%f241, [%rd107];
	add.f32 	%f242, %f240, %f241;
	add.s32 	%r180, %r176, 2048;
	mul.wide.u32 	%rd108, %r180, 4;
	add.s64 	%rd109, %rd1, %rd108;
	ld.global.f32 	%f243, [%rd109];
	add.f32 	%f244, %f242, %f243;
	add.s32 	%r181, %r176, 2560;
	mul.wide.u32 	%rd110, %r181, 4;
	add.s64 	%rd111, %rd1, %rd110;
	ld.global.f32 	%f245, [%rd111];
	add.f32 	%f246, %f244, %f245;
	add.s32 	%r182, %r176, 3072;
	mul.wide.u32 	%rd112, %r182, 4;
	add.s64 	%rd113, %rd1, %rd112;
	ld.global.f32 	%f247, [%rd113];
	add.f32 	%f248, %f246, %f247;
	add.s32 	%r183, %r176, 3584;
	mul.wide.u32 	%rd114, %r183, 4;
	add.s64 	%rd115, %rd1, %rd114;
	ld.global.f32 	%f249, [%rd115];
	add.f32 	%f368, %f248, %f249;
	add.s32 	%r261, %r261, 4096;
$L__BB7_11:
	setp.eq.s32 	%p29, %r23, 0;
	@%p29 bra 	$L__BB7_17;
	and.b32  	%r26, %r10, 3;
	setp.lt.u32 	%p30, %r23, 4;
	@%p30 bra 	$L__BB7_14;
	add.s32 	%r184, %r270, %r261;
	mul.wide.u32 	%rd116, %r184, 4;
	add.s64 	%rd117, %rd1, %rd116;
	ld.global.f32 	%f251, [%rd117];
	add.f32 	%f252, %f368, %f251;
	add.s32 	%r185, %r184, 512;
	mul.wide.u32 	%rd118, %r185, 4;
	add.s64 	%rd119, %rd1, %rd118;
	ld.global.f32 	%f253, [%rd119];
	add.f32 	%f254, %f252, %f253;
	add.s32 	%r186, %r184, 1024;
	mul.wide.u32 	%rd120, %r186, 4;
	add.s64 	%rd121, %rd1, %rd120;
	ld.global.f32 	%f255, [%rd121];
	add.f32 	%f256, %f254, %f255;
	add.s32 	%r187, %r184, 1536;
	mul.wide.u32 	%rd122, %r187, 4;
	add.s64 	%rd123, %rd1, %rd122;
	ld.global.f32 	%f257, [%rd123];
	add.f32 	%f368, %f256, %f257;
	add.s32 	%r261, %r261, 2048;
$L__BB7_14:
	setp.eq.s32 	%p31, %r26, 0;
	@%p31 bra 	$L__BB7_17;
	add.s32 	%r265, %r261, %r270;
	neg.s32 	%r264, %r26;
$L__BB7_16:
	.pragma "nounroll";
	mul.wide.u32 	%rd124, %r265, 4;
	add.s64 	%rd125, %rd1, %rd124;
	ld.global.f32 	%f258, [%rd125];
	add.f32 	%f368, %f368, %f258;
	add.s32 	%r265, %r265, 512;
	add.s32 	%r264, %r264, 1;
	setp.ne.s32 	%p32, %r264, 0;
	@%p32 bra 	$L__BB7_16;
$L__BB7_17:
	setp.lt.u32 	%p33, %r6, 512;
	@%p33 bra 	$L__BB7_22;
	// begin inline asm
	mov.u32 %r226, %laneid;
	// end inline asm
	mov.b32 	%r228, %f368;
	mov.b32 	%r229, 1;
	mov.b32 	%r250, 31;
	mov.b32 	%r251, -1;
	// begin inline asm
	shfl.sync.down.b32 %r227, %r228, %r229, %r250, %r251;
	// end inline asm
	setp.gt.s32 	%p57, %r226, 30;
	mov.b32 	%f317, %r227;
	add.f32 	%f318, %f368, %f317;
	selp.f32 	%f319, %f368, %f318, %p57;
	mov.b32 	%r233, %f319;
	mov.b32 	%r234, 2;
	// begin inline asm
	shfl.sync.down.b32 %r232, %r233, %r234, %r250, %r251;
	// end inline asm
	setp.gt.s32 	%p58, %r226, 29;
	mov.b32 	%f320, %r232;
	add.f32 	%f321, %f319, %f320;
	selp.f32 	%f322, %f319, %f321, %p58;
	mov.b32 	%r238, %f322;
	mov.b32 	%r239, 4;
	// begin inline asm
	shfl.sync.down.b32 %r237, %r238, %r239, %r250, %r251;
	// end inline asm
	setp.gt.s32 	%p59, %r226, 27;
	mov.b32 	%f323, %r237;
	add.f32 	%f324, %f322, %f323;
	selp.f32 	%f325, %f322, %f324, %p59;
	mov.b32 	%r243, %f325;
	mov.b32 	%r244, 8;
	// begin inline asm
	shfl.sync.down.b32 %r242, %r243, %r244, %r250, %r251;
	// end inline asm
	setp.gt.s32 	%p60, %r226, 23;
	mov.b32 	%f326, %r242;
	add.f32 	%f327, %f325, %f326;
	selp.f32 	%f328, %f325, %f327, %p60;
	mov.b32 	%r248, %f328;
	mov.b32 	%r249, 16;
	// begin inline asm
	shfl.sync.down.b32 %r247, %r248, %r249, %r250, %r251;
	// end inline asm
	setp.gt.s32 	%p61, %r226, 15;
	mov.b32 	%f329, %r247;
	add.f32 	%f16, %f328, %f329;
	selp.f32 	%f379, %f328, %f16, %p61;
	setp.ne.s32 	%p62, %r226, 0;
	@%p62 bra 	$L__BB7_20;
	shr.u32 	%r252, %r7, 3;
	and.b32  	%r253, %r252, 124;
	mov.u32 	%r254, _ZZN3cub18CUB_300001_SM_10006detail6reduce18DeviceReduceKernelINS2_10policy_hubIfjN4cuda3std3__44plusIfEEE10Policy1000EN6thrust24THRUST_300001_SM_1000_NS6detail15normal_iteratorINSD_10device_ptrIfEEEEjS9_fNS7_10__identityEEEvT0_PT3_T1_NS0_13GridEvenShareISN_EET2_T4_E12temp_storage;
	add.s32 	%r255, %r254, %r253;
	st.shared.f32 	[%r255+16], %f16;
$L__BB7_20:
	bar.sync 	0;
	setp.ne.s32 	%p63, %r7, 0;
	@%p63 bra 	$L__BB7_48;
	ld.shared.f32 	%f330, [_ZZN3cub18CUB_300001_SM_10006detail6reduce18DeviceReduceKernelINS2_10policy_hubIfjN4cuda3std3__44plusIfEEE10Policy1000EN6thrust24THRUST_300001_SM_1000_NS6detail15normal_iteratorINSD_10device_ptrIfEEEEjS9_fNS7_10__identityEEEvT0_PT3_T1_NS0_13GridEvenShareISN_EET2_T4_E12temp_storage+20];
	add.f32 	%f331, %f379, %f330;
	ld.shared.f32 	%f332, [_ZZN3cub18CUB_300001_SM_10006detail6reduce18DeviceReduceKernelINS2_10policy_hubIfjN4cuda3std3__44plusIfEEE10Policy1000EN6thrust24THRUST_300001_SM_1000_NS6detail15normal_iteratorINSD_10device_ptrIfEEEEjS9_fNS7_10__identityEEEvT0_PT3_T1_NS0_13GridEvenShareISN_EET2_T4_E12temp_storage+24];
	add.f32 	%f333, %f331, %f332;
	ld.shared.f32 	%f334, [_ZZN3cub18CUB_300001_SM_10006detail6reduce18DeviceReduceKernelINS2_10policy_hubIfjN4cuda3std3__44plusIfEEE10Policy1000EN6thrust24THRUST_300001_SM_1000_NS6detail15normal_iteratorINSD_10device_ptrIfEEEEjS9_fNS7_10__identityEEEvT0_PT3_T1_NS0_13GridEvenShareISN_EET2_T4_E12temp_storage+28];
	add.f32 	%f335, %f333, %f334;
	ld.shared.f32 	%f336, [_ZZN3cub18CUB_300001_SM_10006detail6reduce18DeviceReduceKernelINS2_10policy_hubIfjN4cuda3std3__44plusIfEEE10Policy1000EN6thrust24THRUST_300001_SM_1000_NS6detail15normal_iteratorINSD_10device_ptrIfEEEEjS9_fNS7_10__identityEEEvT0_PT3_T1_NS0_13GridEvenShareISN_EET2_T4_E12temp_storage+32];
	add.f32 	%f337, %f335, %f336;
	ld.shared.f32 	%f338, [_ZZN3cub18CUB_300001_SM_10006detail6reduce18DeviceReduceKernelINS2_10policy_hubIfjN4cuda3std3__44plusIfEEE10Policy1000EN6thrust24THRUST_300001_SM_1000_NS6detail15normal_iteratorINSD_10device_ptrIfEEEEjS9_fNS7_10__identityEEEvT0_PT3_T1_NS0_13GridEvenShareISN_EET2_T4_E12temp_storage+36];
	add.f32 	%f339, %f337, %f338;
	ld.shared.f32 	%f340, [_ZZN3cub18CUB_300001_SM_10006detail6reduce18DeviceReduceKernelINS2_10policy_hubIfjN4cuda3std3__44plusIfEEE10Policy1000EN6thrust24THRUST_300001_SM_1000_NS6detail15normal_iteratorINSD_10device_ptrIfEEEEjS9_fNS7_10__identityEEEvT0_PT3_T1_NS0_13GridEvenShareISN_EET2_T4_E12temp_storage+40];
	add.f32 	%f341, %f339, %f340;
	ld.shared.f32 	%f342, [_ZZN3cub18CUB_300001_SM_10006detail6reduce18DeviceReduceKernelINS2_10policy_hubIfjN4cuda3std3__44plusIfEEE10Policy1000EN6thrust24THRUST_300001_SM_1000_NS6detail15normal_iteratorINSD_10device_ptrIfEEEEjS9_fNS7_10__identityEEEvT0_PT3_T1_NS0_13GridEvenShareISN_EET2_T4_E12temp_storage+44];
	add.f32 	%f343, %f341, %f342;
	ld.shared.f32 	%f344, [_ZZN3cub18CUB_300001_SM_10006detail6reduce18DeviceReduceKernelINS2_10policy_hubIfjN4cuda3std3__44plusIfEEE10Policy1000EN6thrust24THRUST_300001_SM_1000_NS6detail15normal_iteratorINSD_10device_ptrIfEEEEjS9_fNS7_10__identityEEEvT0_PT3_T1_NS0_13GridEvenShareISN_EET2_T4_E12temp_storage+48];
	add.f32 	%f345, %f343, %f344;
	ld.shared.f32 	%f346, [_ZZN3cub18CUB_300001_SM_10006detail6reduce18DeviceReduceKernelINS2_10policy_hubIfjN4cuda3std3__44plusIfEEE10Policy1000EN6thrust24THRUST_300001_SM_1000_NS6detail15normal_iteratorINSD_10device_ptrIfEEEEjS9_fNS7_10__identityEEEvT0_PT3_T1_NS0_13GridEvenShareISN_EET2_T4_E12temp_storage+52];
	add.f32 	%f347, %f345, %f346;
	ld.shared.f32 	%f348, [_ZZN3cub18CUB_300001_SM_10006detail6reduce18DeviceReduceKernelINS2_10policy_hubIfjN4cuda3std3__44plusIfEEE10Policy1000EN6thrust24THRUST_300001_SM_1000_NS6detail15normal_iteratorINSD_10device_ptrIfEEEEjS9_fNS7_10__identityEEEvT0_PT3_T1_NS0_13GridEvenShareISN_EET2_T4_E12temp_storage+56];
	add.f32 	%f349, %f347, %f348;
	ld.shared.f32 	%f350, [_ZZN3cub18CUB_300001_SM_10006detail6reduce18DeviceReduceKernelINS2_10policy_hubIfjN4cuda3std3__44plusIfEEE10Policy1000EN6thrust24THRUST_300001_SM_1000_NS6detail15normal_iteratorINSD_10device_ptrIfEEEEjS9_fNS7_10__identityEEEvT0_PT3_T1_NS0_13GridEvenShareISN_EET2_T4_E12temp_storage+60];
	add.f32 	%f351, %f349, %f350;
	ld.shared.f32 	%f352, [_ZZN3cub18CUB_300001_SM_10006detail6reduce18DeviceReduceKernelINS2_10policy_hubIfjN4cuda3std3__44plusIfEEE10Policy1000EN6thrust24THRUST_300001_SM_1000_NS6detail15normal_iteratorINSD_10device_ptrIfEEEEjS9_fNS7_10__identityEEEvT0_PT3_T1_NS0_13GridEvenShareISN_EET2_T4_E12temp_storage+64];
	add.f32 	%f353, %f351, %f352;
	ld.shared.f32 	%f354, [_ZZN3cub18CUB_300001_SM_10006detail6reduce18DeviceReduceKernelINS2_10policy_hubIfjN4cuda3std3__44plusIfEEE10Policy1000EN6thrust24THRUST_300001_SM_1000_NS6detail15normal_iteratorINSD_10device_ptrIfEEEEjS9_fNS7_10__identityEEEvT0_PT3_T1_NS0_13GridEvenShareISN_EET2_T4_E12temp_storage+68];
	add.f32 	%f355, %f353, %f354;
	ld.shared.f32 	%f356, [_ZZN3cub18CUB_300001_SM_10006detail6reduce18DeviceReduceKernelINS2_10policy_hubIfjN4cuda3std3__44plusIfEEE10Policy1000EN6thrust24THRUST_300001_SM_1000_NS6detail15normal_iteratorINSD_10device_ptrIfEEEEjS9_fNS7_10__identityEEEvT0_PT3_T1_NS0_13GridEvenShareISN_EET2_T4_E12temp_storage+72];
	add.f32 	%f357, %f355, %f356;
	ld.shared.f32 	%f358, [_ZZN3cub18CUB_300001_SM_10006detail6reduce18DeviceReduceKernelINS2_10policy_hubIfjN4cuda3std3__44plusIfEEE10Policy1000EN6thrust24THRUST_300001_SM_1000_NS6detail15normal_iteratorINSD_10device_ptrIfEEEEjS9_fNS7_10__identityEEEvT0_PT3_T1_NS0_13GridEvenShareISN_EET2_T4_E12temp_storage+76];
	add.f32 	%f379, %f357, %f358;
	bra.uni 	$L__BB7_48;
$L__BB7_22:
	// begin inline asm
	mov.u32 %r188, %laneid;
	// end inline asm
	and.b32  	%r214, %r7, 992;
	add.s32 	%r215, %r214, 32;
	setp.gt.u32 	%p34, %r215, %r6;
	not.b32 	%r216, %r214;
	add.s32 	%r217, %r6, %r216;
	selp.b32 	%r212, %r217, 31, %p34;
	mov.b32 	%r190, %f368;
	mov.b32 	%r191, 1;
	mov.b32 	%r213, -1;
	// begin inline asm
	shfl.sync.down.b32 %r189, %r190, %r191, %r212, %r213;
	// end inline asm
	setp.lt.s32 	%p35, %r188, %r212;
	mov.b32 	%f259, %r189;
	add.f32 	%f260, %f368, %f259;
	selp.f32 	%f261, %f260, %f368, %p35;
	mov.b32 	%r195, %f261;
	mov.b32 	%r196, 2;
	// begin inline asm
	shfl.sync.down.b32 %r194, %r195, %r196, %r212, %r213;
	// end inline asm
	add.s32 	%r218, %r188, 2;
	setp.gt.s32 	%p36, %r218, %r212;
	mov.b32 	%f262, %r194;
	add.f32 	%f263, %f261, %f262;
	selp.f32 	%f264, %f261, %f263, %p36;
	mov.b32 	%r200, %f264;
	mov.b32 	%r201, 4;
	// begin inline asm
	shfl.sync.down.b32 %r199, %r200, %r201, %r212, %r213;
	// end inline asm
	add.s32 	%r219, %r188, 4;
	setp.gt.s32 	%p37, %r219, %r212;
	mov.b32 	%f265, %r199;
	add.f32 	%f266, %f264, %f265;
	selp.f32 	%f267, %f264, %f266, %p37;
	mov.b32 	%r205, %f267;
	mov.b32 	%r206, 8;
	// begin inline asm
	shfl.sync.down.b32 %r204, %r205, %r206, %r212, %r213;
	// end inline asm
	add.s32 	%r220, %r188, 8;
	setp.gt.s32 	%p38, %r220, %r212;
	mov.b32 	%f268, %r204;
	add.f32 	%f269, %f267, %f268;
	selp.f32 	%f270, %f267, %f269, %p38;
	mov.b32 	%r210, %f270;
	mov.b32 	%r211, 16;
	// begin inline asm
	shfl.sync.down.b32 %r209, %r210, %r211, %r212, %r213;
	// end inline asm
	add.s32 	%r221, %r188, 16;
	setp.gt.s32 	%p39, %r221, %r212;
	mov.b32 	%f271, %r209;
	add.f32 	%f272, %f270, %f271;
	selp.f32 	%f379, %f270, %f272, %p39;
	setp.ne.s32 	%p40, %r188, 0;
	@%p40 bra 	$L__BB7_24;
	shr.u32 	%r222, %r7, 3;
	and.b32  	%r223, %r222, 124;
	mov.u32 	%r224, _ZZN3cub18CUB_300001_SM_10006detail6reduce18DeviceReduceKernelINS2_10policy_hubIfjN4cuda3std3__44plusIfEEE10Policy1000EN6thrust24THRUST_300001_SM_1000_NS6detail15normal_iteratorINSD_10device_ptrIfEEEEjS9_fNS7_10__identityEEEvT0_PT3_T1_NS0_13GridEvenShareISN_EET2_T4_E12temp_storage;
	add.s32 	%r225, %r224, %r223;
	st.shared.f32 	[%r225+16], %f379;
$L__BB7_24:
	bar.sync 	0;
	setp.ne.s32 	%p41, %r7, 0;
	@%p41 bra 	$L__BB7_48;
	setp.gt.u32 	%p42, %r6, 32;
	ld.shared.f32 	%f273, [_ZZN3cub18CUB_300001_SM_10006detail6reduce18DeviceReduceKernelINS2_10policy_hubIfjN4cuda3std3__44plusIfEEE10Policy1000EN6thrust24THRUST_300001_SM_1000_NS6detail15normal_iteratorINSD_10device_ptrIfEEEEjS9_fNS7_10__identityEEEvT0_PT3_T1_NS0_13GridEvenShareISN_EET2_T4_E12temp_storage+20];
	add.f32 	%f274, %f379, %f273;
	selp.f32 	%f275, %f274, %f379, %p42;
	setp.gt.u32 	%p43, %r6, 64;
	ld.shared.f32 	%f276, [_ZZN3cub18CUB_300001_SM_10006detail6reduce18DeviceReduceKernelINS2_10policy_hubIfjN4cuda3std3__44plusIfEEE10Policy1000EN6thrust24THRUST_300001_SM_1000_NS6detail15normal_iteratorINSD_10device_ptrIfEEEEjS9_fNS7_10__identityEEEvT0_PT3_T1_NS0_13GridEvenShareISN_EET2_T4_E12temp_storage+24];
	add.f32 	%f277, %f276, %f275;
	selp.f32 	%f278, %f277, %f275, %p43;
	setp.gt.u32 	%p44, %r6, 96;
	ld.shared.f32 	%f279, [_ZZN3cub18CUB_300001_SM_10006detail6reduce18DeviceReduceKernelINS2_10policy_hubIfjN4cuda3std3__44plusIfEEE10Policy1000EN6thrust24THRUST_300001_SM_1000_NS6detail15normal_iteratorINSD_10device_ptrIfEEEEjS9_fNS7_10__identityEEEvT0_PT3_T1_NS0_13GridEvenShareISN_EET2_T4_E12temp_storage+28];
	add.f32 	%f280, %f279, %f278;
	selp.f32 	%f281, %f280, %f278, %p44;
	setp.gt.u32 	%p45, %r6, 128;
	ld.shared.f32 	%f282, [_ZZN3cub18CUB_300001_SM_10006detail6reduce18DeviceReduceKernelINS2_10policy_hubIfjN4cuda3std3__44plusIfEEE10Policy1000EN6thrust24THRUST_300001_SM_1000_NS6detail15normal_iteratorINSD_10device_ptrIfEEEEjS9_fNS7_10__identityEEEvT0_PT3_T1_NS0_13GridEvenShareISN_EET2_T4_E12temp_storage+32];
	add.f32 	%f283, %f282, %f281;
	selp.f32 	%f284, %f283, %f281, %p45;
	setp.gt.u32 	%p46, %r6, 160;
	ld.shared.f32 	%f285, [_ZZN3cub18CUB_300001_SM_10006detail6reduce18DeviceReduceKernelINS2_10policy_hubIfjN4cuda3std3__44plusIfEEE10Policy1000EN6thrust24THRUST_300001_SM_1000_NS6detail15normal_iteratorINSD_10device_ptrIfEEEEjS9_fNS7_10__identityEEEvT0_PT3_T1_NS0_13GridEvenShareISN_EET2_T4_E12temp_storage+36];
	add.f32 	%f286, %f285, %f284;
	selp.f32 	%f287, %f286, %f284, %p46;
	setp.gt.u32 	%p47, %r6, 192;
	ld.shared.f32 	%f288, [_ZZN3cub18CUB_300001_SM_10006detail6reduce18DeviceReduceKernelINS2_10policy_hubIfjN4cuda3std3__44plusIfEEE10Policy1000EN6thrust24THRUST_300001_SM_1000_NS6detail15normal_iteratorINSD_10device_ptrIfEEEEjS9_fNS7_10__identityEEEvT0_PT3_T1_NS0_13GridEvenShareISN_EET2_T4_E12temp_storage+40];
	add.f32 	%f289, %f288, %f287;
	selp.f32 	%f290, %f289, %f287, %p47;
	setp.gt.u32 	%p48, %r6, 224;
	ld.shared.f32 	%f291, [_ZZN3cub18CUB_300001_SM_10006detail6reduce18DeviceReduceKernelINS2_10policy_hubIfjN4cuda3std3__44plusIfEEE10Policy1000EN6thrust24THRUST_300001_SM_1000_NS6detail15normal_iteratorINSD_10device_ptrIfEEEEjS9_fNS7_10__identityEEEvT0_PT3_T1_NS0_13GridEvenShareISN_EET2_T4_E12temp_storage+44];
	add.f32 	%f292, %f291, %f290;
	selp.f32 	%f293, %f292, %f290, %p48;
	setp.gt.u32 	%p49, %r6, 256;
	ld.shared.f32 	%f294, [_ZZN3cub18CUB_300001_SM_10006detail6reduce18DeviceReduceKernelINS2_10policy_hubIfjN4cuda3std3__44plusIfEEE10Policy1000EN6thrust24THRUST_300001_SM_1000_NS6detail15normal_iteratorINSD_10device_ptrIfEEEEjS9_fNS7_10__identityEEEvT0_PT3_T1_NS0_13GridEvenShareISN_EET2_T4_E12temp_storage+48];
	add.f32 	%f295, %f294, %f293;
	selp.f32 	%f296, %f295, %f293, %p49;
	setp.gt.u32 	%p50, %r6, 288;
	ld.shared.f32 	%f297, [_ZZN3cub18CUB_300001_SM_10006detail6reduce18DeviceReduceKernelINS2_10policy_hubIfjN4cuda3std3__44plusIfEEE10Policy1000EN6thrust24THRUST_300001_SM_1000_NS6detail15normal_iteratorINSD_10device_ptrIfEEEEjS9_fNS7_10__identityEEEvT0_PT3_T1_NS0_13GridEvenShareISN_EET2_T4_E12temp_storage+52];
	add.f32 	%f298, %f297, %f296;
	selp.f32 	%f299, %f298, %f296, %p50;
	setp.gt.u32 	%p51, %r6, 320;
	ld.shared.f32 	%f300, [_ZZN3cub18CUB_300001_SM_10006detail6reduce18DeviceReduceKernelINS2_10policy_hubIfjN4cuda3std3__44plusIfEEE10Policy1000EN6thrust24THRUST_300001_SM_1000_NS6detail15normal_iteratorINSD_10device_ptrIfEEEEjS9_fNS7_10__identityEEEvT0_PT3_T1_NS0_13GridEvenShareISN_EET2_T4_E12temp_storage+56];
	add.f32 	%f301, %f300, %f299;
	selp.f32 	%f302, %f301, %f299, %p51;
	setp.gt.u32 	%p52, %r6, 352;
	ld.shared.f32 	%f303, [_ZZN3cub18CUB_300001_SM_10006detail6reduce18DeviceReduceKernelINS2_10policy_hubIfjN4cuda3std3__44plusIfEEE10Policy1000EN6thrust24THRUST_300001_SM_1000_NS6detail15normal_iteratorINSD_10device_ptrIfEEEEjS9_fNS7_10__identityEEEvT0_PT3_T1_NS0_13GridEvenShareISN_EET2_T4_E12temp_storage+60];
	add.f32 	%f304, %f303, %f302;
	selp.f32 	%f305, %f304, %f302, %p52;
	setp.gt.u32 	%p53, %r6, 384;
	ld.shared.f32 	%f306, [_ZZN3cub18CUB_300001_SM_10006detail6reduce18DeviceReduceKernelINS2_10policy_hubIfjN4cuda3std3__44plusIfEEE10Policy1000EN6thrust24THRUST_300001_SM_1000_NS6detail15normal_iteratorINSD_10device_ptrIfEEEEjS9_fNS7_10__identityEEEvT0_PT3_T1_NS0_13GridEvenShareISN_EET2_T4_E12temp_storage+64];
	add.f32 	%f307, %f306, %f305;
	selp.f32 	%f308, %f307, %f305, %p53;
	setp.gt.u32 	%p54, %r6, 416;
	ld.shared.f32 	%f309, [_ZZN3cub18CUB_300001_SM_10006detail6reduce18DeviceReduceKernelINS2_10policy_hubIfjN4cuda3std3__44plusIfEEE10Policy1000EN6thrust24THRUST_300001_SM_1000_NS6detail15normal_iteratorINSD_10device_ptrIfEEEEjS9_fNS7_10__identityEEEvT0_PT3_T1_NS0_13GridEvenShareISN_EET2_T4_E12temp_storage+68];
	add.f32 	%f310, %f309, %f308;
	selp.f32 	%f311, %f310, %f308, %p54;
	setp.gt.u32 	%p55, %r6, 448;
	ld.shared.f32 	%f312, [_ZZN3cub18CUB_300001_SM_10006detail6reduce18DeviceReduceKernelINS2_10policy_hubIfjN4cuda3std3__44plusIfEEE10Policy1000EN6thrust24THRUST_300001_SM_1000_NS6detail15normal_iteratorINSD_10device_ptrIfEEEEjS9_fNS7_10__identityEEEvT0_PT3_T1_NS0_13GridEvenShareISN_EET2_T4_E12temp_storage+72];
	add.f32 	%f313, %f312, %f311;
	selp.f32 	%f314, %f313, %f311, %p55;
	setp.gt.u32 	%p56, %r6, 480;
	ld.shared.f32 	%f315, [_ZZN3cub18CUB_300001_SM_10006detail6reduce18DeviceReduceKernelINS2_10policy_hubIfjN4cuda3std3__44plusIfEEE10Policy1000EN6thrust24THRUST_300001_SM_1000_NS6detail15normal_iteratorINSD_10device_ptrIfEEEEjS9_fNS7_10__identityEEEvT0_PT3_T1_NS0_13GridEvenShareISN_EET2_T4_E12temp_storage+76];
	add.f32 	%f316, %f315, %f314;
	selp.f32 	%f379, %f316, %f314, %p56;
	bra.uni 	$L__BB7_48;
$L__BB7_26:
	mov.u32 	%r35, %tid.x;
	add.s32 	%r72, %r35, %r270;
	mul.wide.u32 	%rd4, %r72, 4;
	add.s64 	%rd5, %rd1, %rd4;
	ld.global.f32 	%f41, [%rd5];
	ld.global.f32 	%f42, [%rd5+2048];
	ld.global.f32 	%f43, [%rd5+4096];
	ld.global.f32 	%f44, [%rd5+6144];
	ld.global.f32 	%f45, [%rd5+8192];
	ld.global.f32 	%f46, [%rd5+10240];
	ld.global.f32 	%f47, [%rd5+12288];
	ld.global.f32 	%f48, [%rd5+14336];
	ld.global.f32 	%f49, [%rd5+16384];
	ld.global.f32 	%f50, [%rd5+18432];
	ld.global.f32 	%f51, [%rd5+20480];
	ld.global.f32 	%f52, [%rd5+22528];
	ld.global.f32 	%f53, [%rd5+24576];
	ld.global.f32 	%f54, [%rd5+26624];
	ld.global.f32 	%f55, [%rd5+28672];
	ld.global.f32 	%f56, [%rd5+30720];
	add.f32 	%f57, %f41, %f42;
	add.f32 	%f58, %f43, %f44;
	add.f32 	%f59, %f45, %f46;
	add.f32 	%f60, %f47, %f48;
	add.f32 	%f61, %f49, %f50;
	add.f32 	%f62, %f51, %f52;
	add.f32 	%f63, %f53, %f54;
	add.f32 	%f64, %f55, %f56;
	add.f32 	%f65, %f57, %f58;
	add.f32 	%f66, %f59, %f60;
	add.f32 	%f67, %f61, %f62;
	add.f32 	%f68, %f63, %f64;
	add.f32 	%f69, %f65, %f66;
	add.f32 	%f70, %f67, %f68;
	add.f32 	%f378, %f69, %f70;
	setp.lt.u32 	%p2, %r6, %r4;
	@%p2 bra 	$L__BB7_44;
	add.s32 	%r36, %r4, %r270;
	not.b32 	%r74, %r35;
	add.s32 	%r75, %r74, %r1;
	sub.s32 	%r76, %r75, %r4;
	sub.s32 	%r267, %r76, %r270;
	add.s32 	%r77, %r36, %r35;
	add.s32 	%r266, %r77, 4096;
	mov.b32 	%r269, 0;
	mov.u32 	%r268, %r36;
$L__BB7_28:
	add.s32 	%r270, %r270, %r4;
	add.s32 	%r79, %r1, -8192;
	setp.gt.u32 	%p3, %r270, %r79;
	@%p3 bra 	$L__BB7_30;
	add.s32 	%r80, %r35, %r270;
	mul.wide.u32 	%rd6, %r80, 4;
	add.s64 	%rd7, %rd1, %rd6;
	ld.global.f32 	%f71, [%rd7];
	ld.global.f32 	%f72, [%rd7+2048];
	ld.global.f32 	%f73, [%rd7+4096];
	ld.global.f32 	%f74, [%rd7+6144];
	ld.global.f32 	%f75, [%rd7+8192];
	ld.global.f32 	%f76, [%rd7+10240];
	ld.global.f32 	%f77, [%rd7+12288];
	ld.global.f32 	%f78, [%rd7+14336];
	ld.global.f32 	%f79, [%rd7+16384];
	ld.global.f32 	%f80, [%rd7+18432];
	ld.global.f32 	%f81, [%rd7+20480];
	ld.global.f32 	%f82, [%rd7+22528];
	ld.global.f32 	%f83, [%rd7+24576];
	ld.global.f32 	%f84, [%rd7+26624];
	ld.global.f32 	%f85, [%rd7+28672];
	ld.global.f32 	%f86, [%rd7+30720];
	add.f32 	%f87, %f378, %f71;
	add.f32 	%f88, %f72, %f73;
	add.f32 	%f89, %f74, %f75;
	add.f32 	%f90, %f76, %f77;
	add.f32 	%f91, %f78, %f79;
	add.f32 	%f92, %f80, %f81;
	add.f32 	%f93, %f82, %f83;
	add.f32 	%f94, %f84, %f85;
	add.f32 	%f95, %f87, %f88;
	add.f32 	%f96, %f89, %f90;
	add.f32 	%f97, %f91, %f92;
	add.f32 	%f98, %f93, %f94;
	add.f32 	%f99, %f95, %f96;
	add.f32 	%f100, %f97, %f98;
	add.f32 	%f101, %f99, %f100;
	add.f32 	%f378, %f101, %f86;
	sub.s32 	%r81, %r1, %r270;
	setp.lt.u32 	%p4, %r81, %r4;
	add.s32 	%r269, %r269, 1;
	add.s32 	%r268, %r268, %r4;
	sub.s32 	%r267, %r267, %r4;
	add.s32 	%r266, %r266, %r4;
	@%p4 bra 	$L__BB7_44;
	bra.uni 	$L__BB7_28;
$L__BB7_30:
	setp.le.u32 	%p5, %r1, %r270;
	sub.s32 	%r83, %r1, %r270;
	setp.ge.s32 	%p6, %r35, %r83;
	or.pred  	%p7, %p5, %p6;
	@%p7 bra 	$L__BB7_44;
	not.b32 	%r85, %r35;
	add.s32 	%r86, %r1, %r85;
	sub.s32 	%r87, %r86, %r36;
	mul.lo.s32 	%r88, %r2, %r269;
	shl.b32 	%r89, %r88, 13;
	sub.s32 	%r90, %r87, %r89;
	shr.u32 	%r91, %r90, 9;
	add.s32 	%r49, %r91, 1;
	and.b32  	%r50, %r49, 15;
	setp.lt.u32 	%p8, %r90, 7680;
	mov.u32 	%r275, %r35;
	@%p8 bra 	$L__BB7_35;
	or.b32  	%r273, %r35, 4096;
	shr.u32 	%r92, %r267, 9;
	add.s32 	%r93, %r92, 1;
	and.b32  	%r94, %r93, 16777200;
	neg.s32 	%r271, %r94;
$L__BB7_33:
	.pragma "nounroll";
	add.s32 	%r95, %r266, -4096;
	mul.wide.u32 	%rd8, %r95, 4;
	add.s64 	%rd9, %rd1, %rd8;
	ld.global.f32 	%f103, [%rd9];
	add.f32 	%f104, %f378, %f103;
	add.s32 	%r96, %r266, -3584;
	mul.wide.u32 	%rd10, %r96, 4;
	add.s64 	%rd11, %rd1, %rd10;
	ld.global.f32 	%f105, [%rd11];
	add.f32 	%f106, %f104, %f105;
	add.s32 	%r97, %r266, -3072;
	mul.wide.u32 	%rd12, %r97, 4;
	add.s64 	%rd13, %rd1, %rd12;
	ld.global.f32 	%f107, [%rd13];
	add.f32 	%f108, %f106, %f107;
	add.s32 	%r98, %r266, -2560;
	mul.wide.u32 	%rd14, %r98, 4;
	add.s64 	%rd15, %rd1, %rd14;
	ld.global.f32 	%f109, [%rd15];
	add.f32 	%f110, %f108, %f109;
	add.s32 	%r99, %r266, -2048;
	mul.wide.u32 	%rd16, %r99, 4;
	add.s64 	%rd17, %rd1, %rd16;
	ld.global.f32 	%f111, [%rd17];
	add.f32 	%f112, %f110, %f111;
	add.s32 	%r100, %r266, -1536;
	mul.wide.u32 	%rd18, %r100, 4;
	add.s64 	%rd19, %rd1, %rd18;
	ld.global.f32 	%f113, [%rd19];
	add.f32 	%f114, %f112, %f113;
	add.s32 	%r101, %r266, -1024;
	mul.wide.u32 	%rd20, %r101, 4;
	add.s64 	%rd21, %rd1, %rd20;
	ld.global.f32 	%f115, [%rd21];
	add.f32 	%f116, %f114, %f115;
	add.s32 	%r102, %r266, 3584;
	add.s32 	%r103, %r266, -512;
	mul.wide.u32 	%rd22, %r103, 4;
	add.s64 	%rd23, %rd1, %rd22;
	ld.global.f32 	%f117, [%rd23];
	add.f32 	%f118, %f116, %f117;
	mul.wide.u32 	%rd24, %r266, 4;
	add.s64 	%rd25, %rd1, %rd24;
	ld.global.f32 	%f119, [%rd25];
	add.f32 	%f120, %f118, %f119;
	add.s32 	%r104, %r266, 512;
	mul.wide.u32 	%rd26, %r104, 4;
	add.s64 	%rd27, %rd1, %rd26;
	ld.global.f32 	%f121, [%rd27];
	add.f32 	%f122, %f120, %f121;
	add.s32 	%r105, %r266, 1024;
	mul.wide.u32 	%rd28, %r105, 4;
	add.s64 	%rd29, %rd1, %rd28;
	ld.global.f32 	%f123, [%rd29];
	add.f32 	%f124, %f122, %f123;
	add.s32 	%r106, %r266, 1536;
	mul.wide.u32 	%rd30, %r106, 4;
	add.s64 	%rd31, %rd1, %rd30;
	ld.global.f32 	%f125, [%rd31];
	add.f32 	%f126, %f124, %f125;
	add.s32 	%r107, %r266, 2048;
	mul.wide.u32 	%rd32, %r107, 4;
	add.s64 	%rd33, %rd1, %rd32;
	ld.global.f32 	%f127, [%rd33];
	add.f32 	%f128, %f126, %f127;
	add.s32 	%r108, %r266, 2560;
	mul.wide.u32 	%rd34, %r108, 4;
	add.s64 	%rd35, %rd1, %rd34;
	ld.global.f32 	%f129, [%rd35];
	add.f32 	%f130, %f128, %f129;
	add.s32 	%r109, %r266, 3072;
	mul.wide.u32 	%rd36, %r109, 4;
	add.s64 	%rd37, %rd1, %rd36;
	ld.global.f32 	%f131, [%rd37];
	add.f32 	%f132, %f130, %f131;
	mul.wide.u32 	%rd38, %r102, 4;
	add.s64 	%rd39, %rd1, %rd38;
	ld.global.f32 	%f133, [%rd39];
	add.f32 	%f378, %f132, %f133;
	add.s32 	%r273, %r273, 8192;
	add.s32 	%r266, %r266, 8192;
	add.s32 	%r271, %r271, 16;
	setp.ne.s32 	%p9, %r271, 0;
	@%p9 bra 	$L__BB7_33;
	add.s32 	%r275, %r273, -4096;
$L__BB7_35:
	setp.eq.s32 	%p10, %r50, 0;
	@%p10 bra 	$L__BB7_44;
	and.b32  	%r61, %r49, 7;
	setp.lt.u32 	%p11, %r50, 8;
	@%p11 bra 	$L__BB7_38;
	add.s32 	%r110, %r275, %r270;
	mul.wide.u32 	%rd40, %r110, 4;
	add.s64 	%rd41, %rd1, %rd40;
	ld.global.f32 	%f135, [%rd41];
	add.f32 	%f136, %f378, %f135;
	add.s32 	%r111, %r110, 512;
	mul.wide.u32 	%rd42, %r111, 4;
	add.s64 	%rd43, %rd1, %rd42;
	ld.global.f32 	%f137, [%rd43];
	add.f32 	%f138, %f136, %f137;
	add.s32 	%r112, %r110, 1024;
	mul.wide.u32 	%rd44, %r112, 4;
	add.s64 	%rd45, %rd1, %rd44;
	ld.global.f32 	%f139, [%rd45];
	add.f32 	%f140, %f138, %f139;
	add.s32 	%r113, %r110, 1536;
	mul.wide.u32 	%rd46, %r113, 4;
	add.s64 	%rd47, %rd1, %rd46;
	ld.global.f32 	%f141, [%rd47];
	add.f32 	%f142, %f140, %f141;
	add.s32 	%r114, %r110, 2048;
	mul.wide.u32 	%rd48, %r114, 4;
	add.s64 	%rd49, %rd1, %rd48;
	ld.global.f32 	%f143, [%rd49];
	add.f32 	%f144, %f142, %f143;
	add.s32 	%r115, %r110, 2560;
	mul.wide.u32 	%rd50, %r115, 4;
	add.s64 	%rd51, %rd1, %rd50;
	ld.global.f32 	%f145, [%rd51];
	add.f32 	%f146, %f144, %f145;
	add.s32 	%r116, %r110, 3072;
	mul.wide.u32 	%rd52, %r116, 4;
	add.s64 	%rd53, %rd1, %rd52;
	ld.global.f32 	%f147, [%rd53];
	add.f32 	%f148, %f146, %f147;
	add.s32 	%r117, %r110, 3584;
	mul.wide.u32 	%rd54, %r117, 4;
	add.s64 	%rd55, %rd1, %rd54;
	ld.global.f32 	%f149, [%rd55];
	add.f32 	%f378, %f148, %f149;
	add.s32 	%r275, %r275, 4096;
$L__BB7_38:
	setp.eq.s32 	%p12, %r61, 0;
	@%p12 bra 	$L__BB7_44;
	setp.lt.u32 	%p13, %r61, 4;
	@%p13 bra 	$L__BB7_41;
	add.s32 	%r118, %r275, %r270;
	mul.wide.u32 	%rd56, %r118, 4;
	add.s64 	%rd57, %rd1, %rd56;
	ld.global.f32 	%f151, [%rd57];
	add.f32 	%f152, %f378, %f151;
	add.s32 	%r119, %r118, 512;
	mul.wide.u32 	%rd58, %r119, 4;
	add.s64 	%rd59, %rd1, %rd58;
	ld.global.f32 	%f153, [%rd59];
	add.f32 	%f154, %f152, %f153;
	add.s32 	%r120, %r118, 1024;
	mul.wide.u32 	%rd60, %r120, 4;
	add.s64 	%rd61, %rd1, %rd60;
	ld.global.f32 	%f155, [%rd61];
	add.f32 	%f156, %f154, %f155;
	add.s32 	%r121, %r118, 1536;
	mul.wide.u32 	%rd62, %r121, 4;
	add.s64 	%rd63, %rd1, %rd62;
	ld.global.f32 	%f157, [%rd63];
	add.f32 	%f378, %f156, %f157;
	add.s32 	%r275, %r275, 2048;
$L__BB7_41:
	and.b32  	%r122, %r49, 3;
	setp.eq.s32 	%p14, %r122, 0;
	@%p14 bra 	$L__BB7_44;
	add.s32 	%r278, %r275, %r268;
	cvt.u16.u32 	%rs1, %r267;
	shr.u16 	%rs2, %rs1, 9;
	add.s16 	%rs3, %rs2, 1;
	cvt.u32.u16 	%r123, %rs3;
	and.b32  	%r124, %r123, 3;
	neg.s32 	%r277, %r124;
$L__BB7_43:
	.pragma "nounroll";
	mul.wide.u32 	%rd64, %r278, 4;
	add.s64 	%rd65, %rd1, %rd64;
	ld.global.f32 	%f158, [%rd65];
	add.f32 	%f378, %f378, %f158;
	add.s32 	%r278, %r278, 512;
	add.s32 	%r277, %r277, 1;
	setp.ne.s32 	%p15, %r277, 0;
	@%p15 bra 	$L__BB7_43;
$L__BB7_44:
	// begin inline asm
	mov.u32 %r125, %laneid;
	// end inline asm
	mov.b32 	%r127, %f378;
	mov.b32 	%r128, 1;
	mov.b32 	%r149, 31;
	mov.b32 	%r150, -1;
	// begin inline asm
	shfl.sync.down.b32 %r126, %r127, %r128, %r149, %r150;
	// end inline asm
	setp.gt.s32 	%p16, %r125, 30;
	mov.b32 	%f159, %r126;
	add.f32 	%f160, %f378, %f159;
	selp.f32 	%f161, %f378, %f160, %p16;
	mov.b32 	%r132, %f161;
	mov.b32 	%r133, 2;
	// begin inline asm
	shfl.sync.down.b32 %r131, %r132, %r133, %r149, %r150;
	// end inline asm
	setp.gt.s32 	%p17, %r125, 29;
	mov.b32 	%f162, %r131;
	add.f32 	%f163, %f161, %f162;
	selp.f32 	%f164, %f161, %f163, %p17;
	mov.b32 	%r137, %f164;
	mov.b32 	%r138, 4;
	// begin inline asm
	shfl.sync.down.b32 %r136, %r137, %r138, %r149, %r150;
	// end inline asm
	setp.gt.s32 	%p18, %r125, 27;
	mov.b32 	%f165, %r136;
	add.f32 	%f166, %f164, %f165;
	selp.f32 	%f167, %f164, %f166, %p18;
	mov.b32 	%r142, %f167;
	mov.b32 	%r143, 8;
	// begin inline asm
	shfl.sync.down.b32 %r141, %r142, %r143, %r149, %r150;
	// end inline asm
	setp.gt.s32 	%p19, %r125, 23;
	mov.b32 	%f168, %r141;
	add.f32 	%f169, %f167, %f168;
	selp.f32 	%f170, %f167, %f169, %p19;
	mov.b32 	%r147, %f170;
	mov.b32 	%r148, 16;
	// begin inline asm
	shfl.sync.down.b32 %r146, %r147, %r148, %r149, %r150;
	// end inline asm
	setp.gt.s32 	%p20, %r125, 15;
	mov.b32 	%f171, %r146;
	add.f32 	%f37, %f170, %f171;
	selp.f32 	%f379, %f170, %f37, %p20;
	setp.ne.s32 	%p21, %r125, 0;
	@%p21 bra 	$L__BB7_46;
	shr.u32 	%r151, %r35, 3;
	and.b32  	%r152, %r151, 124;
	mov.u32 	%r153, _ZZN3cub18CUB_300001_SM_10006detail6reduce18DeviceReduceKernelINS2_10policy_hubIfjN4cuda3std3__44plusIfEEE10Policy1000EN6thrust24THRUST_300001_SM_1000_NS6detail15normal_iteratorINSD_10device_ptrIfEEEEjS9_fNS7_10__identityEEEvT0_PT3_T1_NS0_13GridEvenShareISN_EET2_T4_E12temp_storage;
	add.s32 	%r154, %r153, %r152;
	st.shared.f32 	[%r154+16], %f37;
$L__BB7_46:
	bar.sync 	0;
	setp.ne.s32 	%p22, %r35, 0;
	@%p22 bra 	$L__BB7_48;
	ld.shared.f32 	%f172, [_ZZN3cub18CUB_300001_SM_10006detail6reduce18DeviceReduceKernelINS2_10policy_hubIfjN4cuda3std3__44plusIfEEE10Policy1000EN6thrust24THRUST_300001_SM_1000_NS6detail15normal_iteratorINSD_10device_ptrIfEEEEjS9_fNS7_10__identityEEEvT0_PT3_T1_NS0_13GridEvenShareISN_EET2_T4_E12temp_storage+20];
	add.f32 	%f173, %f379, %f172;
	ld.shared.f32 	%f174, [_ZZN3cub18CUB_300001_SM_10006detail6reduce18DeviceReduceKernelINS2_10policy_hubIfjN4cuda3std3__44plusIfEEE10Policy1000EN6thrust24THRUST_300001_SM_1000_NS6detail15normal_iteratorINSD_10device_ptrIfEEEEjS9_fNS7_10__identityEEEvT0_PT3_T1_NS0_13GridEvenShareISN_EET2_T4_E12temp_storage+24];
	add.f32 	%f175, %f173, %f174;
	ld.shared.f32 	%f176, [_ZZN3cub18CUB_300001_SM_10006detail6reduce18DeviceReduceKernelINS2_10policy_hubIfjN4cuda3std3__44plusIfEEE10Policy1000EN6thrust24THRUST_300001_SM_1000_NS6detail15normal_iteratorINSD_10device_ptrIfEEEEjS9_fNS7_10__identityEEEvT0_PT3_T1_NS0_13GridEvenShareISN_EET2_T4_E12temp_storage+28];
	add.f32 	%f177, %f175, %f176;
	ld.shared.f32 	%f178, [_ZZN3cub18CUB_300001_SM_10006detail6reduce18DeviceReduceKernelINS2_10policy_hubIfjN4cuda3std3__44plusIfEEE10Policy1000EN6thrust24THRUST_300001_SM_1000_NS6detail15normal_iteratorINSD_10device_ptrIfEEEEjS9_fNS7_10__identityEEEvT0_PT3_T1_NS0_13GridEvenShareISN_EET2_T4_E12temp_storage+32];
	add.f32 	%f179, %f177, %f178;
	ld.shared.f32 	%f180, [_ZZN3cub18CUB_300001_SM_10006detail6reduce18DeviceReduceKernelINS2_10policy_hubIfjN4cuda3std3__44plusIfEEE10Policy1000EN6thrust24THRUST_300001_SM_1000_NS6detail15normal_iteratorINSD_10device_ptrIfEEEEjS9_fNS7_10__identityEEEvT0_PT3_T1_NS0_13GridEvenShareISN_EET2_T4_E12temp_storage+36];
	add.f32 	%f181, %f179, %f180;
	ld.shared.f32 	%f182, [_ZZN3cub18CUB_300001_SM_10006detail6reduce18DeviceReduceKernelINS2_10policy_hubIfjN4cuda3std3__44plusIfEEE10Policy1000EN6thrust24THRUST_300001_SM_1000_NS6detail15normal_iteratorINSD_10device_ptrIfEEEEjS9_fNS7_10__identityEEEvT0_PT3_T1_NS0_13GridEvenShareISN_EET2_T4_E12temp_storage+40];
	add.f32 	%f183, %f181, %f182;
	ld.shared.f32 	%f184, [_ZZN3cub18CUB_300001_SM_10006detail6reduce18DeviceReduceKernelINS2_10policy_hubIfjN4cuda3std3__44plusIfEEE10Policy1000EN6thrust24THRUST_300001_SM_1000_NS6detail15normal_iteratorINSD_10device_ptrIfEEEEjS9_fNS7_10__identityEEEvT0_PT3_T1_NS0_13GridEvenShareISN_EET2_T4_E12temp_storage+44];
	add.f32 	%f185, %f183, %f184;
	ld.shared.f32 	%f186, [_ZZN3cub18CUB_300001_SM_10006detail6reduce18DeviceReduceKernelINS2_10policy_hubIfjN4cuda3std3__44plusIfEEE10Policy1000EN6thrust24THRUST_300001_SM_1000_NS6detail15normal_iteratorINSD_10device_ptrIfEEEEjS9_fNS7_10__identityEEEvT0_PT3_T1_NS0_13GridEvenShareISN_EET2_T4_E12temp_storage+48];
	add.f32 	%f187, %f185, %f186;
	ld.shared.f32 	%f188, [_ZZN3cub18CUB_300001_SM_10006detail6reduce18DeviceReduceKernelINS2_10policy_hubIfjN4cuda3std3__44plusIfEEE10Policy1000EN6thrust24THRUST_300001_SM_1000_NS6detail15normal_iteratorINSD_10device_ptrIfEEEEjS9_fNS7_10__identityEEEvT0_PT3_T1_NS0_13GridEvenShareISN_EET2_T4_E12temp_storage+52];
	add.f32 	%f189, %f187, %f188;
	ld.shared.f32 	%f190, [_ZZN3cub18CUB_300001_SM_10006detail6reduce18DeviceReduceKernelINS2_10policy_hubIfjN4cuda3std3__44plusIfEEE10Policy1000EN6thrust24THRUST_300001_SM_1000_NS6detail15normal_iteratorINSD_10device_ptrIfEEEEjS9_fNS7_10__identityEEEvT0_PT3_T1_NS0_13GridEvenShareISN_EET2_T4_E12temp_storage+56];
	add.f32 	%f191, %f189, %f190;
	ld.shared.f32 	%f192, [_ZZN3cub18CUB_300001_SM_10006detail6reduce18DeviceReduceKernelINS2_10policy_hubIfjN4cuda3std3__44plusIfEEE10Policy1000EN6thrust24THRUST_300001_SM_1000_NS6detail15normal_iteratorINSD_10device_ptrIfEEEEjS9_fNS7_10__identityEEEvT0_PT3_T1_NS0_13GridEvenShareISN_EET2_T4_E12temp_storage+60];
	add.f32 	%f193, %f191, %f192;
	ld.shared.f32 	%f194, [_ZZN3cub18CUB_300001_SM_10006detail6reduce18DeviceReduceKernelINS2_10policy_hubIfjN4cuda3std3__44plusIfEEE10Policy1000EN6thrust24THRUST_300001_SM_1000_NS6detail15normal_iteratorINSD_10device_ptrIfEEEEjS9_fNS7_10__identityEEEvT0_PT3_T1_NS0_13GridEvenShareISN_EET2_T4_E12temp_storage+64];
	add.f32 	%f195, %f193, %f194;
	ld.shared.f32 	%f196, [_ZZN3cub18CUB_300001_SM_10006detail6reduce18DeviceReduceKernelINS2_10policy_hubIfjN4cuda3std3__44plusIfEEE10Policy1000EN6thrust24THRUST_300001_SM_1000_NS6detail15normal_iteratorINSD_10device_ptrIfEEEEjS9_fNS7_10__identityEEEvT0_PT3_T1_NS0_13GridEvenShareISN_EET2_T4_E12temp_storage+68];
	add.f32 	%f197, %f195, %f196;
	ld.shared.f32 	%f198, [_ZZN3cub18CUB_300001_SM_10006detail6reduce18DeviceReduceKernelINS2_10policy_hubIfjN4cuda3std3__44plusIfEEE10Policy1000EN6thrust24THRUST_300001_SM_1000_NS6detail15normal_iteratorINSD_10device_ptrIfEEEEjS9_fNS7_10__identityEEEvT0_PT3_T1_NS0_13GridEvenShareISN_EET2_T4_E12temp_storage+72];
	add.f32 	%f199, %f197, %f198;
	ld.shared.f32 	%f200, [_ZZN3cub18CUB_300001_SM_10006detail6reduce18DeviceReduceKernelINS2_10policy_hubIfjN4cuda3std3__44plusIfEEE10Policy1000EN6thrust24THRUST_300001_SM_1000_NS6detail15normal_iteratorINSD_10device_ptrIfEEEEjS9_fNS7_10__identityEEEvT0_PT3_T1_NS0_13GridEvenShareISN_EET2_T4_E12temp_storage+76];
	add.f32 	%f379, %f199, %f200;
$L__BB7_48:
	mov.u32 	%r256, %tid.x;
	setp.ne.s32 	%p64, %r256, 0;
	@%p64 bra 	$L__BB7_50;
	ld.param.u64 	%rd129, [_ZN3cub18CUB_300001_SM_10006detail6reduce18DeviceReduceKernelINS2_10policy_hubIfjN4cuda3std3__44plusIfEEE10Policy1000EN6thrust24THRUST_300001_SM_1000_NS6detail15normal_iteratorINSD_10device_ptrIfEEEEjS9_fNS7_10__identityEEEvT0_PT3_T1_NS0_13GridEvenShareISN_EET2_T4__param_1];
	cvta.to.global.u64 	%rd126, %rd129;
	mul.wide.u32 	%rd127, %r3, 4;
	add.s64 	%rd128, %rd126, %rd127;
	st.global.f32 	[%rd128], %f379;
$L__BB7_50:
	ret;

}
	// .globl	_ZN3cub18CUB_300001_SM_10006detail6reduce28DeviceReduceSingleTileKernelINS2_10policy_hubIfjN4cuda3std3__44plusIfEEE10Policy1000EPfSC_iS9_ffNS7_10__identityEEEvT0_T1_T2_T3_T4_T6_
.visible .entry _ZN3cub18CUB_300001_SM_10006detail6reduce28DeviceReduceSingleTileKernelINS2_10policy_hubIfjN4cuda3std3__44plusIfEEE10Policy1000EPfSC_iS9_ffNS7_10__identityEEEvT0_T1_T2_T3_T4_T6_(
	.param .u64 .ptr .align 1 _ZN3cub18CUB_300001_SM_10006detail6reduce28DeviceReduceSingleTileKernelINS2_10policy_hubIfjN4cuda3std3__44plusIfEEE10Policy1000EPfSC_iS9_ffNS7_10__identityEEEvT0_T1_T2_T3_T4_T6__param_0,
	.param .u64 .ptr .align 1 _ZN3cub18CUB_300001_SM_10006detail6reduce28DeviceReduceSingleTileKernelINS2_10policy_hubIfjN4cuda3std3__44plusIfEEE10Policy1000EPfSC_iS9_ffNS7_10__identityEEEvT0_T1_T2_T3_T4_T6__param_1,
	.param .u32 _ZN3cub18CUB_300001_SM_10006detail6reduce28DeviceReduceSingleTileKernelINS2_10policy_hubIfjN4cuda3std3__44plusIfEEE10Policy1000EPfSC_iS9_ffNS7_10__identityEEEvT0_T1_T2_T3_T4_T6__param_2,
	.param .align 1 .b8 _ZN3cub18CUB_300001_SM_10006detail6reduce28DeviceReduceSingleTileKernelINS2_10policy_hubIfjN4cuda3std3__44plusIfEEE10Policy1000EPfSC_iS9_ffNS7_10__identityEEEvT0_T1_T2_T3_T4_T6__param_3[1],
	.param .f32 _ZN3cub18CUB_300001_SM_10006detail6reduce28DeviceReduceSingleTileKernelINS2_10policy_hubIfjN4cuda3std3__44plusIfEEE10Policy1000EPfSC_iS9_ffNS7_10__identityEEEvT0_T1_T2_T3_T4_T6__param_4,
	.param .align 1 .b8 _ZN3cub18CUB_300001_SM_10006detail6reduce28DeviceReduceSingleTileKernelINS2_10policy_hubIfjN4cuda3std3__44plusIfEEE10Policy1000EPfSC_iS9_ffNS7_10__identityEEEvT0_T1_T2_T3_T4_T6__param_5[1]
)
.maxntid 512
.minnctapersm 1
{
	.reg .pred 	%p<113>;
	.reg .b32 	%r<407>;
	.reg .b32 	%f<531>;
	.reg .b64 	%rd<133>;
	// demoted variable
	.shared .align 4 .b8 _ZZN3cub18CUB_300001_SM_10006detail6reduce28DeviceReduceSingleTileKernelINS2_10policy_hubIfjN4cuda3std3__44plusIfEEE10Policy1000EPfSC_iS9_ffNS7_10__identityEEEvT0_T1_T2_T3_T4_T6_E12temp_storage[84];
	ld.param.u64 	%rd16, [_ZN3cub18CUB_300001_SM_10006detail6reduce28DeviceReduceSingleTileKernelINS2_10policy_hubIfjN4cuda3std3__44plusIfEEE10Policy1000EPfSC_iS9_ffNS7_10__identityEEEvT0_T1_T2_T3_T4_T6__param_0];
	ld.param.u64 	%rd17, [_ZN3cub18CUB_300001_SM_10006detail6reduce28DeviceReduceSingleTileKernelINS2_10policy_hubIfjN4cuda3std3__44plusIfEEE10Policy1000EPfSC_iS9_ffNS7_10__identityEEEvT0_T1_T2_T3_T4_T6__param_1];
	ld.param.u32 	%r67, [_ZN3cub18CUB_300001_SM_10006detail6reduce28DeviceReduceSingleTileKernelINS2_10policy_hubIfjN4cuda3std3__44plusIfEEE10Policy1000EPfSC_iS9_ffNS7_10__identityEEEvT0_T1_T2_T3_T4_T6__param_2];
	ld.param.f32 	%f58, [_ZN3cub18CUB_300001_SM_10006detail6reduce28DeviceReduceSingleTileKernelINS2_10policy_hubIfjN4cuda3std3__44plusIfEEE10Policy1000EPfSC_iS9_ffNS7_10__identityEEEvT0_T1_T2_T3_T4_T6__param_4];
	cvta.to.global.u64 	%rd1, %rd17;
	setp.ne.s32 	%p1, %r67, 0;
	@%p1 bra 	$L__BB8_3;
	mov.u32 	%r380, %tid.x;
	setp.ne.s32 	%p112, %r380, 0;
	@%p112 bra 	$L__BB8_74;
	st.global.f32 	[%rd1], %f58;
	bra.uni 	$L__BB8_74;
$L__BB8_3:
	and.b64  	%rd18, %rd16, 7;
	setp.ne.s64 	%p2, %rd18, 0;
	@%p2 bra 	$L__BB8_38;
	setp.gt.s32 	%p57, %r67, 8191;
	@%p57 bra 	$L__BB8_22;
	mov.u32 	%r1, %tid.x;
	setp.ge.s32 	%p74, %r1, %r67;
	mov.f32 	%f509, 0f00000000;
	mov.u32 	%r384, %r1;
	@%p74 bra 	$L__BB8_7;
	mul.wide.u32 	%rd121, %r1, 4;
	add.s64 	%rd120, %rd16, %rd121;
	// begin inline asm
	ld.global.nc.u32 %r300, [%rd120];
	// end inline asm
	mov.b32 	%f509, %r300;
	add.s32 	%r384, %r1, 512;
$L__BB8_7:
	setp.ge.s32 	%p75, %r384, %r67;
	@%p75 bra 	$L__BB8_13;
	not.b32 	%r301, %r384;
	add.s32 	%r4, %r67, %r301;
	and.b32  	%r302, %r4, 1536;
	setp.eq.s32 	%p76, %r302, 1536;
	@%p76 bra 	$L__BB8_11;
	mul.wide.u32 	%rd122, %r384, 4;
	add.s64 	%rd129, %rd16, %rd122;
	shr.u32 	%r303, %r4, 9;
	add.s32 	%r304, %r303, 1;
	and.b32  	%r305, %r304, 3;
	neg.s32 	%r382, %r305;
$L__BB8_10:
	.pragma "nounroll";
	// begin inline asm
	ld.global.nc.u32 %r306, [%rd129];
	// end inline asm
	mov.b32 	%f395, %r306;
	add.f32 	%f509, %f509, %f395;
	add.s32 	%r384, %r384, 512;
	add.s64 	%rd129, %rd129, 2048;
	add.s32 	%r382, %r382, 1;
	setp.ne.s32 	%p77, %r382, 0;
	@%p77 bra 	$L__BB8_10;
$L__BB8_11:
	setp.lt.u32 	%p78, %r4, 1536;
	@%p78 bra 	$L__BB8_13;
$L__BB8_12:
	mul.wide.s32 	%rd128, %r384, 4;
	add.s64 	%rd124, %rd16, %rd128;
	// begin inline asm
	ld.global.nc.u32 %r307, [%rd124];
	// end inline asm
	mov.b32 	%f396, %r307;
	add.f32 	%f397, %f509, %f396;
	add.s64 	%rd125, %rd124, 2048;
	// begin inline asm
	ld.global.nc.u32 %r308, [%rd125];
	// end inline asm
	mov.b32 	%f398, %r308;
	add.f32 	%f399, %f397, %f398;
	add.s64 	%rd126, %rd124, 4096;
	// begin inline asm
	ld.global.nc.u32 %r309, [%rd126];
	// end inline asm
	mov.b32 	%f400, %r309;
	add.f32 	%f401, %f399, %f400;
	add.s64 	%rd127, %rd124, 6144;
	// begin inline asm
	ld.global.nc.u32 %r310, [%rd127];
	// end inline asm
	mov.b32 	%f402, %r310;
	add.f32 	%f509, %f401, %f402;
	add.s32 	%r384, %r384, 2048;
	setp.lt.s32 	%p79, %r384, %r67;
	@%p79 bra 	$L__BB8_12;
$L__BB8_13:
	setp.lt.s32 	%p80, %r67, 512;
	@%p80 bra 	$L__BB8_18;
	// begin inline asm
	mov.u32 %r349, %laneid;
	// end inline asm
	mov.b32 	%r351, %f509;
	mov.b32 	%r352, 1;
	mov.b32 	%r373, 31;
	mov.b32 	%r374, -1;
	// begin inline asm
	shfl.sync.down.b32 %r350, %r351, %r352, %r373, %r374;
	// end inline asm
	setp.gt.s32 	%p104, %r349, 30;
	mov.b32 	%f461, %r350;
	add.f32 	%f462, %f509, %f461;
	selp.f32 	%f463, %f509, %f462, %p104;
	mov.b32 	%r356, %f463;
	mov.b32 	%r357, 2;
	// begin inline asm
	shfl.sync.down.b32 %r355, %r356, %r357, %r373, %r374;
	// end inline asm
	setp.gt.s32 	%p105, %r349, 29;
	mov.b32 	%f464, %r355;
	add.f32 	%f465, %f463, %f464;
	selp.f32 	%f466, %f463, %f465, %p105;
	mov.b32 	%r361, %f466;
	mov.b32 	%r362, 4;
	// begin inline asm
	shfl.sync.down.b32 %r360, %r361, %r362, %r373, %r374;
	// end inline asm
	setp.gt.s32 	%p106, %r349, 27;
	mov.b32 	%f467, %r360;
	add.f32 	%f468, %f466, %f467;
	selp.f32 	%f469, %f466, %f468, %p106;
	mov.b32 	%r366, %f469;
	mov.b32 	%r367, 8;
	// begin inline asm
	shfl.sync.down.b32 %r365, %r366, %r367, %r373, %r374;
	// end inline asm
	setp.gt.s32 	%p107, %r349, 23;
	mov.b32 	%f470, %r365;
	add.f32 	%f471, %f469, %f470;
	selp.f32 	%f472, %f469, %f471, %p107;
	mov.b32 	%r371, %f472;
	mov.b32 	%r372, 16;
	// begin inline asm
	shfl.sync.down.b32 %r370, %r371, %r372, %r373, %r374;
	// end inline asm
	setp.gt.s32 	%p108, %r349, 15;
	mov.b32 	%f473, %r370;
	add.f32 	%f10, %f472, %f473;
	selp.f32 	%f530, %f472, %f10, %p108;
	setp.ne.s32 	%p109, %r349, 0;
	@%p109 bra 	$L__BB8_16;
	shr.u32 	%r375, %r1, 3;
	and.b32  	%r376, %r375, 124;
	mov.u32 	%r377, _ZZN3cub18CUB_300001_SM_10006detail6reduce28DeviceReduceSingleTileKernelINS2_10policy_hubIfjN4cuda3std3__44plusIfEEE10Policy1000EPfSC_iS9_ffNS7_10__identityEEEvT0_T1_T2_T3_T4_T6_E12temp_storage;
	add.s32 	%r378, %r377, %r376;
	st.shared.f32 	[%r378+16], %f10;
$L__BB8_16:
	bar.sync 	0;
	setp.ne.s32 	%p110, %r1, 0;
	@%p110 bra 	$L__BB8_72;
	ld.shared.f32 	%f474, [_ZZN3cub18CUB_300001_SM_10006detail6reduce28DeviceReduceSingleTileKernelINS2_10policy_hubIfjN4cuda3std3__44plusIfEEE10Policy1000EPfSC_iS9_ffNS7_10__identityEEEvT0_T1_T2_T3_T4_T6_E12temp_storage+20];
	add.f32 	%f475, %f530, %f474;
	ld.shared.f32 	%f476, [_ZZN3cub18CUB_300001_SM_10006detail6reduce28DeviceReduceSingleTileKernelINS2_10policy_hubIfjN4cuda3std3__44plusIfEEE10Policy1000EPfSC_iS9_ffNS7_10__identityEEEvT0_T1_T2_T3_T4_T6_E12temp_storage+24];
	add.f32 	%f477, %f475, %f476;
	ld.shared.f32 	%f478, [_ZZN3cub18CUB_300001_SM_10006detail6reduce28DeviceReduceSingleTileKernelINS2_10policy_hubIfjN4cuda3std3__44plusIfEEE10Policy1000EPfSC_iS9_ffNS7_10__identityEEEvT0_T1_T2_T3_T4_T6_E12temp_storage+28];
	add.f32 	%f479, %f477, %f478;
	ld.shared.f32 	%f480, [_ZZN3cub18CUB_300001_SM_10006detail6reduce28DeviceReduceSingleTileKernelINS2_10policy_hubIfjN4cuda3std3__44plusIfEEE10Policy1000EPfSC_iS9_ffNS7_10__identityEEEvT0_T1_T2_T3_T4_T6_E12temp_storage+32];
	add.f32 	%f481, %f479, %f480;
	ld.shared.f32 	%f482, [_ZZN3cub18CUB_300001_SM_10006detail6reduce28DeviceReduceSingleTileKernelINS2_10policy_hubIfjN4cuda3std3__44plusIfEEE10Policy1000EPfSC_iS9_ffNS7_10__identityEEEvT0_T1_T2_T3_T4_T6_E12temp_storage+36];
	add.f32 	%f483, %f481, %f482;
	ld.shared.f32 	%f484, [_ZZN3cub18CUB_300001_SM_10006detail6reduce28DeviceReduceSingleTileKernelINS2_10policy_hubIfjN4cuda3std3__44plusIfEEE10Policy1000EPfSC_iS9_ffNS7_10__identityEEEvT0_T1_T2_T3_T4_T6_E12temp_storage+40];
	add.f32 	%f485, %f483, %f484;
	ld.shared.f32 	%f486, [_ZZN3cub18CUB_300001_SM_10006detail6reduce28DeviceReduceSingleTileKernelINS2_10policy_hubIfjN4cuda3std3__44plusIfEEE10Policy1000EPfSC_iS9_ffNS7_10__identityEEEvT0_T1_T2_T3_T4_T6_E12temp_storage+44];
	add.f32 	%f487, %f485, %f486;
	ld.shared.f32 	%f488, [_ZZN3cub18CUB_300001_SM_10006detail6reduce28DeviceReduceSingleTileKernelINS2_10policy_hubIfjN4cuda3std3__44plusIfEEE10Policy1000EPfSC_iS9_ffNS7_10__identityEEEvT0_T1_T2_T3_T4_T6_E12temp_storage+48];
	add.f32 	%f489, %f487, %f488;
	ld.shared.f32 	%f490, [_ZZN3cub18CUB_300001_SM_10006detail6reduce28DeviceReduceSingleTileKernelINS2_10policy_hubIfjN4cuda3std3__44plusIfEEE10Policy1000EPfSC_iS9_ffNS7_10__identityEEEvT0_T1_T2_T3_T4_T6_E12temp_storage+52];
	add.f32 	%f491, %f489, %f490;
	ld.shared.f32 	%f492, [_ZZN3cub18CUB_300001_SM_10006detail6reduce28DeviceReduceSingleTileKernelINS2_10policy_hubIfjN4cuda3std3__44plusIfEEE10Policy1000EPfSC_iS9_ffNS7_10__identityEEEvT0_T1_T2_T3_T4_T6_E12temp_storage+56];
	add.f32 	%f493, %f491, %f492;
	ld.shared.f32 	%f494, [_ZZN3cub18CUB_300001_SM_10006detail6reduce28DeviceReduceSingleTileKernelINS2_10policy_hubIfjN4cuda3std3__44plusIfEEE10Policy1000EPfSC_iS9_ffNS7_10__identityEEEvT0_T1_T2_T3_T4_T6_E12temp_storage+60];
	add.f32 	%f495, %f493, %f494;
	ld.shared.f32 	%f496, [_ZZN3cub18CUB_300001_SM_10006detail6reduce28DeviceReduceSingleTileKernelINS2_10policy_hubIfjN4cuda3std3__44plusIfEEE10Policy1000EPfSC_iS9_ffNS7_10__identityEEEvT0_T1_T2_T3_T4_T6_E12temp_storage+64];
	add.f32 	%f497, %f495, %f496;
	ld.shared.f32 	%f498, [_ZZN3cub18CUB_300001_SM_10006detail6reduce28DeviceReduceSingleTileKernelINS2_10policy_hubIfjN4cuda3std3__44plusIfEEE10Policy1000EPfSC_iS9_ffNS7_10__identityEEEvT0_T1_T2_T3_T4_T6_E12temp_storage+68];
	add.f32 	%f499, %f497, %f498;
	ld.shared.f32 	%f500, [_ZZN3cub18CUB_300001_SM_10006detail6reduce28DeviceReduceSingleTileKernelINS2_10policy_hubIfjN4cuda3std3__44plusIfEEE10Policy1000EPfSC_iS9_ffNS7_10__identityEEEvT0_T1_T2_T3_T4_T6_E12temp_storage+72];
	add.f32 	%f501, %f499, %f500;
	ld.shared.f32 	%f502, [_ZZN3cub18CUB_300001_SM_10006detail6reduce28DeviceReduceSingleTileKernelINS2_10policy_hubIfjN4cuda3std3__44plusIfEEE10Policy1000EPfSC_iS9_ffNS7_10__identityEEEvT0_T1_T2_T3_T4_T6_E12temp_storage+76];
	add.f32 	%f530, %f501, %f502;
	bra.uni 	$L__BB8_72;
$L__BB8_18:
	// begin inline asm
	mov.u32 %r311, %laneid;
	// end inline asm
	and.b32  	%r337, %r1, 992;
	add.s32 	%r338, %r337, 32;
	setp.gt.s32 	%p81, %r338, %r67;
	not.b32 	%r339, %r337;
	add.s32 	%r340, %r67, %r339;
	selp.b32 	%r335, %r340, 31, %p81;
	mov.b32 	%r313, %f509;
	mov.b32 	%r314, 1;
	mov.b32 	%r336, -1;
	// begin inline asm
	shfl.sync.down.b32 %r312, %r313, %r314, %r335, %r336;
	// end inline asm
	setp.lt.s32 	%p82, %r311, %r335;
	mov.b32 	%f403, %r312;
	add.f32 	%f404, %f509, %f403;
	selp.f32 	%f405, %f404, %f509, %p82;
	mov.b32 	%r318, %f405;
	mov.b32 	%r319, 2;
	// begin inline asm
	shfl.sync.down.b32 %r317, %r318, %r319, %r335, %r336;
	// end inline asm
	add.s32 	%r341, %r311, 2;
	setp.gt.s32 	%p83, %r341, %r335;
	mov.b32 	%f406, %r317;
	add.f32 	%f407, %f405, %f406;
	selp.f32 	%f408, %f405, %f407, %p83;
	mov.b32 	%r323, %f408;
	mov.b32 	%r324, 4;
	// begin inline asm
	shfl.sync.down.b32 %r322, %r323, %r324, %r335, %r336;
	// end inline asm
	add.s32 	%r342, %r311, 4;
	setp.gt.s32 	%p84, %r342, %r335;
	mov.b32 	%f409, %r322;
	add.f32 	%f410, %f408, %f409;
	selp.f32 	%f411, %f408, %f410, %p84;
	mov.b32 	%r328, %f411;
	mov.b32 	%r329, 8;
	// begin inline asm
	shfl.sync.down.b32 %r327, %r328, %r329, %r335, %r336;
	// end inline asm
	add.s32 	%r343, %r311, 8;
	setp.gt.s32 	%p85, %r343, %r335;
	mov.b32 	%f412, %r327;
	add.f32 	%f413, %f411, %f412;
	selp.f32 	%f414, %f411, %f413, %p85;
	mov.b32 	%r333, %f414;
	mov.b32 	%r334, 16;
	// begin inline asm
	shfl.sync.down.b32 %r332, %r333, %r334, %r335, %r336;
	// end inline asm
	add.s32 	%r344, %r311, 16;
	setp.gt.s32 	%p86, %r344, %r335;
	mov.b32 	%f415, %r332;
	add.f32 	%f416, %f414, %f415;
	selp.f32 	%f530, %f414, %f416, %p86;
	setp.ne.s32 	%p87, %r311, 0;
	@%p87 bra 	$L__BB8_20;
	shr.u32 	%r345, %r1, 3;
	and.b32  	%r346, %r345, 124;
	mov.u32 	%r347, _ZZN3cub18CUB_300001_SM_10006detail6reduce28DeviceReduceSingleTileKernelINS2_10policy_hubIfjN4cuda3std3__44plusIfEEE10Policy1000EPfSC_iS9_ffNS7_10__identityEEEvT0_T1_T2_T3_T4_T6_E12temp_storage;
	add.s32 	%r348, %r347, %r346;
	st.shared.f32 	[%r348+16], %f530;
$L__BB8_20:
	bar.sync 	0;
	setp.ne.s32 	%p88, %r1, 0;
	@%p88 bra 	$L__BB8_72;
	setp.gt.s32 	%p89, %r67, 32;
	ld.shared.f32 	%f417, [_ZZN3cub18CUB_300001_SM_10006detail6reduce28DeviceReduceSingleTileKernelINS2_10policy_hubIfjN4cuda3std3__44plusIfEEE10Policy1000EPfSC_iS9_ffNS7_10__identityEEEvT0_T1_T2_T3_T4_T6_E12temp_storage+20];
	add.f32 	%f418, %f530, %f417;
	selp.f32 	%f419, %f418, %f530, %p89;
	setp.gt.s32 	%p90, %r67, 64;
	ld.shared.f32 	%f420, [_ZZN3cub18CUB_300001_SM_10006detail6reduce28DeviceReduceSingleTileKernelINS2_10policy_hubIfjN4cuda3std3__44plusIfEEE10Policy1000EPfSC_iS9_ffNS7_10__identityEEEvT0_T1_T2_T3_T4_T6_E12temp_storage+24];
	add.f32 	%f421, %f420, %f419;
	selp.f32 	%f422, %f421, %f419, %p90;
	setp.gt.s32 	%p91, %r67, 96;
	ld.shared.f32 	%f423, [_ZZN3cub18CUB_300001_SM_10006detail6reduce28DeviceReduceSingleTileKernelINS2_10policy_hubIfjN4cuda3std3__44plusIfEEE10Policy1000EPfSC_iS9_ffNS7_10__identityEEEvT0_T1_T2_T3_T4_T6_E12temp_storage+28];
	add.f32 	%f424, %f423, %f422;
	selp.f32 	%f425, %f424, %f422, %p91;
	setp.gt.s32 	%p92, %r67, 128;
	ld.shared.f32 	%f426, [_ZZN3cub18CUB_300001_SM_10006detail6reduce28DeviceReduceSingleTileKernelINS2_10policy_hubIfjN4cuda3std3__44plusIfEEE10Policy1000EPfSC_iS9_ffNS7_10__identityEEEvT0_T1_T2_T3_T4_T6_E12temp_storage+32];
	add.f32 	%f427, %f426, %f425;
	selp.f32 	%f428, %f427, %f425, %p92;
	setp.gt.s32 	%p93, %r67, 160;
	ld.shared.f32 	%f429, [_ZZN3cub18CUB_300001_SM_10006detail6reduce28DeviceReduceSingleTileKernelINS2_10policy_hubIfjN4cuda3std3__44plusIfEEE10Policy1000EPfSC_iS9_ffNS7_10__identityEEEvT0_T1_T2_T3_T4_T6_E12temp_storage+36];
	add.f32 	%f430, %f429, %f428;
	selp.f32 	%f431, %f430, %f428, %p93;
	setp.gt.s32 	%p94, %r67, 192;
	ld.shared.f32 	%f432, [_ZZN3cub18CUB_300001_SM_10006detail6reduce28DeviceReduceSingleTileKernelINS2_10policy_hubIfjN4cuda3std3__44plusIfEEE10Policy1000EPfSC_iS9_ffNS7_10__identityEEEvT0_T1_T2_T3_T4_T6_E12temp_storage+40];
	add.f32 	%f433, %f432, %f431;
	selp.f32 	%f434, %f433, %f431, %p94;
	setp.gt.s32 	%p95, %r67, 224;
	ld.shared.f32 	%f435, [_ZZN3cub18CUB_300001_SM_10006detail6reduce28DeviceReduceSingleTileKernelINS2_10policy_hubIfjN4cuda3std3__44plusIfEEE10Policy1000EPfSC_iS9_ffNS7_10__identityEEEvT0_T1_T2_T3_T4_T6_E12temp_storage+44];
	add.f32 	%f436, %f435, %f434;
	selp.f32 	%f437, %f436, %f434, %p95;
	setp.gt.s32 	%p96, %r67, 256;
	ld.shared.f32 	%f438, [_ZZN3cub18CUB_300001_SM_10006detail6reduce28DeviceReduceSingleTileKernelINS2_10policy_hubIfjN4cuda3std3__44plusIfEEE10Policy1000EPfSC_iS9_ffNS7_10__identityEEEvT0_T1_T2_T3_T4_T6_E12temp_storage+48];
	add.f32 	%f439, %f438, %f437;
	selp.f32 	%f440, %f439, %f437, %p96;
	setp.gt.s32 	%p97, %r67, 288;
	ld.shared.f32 	%f441, [_ZZN3cub18CUB_300001_SM_10006detail6reduce28DeviceReduceSingleTileKernelINS2_10policy_hubIfjN4cuda3std3__44plusIfEEE10Policy1000EPfSC_iS9_ffNS7_10__identityEEEvT0_T1_T2_T3_T4_T6_E12temp_storage+52];
	add.f32 	%f442, %f441, %f440;
	selp.f32 	%f443, %f442, %f440, %p97;
	setp.gt.s32 	%p98, %r67, 320;
	ld.shared.f32 	%f444, [_ZZN3cub18CUB_300001_SM_10006detail6reduce28DeviceReduceSingleTileKernelINS2_10policy_hubIfjN4cuda3std3__44plusIfEEE10Policy1000EPfSC_iS9_ffNS7_10__identityEEEvT0_T1_T2_T3_T4_T6_E12temp_storage+56];
	add.f32 	%f445, %f444, %f443;
	selp.f32 	%f446, %f445, %f443, %p98;
	setp.gt.s32 	%p99, %r67, 352;
	ld.shared.f32 	%f447, [_ZZN3cub18CUB_300001_SM_10006detail6reduce28DeviceReduceSingleTileKernelINS2_10policy_hubIfjN4cuda3std3__44plusIfEEE10Policy1000EPfSC_iS9_ffNS7_10__identityEEEvT0_T1_T2_T3_T4_T6_E12temp_storage+60];
	add.f32 	%f448, %f447, %f446;
	selp.f32 	%f449, %f448, %f446, %p99;
	setp.gt.s32 	%p100, %r67, 384;
	ld.shared.f32 	%f450, [_ZZN3cub18CUB_300001_SM_10006detail6reduce28DeviceReduceSingleTileKernelINS2_10policy_hubIfjN4cuda3std3__44plusIfEEE10Policy1000EPfSC_iS9_ffNS7_10__identityEEEvT0_T1_T2_T3_T4_T6_E12temp_storage+64];
	add.f32 	%f451, %f450, %f449;
	selp.f32 	%f452, %f451, %f449, %p100;
	setp.gt.s32 	%p101, %r67, 416;
	ld.shared.f32 	%f453, [_ZZN3cub18CUB_300001_SM_10006detail6reduce28DeviceReduceSingleTileKernelINS2_10policy_hubIfjN4cuda3std3__44plusIfEEE10Policy1000EPfSC_iS9_ffNS7_10__identityEEEvT0_T1_T2_T3_T4_T6_E12temp_storage+68];
	add.f32 	%f454, %f453, %f452;
	selp.f32 	%f455, %f454, %f452, %p101;
	setp.gt.s32 	%p102, %r67, 448;
	ld.shared.f32 	%f456, [_ZZN3cub18CUB_300001_SM_10006detail6reduce28DeviceReduceSingleTileKernelINS2_10policy_hubIfjN4cuda3std3__44plusIfEEE10Policy1000EPfSC_iS9_ffNS7_10__identityEEEvT0_T1_T2_T3_T4_T6_E12temp_storage+72];
	add.f32 	%f457, %f456, %f455;
	selp.f32 	%f458, %f457, %f455, %p102;
	setp.gt.s32 	%p103, %r67, 480;
	ld.shared.f32 	%f459, [_ZZN3cub18CUB_300001_SM_10006detail6reduce28DeviceReduceSingleTileKernelINS2_10policy_hubIfjN4cuda3std3__44plusIfEEE10Policy1000EPfSC_iS9_ffNS7_10__identityEEEvT0_T1_T2_T3_T4_T6_E12temp_storage+76];
	add.f32 	%f460, %f459, %f458;
	selp.f32 	%f530, %f460, %f458, %p103;
	bra.uni 	$L__BB8_72;
$L__BB8_22:
	mov.u32 	%r13, %tid.x;
	shl.b32 	%r224, %r13, 1;
	mul.wide.u32 	%rd90, %r224, 4;
	add.s64 	%rd75, %rd16, %rd90;
	// begin inline asm
	ld.global.nc.u64 %rd74, [%rd75];
	// end inline asm
	mov.b64 	{%r225, %r226}, %rd74;
	mov.b32 	%f281, %r226;
	mov.b32 	%f282, %r225;
	add.s64 	%rd77, %rd75, 4096;
	// begin inline asm
	ld.global.nc.u64 %rd76, [%rd77];
	// end inline asm
	mov.b64 	{%r227, %r228}, %rd76;
	mov.b32 	%f283, %r228;
	mov.b32 	%f284, %r227;
	add.s64 	%rd79, %rd75, 8192;
	// begin inline asm
	ld.global.nc.u64 %rd78, [%rd79];
	// end inline asm
	mov.b64 	{%r229, %r230}, %rd78;
	mov.b32 	%f285, %r230;
	mov.b32 	%f286, %r229;
	add.s64 	%rd81, %rd75, 12288;
	// begin inline asm
	ld.global.nc.u64 %rd80, [%rd81];
	// end inline asm
	mov.b64 	{%r231, %r232}, %rd80;
	mov.b32 	%f287, %r232;
	mov.b32 	%f288, %r231;
	add.s64 	%rd83, %rd75, 16384;
	// begin inline asm
	ld.global.nc.u64 %rd82, [%rd83];
	// end inline asm
	mov.b64 	{%r233, %r234}, %rd82;
	mov.b32 	%f289, %r234;
	mov.b32 	%f290, %r233;
	add.s64 	%rd85, %rd75, 20480;
	// begin inline asm
	ld.global.nc.u64 %rd84, [%rd85];
	// end inline asm
	mov.b64 	{%r235, %r236}, %rd84;
	mov.b32 	%f291, %r236;
	mov.b32 	%f292, %r235;
	add.s64 	%rd87, %rd75, 24576;
	// begin inline asm
	ld.global.nc.u64 %rd86, [%rd87];
	// end inline asm
	mov.b64 	{%r237, %r238}, %rd86;
	mov.b32 	%f293, %r238;
	mov.b32 	%f294, %r237;
	add.s64 	%rd89, %rd75, 28672;
	// begin inline asm
	ld.global.nc.u64 %rd88, [%rd89];
	// end inline asm
	mov.b64 	{%r239, %r240}, %rd88;
	mov.b32 	%f295, %r240;
	mov.b32 	%f296, %r239;
	add.f32 	%f297, %f282, %f281;
	add.f32 	%f298, %f284, %f283;
	add.f32 	%f299, %f286, %f285;
	add.f32 	%f300, %f288, %f287;
	add.f32 	%f301, %f290, %f289;
	add.f32 	%f302, %f292, %f291;
	add.f32 	%f303, %f294, %f293;
	add.f32 	%f304, %f296, %f295;
	add.f32 	%f305, %f297, %f298;
	add.f32 	%f306, %f299, %f300;
	add.f32 	%f307, %f301, %f302;
	add.f32 	%f308, %f303, %f304;
	add.f32 	%f309, %f305, %f306;
	add.f32 	%f310, %f307, %f308;
	add.f32 	%f516, %f309, %f310;
	setp.lt.u32 	%p58, %r67, 16384;
	mov.b32 	%r387, 8192;
	@%p58 bra 	$L__BB8_26;
	add.s32 	%r14, %r67, -8192;
	mov.b32 	%r387, 8192;
$L__BB8_24:
	mul.wide.s32 	%rd107, %r387, 4;
	add.s64 	%rd92, %rd75, %rd107;
	// begin inline asm
	ld.global.nc.u64 %rd91, [%rd92];
	// end inline asm
	mov.b64 	{%r242, %r243}, %rd91;
	mov.b32 	%f311, %r243;
	mov.b32 	%f312, %r242;
	add.s64 	%rd94, %rd92, 4096;
	// begin inline asm
	ld.global.nc.u64 %rd93, [%rd94];
	// end inline asm
	mov.b64 	{%r244, %r245}, %rd93;
	mov.b32 	%f313, %r245;
	mov.b32 	%f314, %r244;
	add.s64 	%rd96, %rd92, 8192;
	// begin inline asm
	ld.global.nc.u64 %rd95, [%rd96];
	// end inline asm
	mov.b64 	{%r246, %r247}, %rd95;
	mov.b32 	%f315, %r247;
	mov.b32 	%f316, %r246;
	add.s64 	%rd98, %rd92, 12288;
	// begin inline asm
	ld.global.nc.u64 %rd97, [%rd98];
	// end inline asm
	mov.b64 	{%r248, %r249}, %rd97;
	mov.b32 	%f317, %r249;
	mov.b32 	%f318, %r248;
	add.s64 	%rd100, %rd92, 16384;
	// begin inline asm
	ld.global.nc.u64 %rd99, [%rd100];
	// end inline asm
	mov.b64 	{%r250, %r251}, %rd99;
	mov.b32 	%f319, %r251;
	mov.b32 	%f320, %r250;
	add.s64 	%rd102, %rd92, 20480;
	// begin inline asm
	ld.global.nc.u64 %rd101, [%rd102];
	// end inline asm
	mov.b64 	{%r252, %r253}, %rd101;
	mov.b32 	%f321, %r253;
	mov.b32 	%f322, %r252;
	add.s64 	%rd104, %rd92, 24576;
	// begin inline asm
	ld.global.nc.u64 %rd103, [%rd104];
	// end inline asm
	mov.b64 	{%r254, %r255}, %rd103;
	mov.b32 	%f323, %r255;
	mov.b32 	%f324, %r254;
	add.s64 	%rd106, %rd92, 28672;
	// begin inline asm
	ld.global.nc.u64 %rd105, [%rd106];
	// end inline asm
	mov.b64 	{%r256, %r257}, %rd105;
	mov.b32 	%f325, %r257;
	mov.b32 	%f326, %r256;
	add.f32 	%f327, %f516, %f312;
	add.f32 	%f328, %f311, %f314;
	add.f32 	%f329, %f313, %f316;
	add.f32 	%f330, %f315, %f318;
	add.f32 	%f331, %f317, %f320;
	add.f32 	%f332, %f319, %f322;
	add.f32 	%f333, %f321, %f324;
	add.f32 	%f334, %f323, %f326;
	add.f32 	%f335, %f327, %f328;
	add.f32 	%f336, %f329, %f330;
	add.f32 	%f337, %f331, %f332;
	add.f32 	%f338, %f333, %f334;
	add.f32 	%f339, %f335, %f336;
	add.f32 	%f340, %f337, %f338;
	add.f32 	%f341, %f339, %f340;
	add.f32 	%f516, %f341, %f325;
	sub.s32 	%r258, %r67, %r387;
	setp.lt.s32 	%p59, %r258, 8192;
	@%p59 bra 	$L__BB8_34;
	add.s32 	%r387, %r387, 8192;
	setp.le.s32 	%p60, %r387, %r14;
	@%p60 bra 	$L__BB8_24;
$L__BB8_26:
	setp.le.s32 	%p61, %r67, %r387;
	@%p61 bra 	$L__BB8_34;
	sub.s32 	%r18, %r67, %r387;
	setp.ge.s32 	%p62, %r13, %r18;
	@%p62 bra 	$L__BB8_34;
	not.b32 	%r259, %r13;
	add.s32 	%r260, %r67, %r259;
	sub.s32 	%r19, %r260, %r387;
	and.b32  	%r261, %r19, 1536;
	setp.eq.s32 	%p63, %r261, 1536;
	mov.u32 	%r391, %r13;
	@%p63 bra 	$L__BB8_31;
	add.s32 	%r389, %r13, %r387;
	shr.u32 	%r262, %r19, 9;
	add.s32 	%r263, %r262, 1;
	and.b32  	%r264, %r263, 3;
	neg.s32 	%r388, %r264;
	mov.u32 	%r391, %r13;
$L__BB8_30:
	.pragma "nounroll";
	mul.wide.u32 	%rd109, %r389, 4;
	add.s64 	%rd108, %rd16, %rd109;
	// begin inline asm
	ld.global.nc.u32 %r265, [%rd108];
	// end inline asm
	mov.b32 	%f343, %r265;
	add.f32 	%f516, %f516, %f343;
	add.s32 	%r391, %r391, 512;
	add.s32 	%r389, %r389, 512;
	add.s32 	%r388, %r388, 1;
	setp.ne.s32 	%p64, %r388, 0;
	@%p64 bra 	$L__BB8_30;
$L__BB8_31:
	setp.lt.u32 	%p65, %r19, 1536;
	@%p65 bra 	$L__BB8_34;
	cvt.u64.u32 	%rd110, %r391;
	cvt.u64.u32 	%rd111, %r387;
	add.s64 	%rd112, %rd110, %rd111;
	shl.b64 	%rd113, %rd112, 2;
	add.s64 	%rd114, %rd113, %rd16;
	add.s64 	%rd130, %rd114, 4096;
	add.s32 	%r392, %r391, %r387;
$L__BB8_33:
	mul.wide.u32 	%rd119, %r392, 4;
	add.s64 	%rd115, %rd16, %rd119;
	// begin inline asm
	ld.global.nc.u32 %r266, [%rd115];
	// end inline asm
	mov.b32 	%f344, %r266;
	add.f32 	%f345, %f516, %f344;
	add.s64 	%rd116, %rd130, -2048;
	// begin inline asm
	ld.global.nc.u32 %r267, [%rd116];
	// end inline asm
	mov.b32 	%f346, %r267;
	add.f32 	%f347, %f345, %f346;
	// begin inline asm
	ld.global.nc.u32 %r268, [%rd130];
	// end inline asm
	mov.b32 	%f348, %r268;
	add.f32 	%f349, %f347, %f348;
	add.s64 	%rd118, %rd130, 2048;
	// begin inline asm
	ld.global.nc.u32 %r269, [%rd118];
	// end inline asm
	mov.b32 	%f350, %r269;
	add.f32 	%f516, %f349, %f350;
	add.s32 	%r391, %r391, 2048;
	add.s64 	%rd130, %rd130, 8192;
	add.s32 	%r392, %r392, 2048;
	setp.lt.s32 	%p66, %r391, %r18;
	@%p66 bra 	$L__BB8_33;
$L__BB8_34:
	// begin inline asm
	mov.u32 %r270, %laneid;
	// end inline asm
	mov.b32 	%r272, %f516;
	mov.b32 	%r273, 1;
	mov.b32 	%r294, 31;
	mov.b32 	%r295, -1;
	// begin inline asm
	shfl.sync.down.b32 %r271, %r272, %r273, %r294, %r295;
	// end inline asm
	setp.gt.s32 	%p67, %r270, 30;
	mov.b32 	%f351, %r271;
	add.f32 	%f352, %f516, %f351;
	selp.f32 	%f353, %f516, %f352, %p67;
	mov.b32 	%r277, %f353;
	mov.b32 	%r278, 2;
	// begin inline asm
	shfl.sync.down.b32 %r276, %r277, %r278, %r294, %r295;
	// end inline asm
	setp.gt.s32 	%p68, %r270, 29;
	mov.b32 	%f354, %r276;
	add.f32 	%f355, %f353, %f354;
	selp.f32 	%f356, %f353, %f355, %p68;
	mov.b32 	%r282, %f356;
	mov.b32 	%r283, 4;
	// begin inline asm
	shfl.sync.down.b32 %r281, %r282, %r283, %r294, %r295;
	// end inline asm
	setp.gt.s32 	%p69, %r270, 27;
	mov.b32 	%f357, %r281;
	add.f32 	%f358, %f356, %f357;
	selp.f32 	%f359, %f356, %f358, %p69;
	mov.b32 	%r287, %f359;
	mov.b32 	%r288, 8;
	// begin inline asm
	shfl.sync.down.b32 %r286, %r287, %r288, %r294, %r295;
	// end inline asm
	setp.gt.s32 	%p70, %r270, 23;
	mov.b32 	%f360, %r286;
	add.f32 	%f361, %f359, %f360;
	selp.f32 	%f362, %f359, %f361, %p70;
	mov.b32 	%r292, %f362;
	mov.b32 	%r293, 16;
	// begin inline asm
	shfl.sync.down.b32 %r291, %r292, %r293, %r294, %r295;
	// end inline asm
	setp.gt.s32 	%p71, %r270, 15;
	mov.b32 	%f363, %r291;
	add.f32 	%f26, %f362, %f363;
	selp.f32 	%f530, %f362, %f26, %p71;
	setp.ne.s32 	%p72, %r270, 0;
	@%p72 bra 	$L__BB8_36;
	shr.u32 	%r296, %r13, 3;
	and.b32  	%r297, %r296, 124;
	mov.u32 	%r298, _ZZN3cub18CUB_300001_SM_10006detail6reduce28DeviceReduceSingleTileKernelINS2_10policy_hubIfjN4cuda3std3__44plusIfEEE10Policy1000EPfSC_iS9_ffNS7_10__identityEEEvT0_T1_T2_T3_T4_T6_E12temp_storage;
	add.s32 	%r299, %r298, %r297;
	st.shared.f32 	[%r299+16], %f26;
$L__BB8_36:
	bar.sync 	0;
	setp.ne.s32 	%p73, %r13, 0;
	@%p73 bra 	$L__BB8_72;
	ld.shared.f32 	%f364, [_ZZN3cub18CUB_300001_SM_10006detail6reduce28DeviceReduceSingleTileKernelINS2_10policy_hubIfjN4cuda3std3__44plusIfEEE10Policy1000EPfSC_iS9_ffNS7_10__identityEEEvT0_T1_T2_T3_T4_T6_E12temp_storage+20];
	add.f32 	%f365, %f530, %f364;
	ld.shared.f32 	%f366, [_ZZN3cub18CUB_300001_SM_10006detail6reduce28DeviceReduceSingleTileKernelINS2_10policy_hubIfjN4cuda3std3__44plusIfEEE10Policy1000EPfSC_iS9_ffNS7_10__identityEEEvT0_T1_T2_T3_T4_T6_E12temp_storage+24];
	add.f32 	%f367, %f365, %f366;
	ld.shared.f32 	%f368, [_ZZN3cub18CUB_300001_SM_10006detail6reduce28DeviceReduceSingleTileKernelINS2_10policy_hubIfjN4cuda3std3__44plusIfEEE10Policy1000EPfSC_iS9_ffNS7_10__identityEEEvT0_T1_T2_T3_T4_T6_E12temp_storage+28];
	add.f32 	%f369, %f367, %f368;
	ld.shared.f32 	%f370, [_ZZN3cub18CUB_300001_SM_10006detail6reduce28DeviceReduceSingleTileKernelINS2_10policy_hubIfjN4cuda3std3__44plusIfEEE10Policy1000EPfSC_iS9_ffNS7_10__identityEEEvT0_T1_T2_T3_T4_T6_E12temp_storage+32];
	add.f32 	%f371, %f369, %f370;
	ld.shared.f32 	%f372, [_ZZN3cub18CUB_300001_SM_10006detail6reduce28DeviceReduceSingleTileKernelINS2_10policy_hubIfjN4cuda3std3__44plusIfEEE10Policy1000EPfSC_iS9_ffNS7_10__identityEEEvT0_T1_T2_T3_T4_T6_E12temp_storage+36];
	add.f32 	%f373, %f371, %f372;
	ld.shared.f32 	%f374, [_ZZN3cub18CUB_300001_SM_10006detail6reduce28DeviceReduceSingleTileKernelINS2_10policy_hubIfjN4cuda3std3__44plusIfEEE10Policy1000EPfSC_iS9_ffNS7_10__identityEEEvT0_T1_T2_T3_T4_T6_E12temp_storage+40];
	add.f32 	%f375, %f373, %f374;
	ld.shared.f32 	%f376, [_ZZN3cub18CUB_300001_SM_10006detail6reduce28DeviceReduceSingleTileKernelINS2_10policy_hubIfjN4cuda3std3__44plusIfEEE10Policy1000EPfSC_iS9_ffNS7_10__identityEEEvT0_T1_T2_T3_T4_T6_E12temp_storage+44];
	add.f32 	%f377, %f375, %f376;
	ld.shared.f32 	%f378, [_ZZN3cub18CUB_300001_SM_10006detail6reduce28DeviceReduceSingleTileKernelINS2_10policy_hubIfjN4cuda3std3__44plusIfEEE10Policy1000EPfSC_iS9_ffNS7_10__identityEEEvT0_T1_T2_T3_T4_T6_E12temp_storage+48];
	add.f32 	%f379, %f377, %f378;
	ld.shared.f32 	%f380, [_ZZN3cub18CUB_300001_SM_10006detail6reduce28DeviceReduceSingleTileKernelINS2_10policy_hubIfjN4cuda3std3__44plusIfEEE10Policy1000EPfSC_iS9_ffNS7_10__identityEEEvT0_T1_T2_T3_T4_T6_E12temp_storage+52];
	add.f32 	%f381, %f379, %f380;
	ld.shared.f32 	%f382, [_ZZN3cub18CUB_300001_SM_10006detail6reduce28DeviceReduceSingleTileKernelINS2_10policy_hubIfjN4cuda3std3__44plusIfEEE10Policy1000EPfSC_iS9_ffNS7_10__identityEEEvT0_T1_T2_T3_T4_T6_E12temp_storage+56];
	add.f32 	%f383, %f381, %f382;
	ld.shared.f32 	%f384, [_ZZN3cub18CUB_300001_SM_10006detail6reduce28DeviceReduceSingleTileKernelINS2_10policy_hubIfjN4cuda3std3__44plusIfEEE10Policy1000EPfSC_iS9_ffNS7_10__identityEEEvT0_T1_T2_T3_T4_T6_E12temp_storage+60];
	add.f32 	%f385, %f383, %f384;
	ld.shared.f32 	%f386, [_ZZN3cub18CUB_300001_SM_10006detail6reduce28DeviceReduceSingleTileKernelINS2_10policy_hubIfjN4cuda3std3__44plusIfEEE10Policy1000EPfSC_iS9_ffNS7_10__identityEEEvT0_T1_T2_T3_T4_T6_E12temp_storage+64];
	add.f32 	%f387, %f385, %f386;
	ld.shared.f32 	%f388, [_ZZN3cub18CUB_300001_SM_10006detail6reduce28DeviceReduceSingleTileKernelINS2_10policy_hubIfjN4cuda3std3__44plusIfEEE10Policy1000EPfSC_iS9_ffNS7_10__identityEEEvT0_T1_T2_T3_T4_T6_E12temp_storage+68];
	add.f32 	%f389, %f387, %f388;
	ld.shared.f32 	%f390, [_ZZN3cub18CUB_300001_SM_10006detail6reduce28DeviceReduceSingleTileKernelINS2_10policy_hubIfjN4cuda3std3__44plusIfEEE10Policy1000EPfSC_iS9_ffNS7_10__identityEEEvT0_T1_T2_T3_T4_T6_E12temp_storage+72];
	add.f32 	%f391, %f389, %f390;
	ld.shared.f32 	%f392, [_ZZN3cub18CUB_300001_SM_10006detail6reduce28DeviceReduceSingleTileKernelINS2_10policy_hubIfjN4cuda3std3__44plusIfEEE10Policy1000EPfSC_iS9_ffNS7_10__identityEEEvT0_T1_T2_T3_T4_T6_E12temp_storage+76];
	add.f32 	%f530, %f391, %f392;
	bra.uni 	$L__BB8_72;
$L__BB8_38:
	setp.gt.s32 	%p3, %r67, 8191;
	@%p3 bra 	$L__BB8_56;
	mov.u32 	%r34, %tid.x;
	setp.ge.s32 	%p20, %r34, %r67;
	mov.f32 	%f522, 0f00000000;
	mov.u32 	%r397, %r34;
	@%p20 bra 	$L__BB8_41;
	mul.wide.u32 	%rd66, %r34, 4;
	add.s64 	%rd65, %rd16, %rd66;
	// begin inline asm
	ld.global.nc.u32 %r144, [%rd65];
	// end inline asm
	mov.b32 	%f522, %r144;
	add.s32 	%r397, %r34, 512;
$L__BB8_41:
	setp.ge.s32 	%p21, %r397, %r67;
	@%p21 bra 	$L__BB8_47;
	not.b32 	%r145, %r397;
	add.s32 	%r37, %r67, %r145;
	and.b32  	%r146, %r37, 1536;
	setp.eq.s32 	%p22, %r146, 1536;
	@%p22 bra 	$L__BB8_45;
	mul.wide.u32 	%rd67, %r397, 4;
	add.s64 	%rd131, %rd16, %rd67;
	shr.u32 	%r147, %r37, 9;
	add.s32 	%r148, %r147, 1;
	and.b32  	%r149, %r148, 3;
	neg.s32 	%r395, %r149;
$L__BB8_44:
	.pragma "nounroll";
	// begin inline asm
	ld.global.nc.u32 %r150, [%rd131];
	// end inline asm
	mov.b32 	%f173, %r150;
	add.f32 	%f522, %f522, %f173;
	add.s32 	%r397, %r397, 512;
	add.s64 	%rd131, %rd131, 2048;
	add.s32 	%r395, %r395, 1;
	setp.ne.s32 	%p23, %r395, 0;
	@%p23 bra 	$L__BB8_44;
$L__BB8_45:
	setp.lt.u32 	%p24, %r37, 1536;
	@%p24 bra 	$L__BB8_47;
$L__BB8_46:
	mul.wide.s32 	%rd73, %r397, 4;
	add.s64 	%rd69, %rd16, %rd73;
	// begin inline asm
	ld.global.nc.u32 %r151, [%rd69];
	// end inline asm
	mov.b32 	%f174, %r151;
	add.f32 	%f175, %f522, %f174;
	add.s64 	%rd70, %rd69, 2048;
	// begin inline asm
	ld.global.nc.u32 %r152, [%rd70];
	// end inline asm
	mov.b32 	%f176, %r152;
	add.f32 	%f177, %f175, %f176;
	add.s64 	%rd71, %rd69, 4096;
	// begin inline asm
	ld.global.nc.u32 %r153, [%rd71];
	// end inline asm
	mov.b32 	%f178, %r153;
	add.f32 	%f179, %f177, %f178;
	add.s64 	%rd72, %rd69, 6144;
	// begin inline asm
	ld.global.nc.u32 %r154, [%rd72];
	// end inline asm
	mov.b32 	%f180, %r154;
	add.f32 	%f522, %f179, %f180;
	add.s32 	%r397, %r397, 2048;
	setp.lt.s32 	%p25, %r397, %r67;
	@%p25 bra 	$L__BB8_46;
$L__BB8_47:
	setp.lt.s32 	%p26, %r67, 512;
	@%p26 bra 	$L__BB8_52;
	// begin inline asm
	mov.u32 %r193, %laneid;
	// end inline asm
	mov.b32 	%r195, %f522;
	mov.b32 	%r196, 1;
	mov.b32 	%r217, 31;
	mov.b32 	%r218, -1;
	// begin inline asm
	shfl.sync.down.b32 %r194, %r195, %r196, %r217, %r218;
	// end inline asm
	setp.gt.s32 	%p50, %r193, 30;
	mov.b32 	%f239, %r194;
	add.f32 	%f240, %f522, %f239;
	selp.f32 	%f241, %f522, %f240, %p50;
	mov.b32 	%r200, %f241;
	mov.b32 	%r201, 2;
	// begin inline asm
	shfl.sync.down.b32 %r199, %r200, %r201, %r217, %r218;
	// end inline asm
	setp.gt.s32 	%p51, %r193, 29;
	mov.b32 	%f242, %r199;
	add.f32 	%f243, %f241, %f242;
	selp.f32 	%f244, %f241, %f243, %p51;
	mov.b32 	%r205, %f244;
	mov.b32 	%r206, 4;
	// begin inline asm
	shfl.sync.down.b32 %r204, %r205, %r206, %r217, %r218;
	// end inline asm
	setp.gt.s32 	%p52, %r193, 27;
	mov.b32 	%f245, %r204;
	add.f32 	%f246, %f244, %f245;
	selp.f32 	%f247, %f244, %f246, %p52;
	mov.b32 	%r210, %f247;
	mov.b32 	%r211, 8;
	// begin inline asm
	shfl.sync.down.b32 %r209, %r210, %r211, %r217, %r218;
	// end inline asm
	setp.gt.s32 	%p53, %r193, 23;
	mov.b32 	%f248, %r209;
	add.f32 	%f249, %f247, %f248;
	selp.f32 	%f250, %f247, %f249, %p53;
	mov.b32 	%r215, %f250;
	mov.b32 	%r216, 16;
	// begin inline asm
	shfl.sync.down.b32 %r214, %r215, %r216, %r217, %r218;
	// end inline asm
	setp.gt.s32 	%p54, %r193, 15;
	mov.b32 	%f251, %r214;
	add.f32 	%f38, %f250, %f251;
	selp.f32 	%f530, %f250, %f38, %p54;
	setp.ne.s32 	%p55, %r193, 0;
	@%p55 bra 	$L__BB8_50;
	shr.u32 	%r219, %r34, 3;
	and.b32  	%r220, %r219, 124;
	mov.u32 	%r221, _ZZN3cub18CUB_300001_SM_10006detail6reduce28DeviceReduceSingleTileKernelINS2_10policy_hubIfjN4cuda3std3__44plusIfEEE10Policy1000EPfSC_iS9_ffNS7_10__identityEEEvT0_T1_T2_T3_T4_T6_E12temp_storage;
	add.s32 	%r222, %r221, %r220;
	st.shared.f32 	[%r222+16], %f38;
$L__BB8_50:
	bar.sync 	0;
	setp.ne.s32 	%p56, %r34, 0;
	@%p56 bra 	$L__BB8_72;
	ld.shared.f32 	%f252, [_ZZN3cub18CUB_300001_SM_10006detail6reduce28DeviceReduceSingleTileKernelINS2_10policy_hubIfjN4cuda3std3__44plusIfEEE10Policy1000EPfSC_iS9_ffNS7_10__identityEEEvT0_T1_T2_T3_T4_T6_E12temp_storage+20];
	add.f32 	%f253, %f530, %f252;
	ld.shared.f32 	%f254, [_ZZN3cub18CUB_300001_SM_10006detail6reduce28DeviceReduceSingleTileKernelINS2_10policy_hubIfjN4cuda3std3__44plusIfEEE10Policy1000EPfSC_iS9_ffNS7_10__identityEEEvT0_T1_T2_T3_T4_T6_E12temp_storage+24];
	add.f32 	%f255, %f253, %f254;
	ld.shared.f32 	%f256, [_ZZN3cub18CUB_300001_SM_10006detail6reduce28DeviceReduceSingleTileKernelINS2_10policy_hubIfjN4cuda3std3__44plusIfEEE10Policy1000EPfSC_iS9_ffNS7_10__identityEEEvT0_T1_T2_T3_T4_T6_E12temp_storage+28];
	add.f32 	%f257, %f255, %f256;
	ld.shared.f32 	%f258, [_ZZN3cub18CUB_300001_SM_10006detail6reduce28DeviceReduceSingleTileKernelINS2_10policy_hubIfjN4cuda3std3__44plusIfEEE10Policy1000EPfSC_iS9_ffNS7_10__identityEEEvT0_T1_T2_T3_T4_T6_E12temp_storage+32];
	add.f32 	%f259, %f257, %f258;
	ld.shared.f32 	%f260, [_ZZN3cub18CUB_300001_SM_10006detail6reduce28DeviceReduceSingleTileKernelINS2_10policy_hubIfjN4cuda3std3__44plusIfEEE10Policy1000EPfSC_iS9_ffNS7_10__identityEEEvT0_T1_T2_T3_T4_T6_E12temp_storage+36];
	add.f32 	%f261, %f259, %f260;
	ld.shared.f32 	%f262, [_ZZN3cub18CUB_300001_SM_10006detail6reduce28DeviceReduceSingleTileKernelINS2_10policy_hubIfjN4cuda3std3__44plusIfEEE10Policy1000EPfSC_iS9_ffNS7_10__identityEEEvT0_T1_T2_T3_T4_T6_E12temp_storage+40];
	add.f32 	%f263, %f261, %f262;
	ld.shared.f32 	%f264, [_ZZN3cub18CUB_300001_SM_10006detail6reduce28DeviceReduceSingleTileKernelINS2_10policy_hubIfjN4cuda3std3__44plusIfEEE10Policy1000EPfSC_iS9_ffNS7_10__identityEEEvT0_T1_T2_T3_T4_T6_E12temp_storage+44];
	add.f32 	%f265, %f263, %f264;
	ld.shared.f32 	%f266, [_ZZN3cub18CUB_300001_SM_10006detail6reduce28DeviceReduceSingleTileKernelINS2_10policy_hubIfjN4cuda3std3__44plusIfEEE10Policy1000EPfSC_iS9_ffNS7_10__identityEEEvT0_T1_T2_T3_T4_T6_E12temp_storage+48];
	add.f32 	%f267, %f265, %f266;
	ld.shared.f32 	%f268, [_ZZN3cub18CUB_300001_SM_10006detail6reduce28DeviceReduceSingleTileKernelINS2_10policy_hubIfjN4cuda3std3__44plusIfEEE10Policy1000EPfSC_iS9_ffNS7_10__identityEEEvT0_T1_T2_T3_T4_T6_E12temp_storage+52];
	add.f32 	%f269, %f267, %f268;
	ld.shared.f32 	%f270, [_ZZN3cub18CUB_300001_SM_10006detail6reduce28DeviceReduceSingleTileKernelINS2_10policy_hubIfjN4cuda3std3__44plusIfEEE10Policy1000EPfSC_iS9_ffNS7_10__identityEEEvT0_T1_T2_T3_T4_T6_E12temp_storage+56];
	add.f32 	%f271, %f269, %f270;
	ld.shared.f32 	%f272, [_ZZN3cub18CUB_300001_SM_10006detail6reduce28DeviceReduceSingleTileKernelINS2_10policy_hubIfjN4cuda3std3__44plusIfEEE10Policy1000EPfSC_iS9_ffNS7_10__identityEEEvT0_T1_T2_T3_T4_T6_E12temp_storage+60];
	add.f32 	%f273, %f271, %f272;
	ld.shared.f32 	%f274, [_ZZN3cub18CUB_300001_SM_10006detail6reduce28DeviceReduceSingleTileKernelINS2_10policy_hubIfjN4cuda3std3__44plusIfEEE10Policy1000EPfSC_iS9_ffNS7_10__identityEEEvT0_T1_T2_T3_T4_T6_E12temp_storage+64];
	add.f32 	%f275, %f273, %f274;
	ld.shared.f32 	%f276, [_ZZN3cub18CUB_300001_SM_10006detail6reduce28DeviceReduceSingleTileKernelINS2_10policy_hubIfjN4cuda3std3__44plusIfEEE10Policy1000EPfSC_iS9_ffNS7_10__identityEEEvT0_T1_T2_T3_T4_T6_E12temp_storage+68];
	add.f32 	%f277, %f275, %f276;
	ld.shared.f32 	%f278, [_ZZN3cub18CUB_300001_SM_10006detail6reduce28DeviceReduceSingleTileKernelINS2_10policy_hubIfjN4cuda3std3__44plusIfEEE10Policy1000EPfSC_iS9_ffNS7_10__identityEEEvT0_T1_T2_T3_T4_T6_E12temp_storage+72];
	add.f32 	%f279, %f277, %f278;
	ld.shared.f32 	%f280, [_ZZN3cub18CUB_300001_SM_10006detail6reduce28DeviceReduceSingleTileKernelINS2_10policy_hubIfjN4cuda3std3__44plusIfEEE10Policy1000EPfSC_iS9_ffNS7_10__identityEEEvT0_T1_T2_T3_T4_T6_E12temp_storage+76];
	add.f32 	%f530, %f279, %f280;
	bra.uni 	$L__BB8_72;
$L__BB8_52:
	// begin inline asm
	mov.u32 %r155, %laneid;
	// end inline asm
	and.b32  	%r181, %r34, 992;
	add.s32 	%r182, %r181, 32;
	setp.gt.s32 	%p27, %r182, %r67;
	not.b32 	%r183, %r181;
	add.s32 	%r184, %r67, %r183;
	selp.b32 	%r179, %r184, 31, %p27;
	mov.b32 	%r157, %f522;
	mov.b32 	%r158, 1;
	mov.b32 	%r180, -1;
	// begin inline asm
	shfl.sync.down.b32 %r156, %r157, %r158, %r179, %r180;
	// end inline asm
	setp.lt.s32 	%p28, %r155, %r179;
	mov.b32 	%f181, %r156;
	add.f32 	%f182, %f522, %f181;
	selp.f32 	%f183, %f182, %f522, %p28;
	mov.b32 	%r162, %f183;
	mov.b32 	%r163, 2;
	// begin inline asm
	shfl.sync.down.b32 %r161, %r162, %r163, %r179, %r180;
	// end inline asm
	add.s32 	%r185, %r155, 2;
	setp.gt.s32 	%p29, %r185, %r179;
	mov.b32 	%f184, %r161;
	add.f32 	%f185, %f183, %f184;
	selp.f32 	%f186, %f183, %f185, %p29;
	mov.b32 	%r167, %f186;
	mov.b32 	%r168, 4;
	// begin inline asm
	shfl.sync.down.b32 %r166, %r167, %r168, %r179, %r180;
	// end inline asm
	add.s32 	%r186, %r155, 4;
	setp.gt.s32 	%p30, %r186, %r179;
	mov.b32 	%f187, %r166;
	add.f32 	%f188, %f186, %f187;
	selp.f32 	%f189, %f186, %f188, %p30;
	mov.b32 	%r172, %f189;
	mov.b32 	%r173, 8;
	// begin inline asm
	shfl.sync.down.b32 %r171, %r172, %r173, %r179, %r180;
	// end inline asm
	add.s32 	%r187, %r155, 8;
	setp.gt.s32 	%p31, %r187, %r179;
	mov.b32 	%f190, %r171;
	add.f32 	%f191, %f189, %f190;
	selp.f32 	%f192, %f189, %f191, %p31;
	mov.b32 	%r177, %f192;
	mov.b32 	%r178, 16;
	// begin inline asm
	shfl.sync.down.b32 %r176, %r177, %r178, %r179, %r180;
	// end inline asm
	add.s32 	%r188, %r155, 16;
	setp.gt.s32 	%p32, %r188, %r179;
	mov.b32 	%f193, %r176;
	add.f32 	%f194, %f192, %f193;
	selp.f32 	%f530, %f192, %f194, %p32;
	setp.ne.s32 	%p33, %r155, 0;
	@%p33 bra 	$L__BB8_54;
	shr.u32 	%r189, %r34, 3;
	and.b32  	%r190, %r189, 124;
	mov.u32 	%r191, _ZZN3cub18CUB_300001_SM_10006detail6reduce28DeviceReduceSingleTileKernelINS2_10policy_hubIfjN4cuda3std3__44plusIfEEE10Policy1000EPfSC_iS9_ffNS7_10__identityEEEvT0_T1_T2_T3_T4_T6_E12temp_storage;
	add.s32 	%r192, %r191, %r190;
	st.shared.f32 	[%r192+16], %f530;
$L__BB8_54:
	bar.sync 	0;
	setp.ne.s32 	%p34, %r34, 0;
	@%p34 bra 	$L__BB8_72;
	setp.gt.s32 	%p35, %r67, 32;
	ld.shared.f32 	%f195, [_ZZN3cub18CUB_300001_SM_10006detail6reduce28DeviceReduceSingleTileKernelINS2_10policy_hubIfjN4cuda3std3__44plusIfEEE10Policy1000EPfSC_iS9_ffNS7_10__identityEEEvT0_T1_T2_T3_T4_T6_E12temp_storage+20];
	add.f32 	%f196, %f530, %f195;
	selp.f32 	%f197, %f196, %f530, %p35;
	setp.gt.s32 	%p36, %r67, 64;
	ld.shared.f32 	%f198, [_ZZN3cub18CUB_300001_SM_10006detail6reduce28DeviceReduceSingleTileKernelINS2_10policy_hubIfjN4cuda3std3__44plusIfEEE10Policy1000EPfSC_iS9_ffNS7_10__identityEEEvT0_T1_T2_T3_T4_T6_E12temp_storage+24];
	add.f32 	%f199, %f198, %f197;
	selp.f32 	%f200, %f199, %f197, %p36;
	setp.gt.s32 	%p37, %r67, 96;
	ld.shared.f32 	%f201, [_ZZN3cub18CUB_300001_SM_10006detail6reduce28DeviceReduceSingleTileKernelINS2_10policy_hubIfjN4cuda3std3__44plusIfEEE10Policy1000EPfSC_iS9_ffNS7_10__identityEEEvT0_T1_T2_T3_T4_T6_E12temp_storage+28];
	add.f32 	%f202, %f201, %f200;
	selp.f32 	%f203, %f202, %f200, %p37;
	setp.gt.s32 	%p38, %r67, 128;
	ld.shared.f32 	%f204, [_ZZN3cub18CUB_300001_SM_10006detail6reduce28DeviceReduceSingleTileKernelINS2_10policy_hubIfjN4cuda3std3__44plusIfEEE10Policy1000EPfSC_iS9_ffNS7_10__identityEEEvT0_T1_T2_T3_T4_T6_E12temp_storage+32];
	add.f32 	%f205, %f204, %f203;
	selp.f32 	%f206, %f205, %f203, %p38;
	setp.gt.s32 	%p39, %r67, 160;
	ld.shared.f32 	%f207, [_ZZN3cub18CUB_300001_SM_10006detail6reduce28DeviceReduceSingleTileKernelINS2_10policy_hubIfjN4cuda3std3__44plusIfEEE10Policy1000EPfSC_iS9_ffNS7_10__identityEEEvT0_T1_T2_T3_T4_T6_E12temp_storage+36];
	add.f32 	%f208, %f207, %f206;
	selp.f32 	%f209, %f208, %f206, %p39;
	setp.gt.s32 	%p40, %r67, 192;
	ld.shared.f32 	%f210, [_ZZN3cub18CUB_300001_SM_10006detail6reduce28DeviceReduceSingleTileKernelINS2_10policy_hubIfjN4cuda3std3__44plusIfEEE10Policy1000EPfSC_iS9_ffNS7_10__identityEEEvT0_T1_T2_T3_T4_T6_E12temp_storage+40];
	add.f32 	%f211, %f210, %f209;
	selp.f32 	%f212, %f211, %f209, %p40;
	setp.gt.s32 	%p41, %r67, 224;
	ld.shared.f32 	%f213, [_ZZN3cub18CUB_300001_SM_10006detail6reduce28DeviceReduceSingleTileKernelINS2_10policy_hubIfjN4cuda3std3__44plusIfEEE10Policy1000EPfSC_iS9_ffNS7_10__identityEEEvT0_T1_T2_T3_T4_T6_E12temp_storage+44];
	add.f32 	%f214, %f213, %f212;
	selp.f32 	%f215, %f214, %f212, %p41;
	setp.gt.s32 	%p42, %r67, 256;
	ld.shared.f32 	%f216, [_ZZN3cub18CUB_300001_SM_10006detail6reduce28DeviceReduceSingleTileKernelINS2_10policy_hubIfjN4cuda3std3__44plusIfEEE10Policy1000EPfSC_iS9_ffNS7_10__identityEEEvT0_T1_T2_T3_T4_T6_E12temp_storage+48];
	add.f32 	%f217, %f216, %f215;
	selp.f32 	%f218, %f217, %f215, %p42;
	setp.gt.s32 	%p43, %r67, 288;
	ld.shared.f32 	%f219, [_ZZN3cub18CUB_300001_SM_10006detail6reduce28DeviceReduceSingleTileKernelINS2_10policy_hubIfjN4cuda3std3__44plusIfEEE10Policy1000EPfSC_iS9_ffNS7_10__identityEEEvT0_T1_T2_T3_T4_T6_E12temp_storage+52];
	add.f32 	%f220, %f219, %f218;
	selp.f32 	%f221, %f220, %f218, %p43;
	setp.gt.s32 	%p44, %r67, 320;
	ld.shared.f32 	%f222, [_ZZN3cub18CUB_300001_SM_10006detail6reduce28DeviceReduceSingleTileKernelINS2_10policy_hubIfjN4cuda3std3__44plusIfEEE10Policy1000EPfSC_iS9_ffNS7_10__identityEEEvT0_T1_T2_T3_T4_T6_E12temp_storage+56];
	add.f32 	%f223, %f222, %f221;
	selp.f32 	%f224, %f223, %f221, %p44;
	setp.gt.s32 	%p45, %r67, 352;
	ld.shared.f32 	%f225, [_ZZN3cub18CUB_300001_SM_10006detail6reduce28DeviceReduceSingleTileKernelINS2_10policy_hubIfjN4cuda3std3__44plusIfEEE10Policy1000EPfSC_iS9_ffNS7_10__identityEEEvT0_T1_T2_T3_T4_T6_E12temp_storage+60];
	add.f32 	%f226, %f225, %f224;
	selp.f32 	%f227, %f226, %f224, %p45;
	setp.gt.s32 	%p46, %r67, 384;
	ld.shared.f32 	%f228, [_ZZN3cub18CUB_300001_SM_10006detail6reduce28DeviceReduceSingleTileKernelINS2_10policy_hubIfjN4cuda3std3__44plusIfEEE10Policy1000EPfSC_iS9_ffNS7_10__identityEEEvT0_T1_T2_T3_T4_T6_E12temp_storage+64];
	add.f32 	%f229, %f228, %f227;
	selp.f32 	%f230, %f229, %f227, %p46;
	setp.gt.s32 	%p47, %r67, 416;
	ld.shared.f32 	%f231, [_ZZN3cub18CUB_300001_SM_10006detail6reduce28DeviceReduceSingleTileKernelINS2_10policy_hubIfjN4cuda3std3__44plusIfEEE10Policy1000EPfSC_iS9_ffNS7_10__identityEEEvT0_T1_T2_T3_T4_T6_E12temp_storage+68];
	add.f32 	%f232, %f231, %f230;
	selp.f32 	%f233, %f232, %f230, %p47;
	setp.gt.s32 	%p48, %r67, 448;
	ld.shared.f32 	%f234, [_ZZN3cub18CUB_300001_SM_10006detail6reduce28DeviceReduceSingleTileKernelINS2_10policy_hubIfjN4cuda3std3__44plusIfEEE10Policy1000EPfSC_iS9_ffNS7_10__identityEEEvT0_T1_T2_T3_T4_T6_E12temp_storage+72];
	add.f32 	%f235, %f234, %f233;
	selp.f32 	%f236, %f235, %f233, %p48;
	setp.gt.s32 	%p49, %r67, 480;
	ld.shared.f32 	%f237, [_ZZN3cub18CUB_300001_SM_10006detail6reduce28DeviceReduceSingleTileKernelINS2_10policy_hubIfjN4cuda3std3__44plusIfEEE10Policy1000EPfSC_iS9_ffNS7_10__identityEEEvT0_T1_T2_T3_T4_T6_E12temp_storage+76];
	add.f32 	%f238, %f237, %f236;
	selp.f32 	%f530, %f238, %f236, %p49;
	bra.uni 	$L__BB8_72;
$L__BB8_56:
	mov.u32 	%r46, %tid.x;
	mul.wide.u32 	%rd35, %r46, 4;
	add.s64 	%rd19, %rd16, %rd35;
	// begin inline asm
	ld.global.nc.u32 %r68, [%rd19];
	// end inline asm
	mov.b32 	%f59, %r68;
	add.s64 	%rd20, %rd19, 2048;
	// begin inline asm
	ld.global.nc.u32 %r69, [%rd20];
	// end inline asm
	mov.b32 	%f60, %r69;
	add.s64 	%rd21, %rd19, 4096;
	// begin inline asm
	ld.global.nc.u32 %r70, [%rd21];
	// end inline asm
	mov.b32 	%f61, %r70;
	add.s64 	%rd22, %rd19, 6144;
	// begin inline asm
	ld.global.nc.u32 %r71, [%rd22];
	// end inline asm
	mov.b32 	%f62, %r71;
	add.s64 	%rd23, %rd19, 8192;
	// begin inline asm
	ld.global.nc.u32 %r72, [%rd23];
	// end inline asm
	mov.b32 	%f63, %r72;
	add.s64 	%rd24, %rd19, 10240;
	// begin inline asm
	ld.global.nc.u32 %r73, [%rd24];
	// end inline asm
	mov.b32 	%f64, %r73;
	add.s64 	%rd25, %rd19, 12288;
	// begin inline asm
	ld.global.nc.u32 %r74, [%rd25];
	// end inline asm
	mov.b32 	%f65, %r74;
	add.s64 	%rd26, %rd19, 14336;
	// begin inline asm
	ld.global.nc.u32 %r75, [%rd26];
	// end inline asm
	mov.b32 	%f66, %r75;
	add.s64 	%rd27, %rd19, 16384;
	// begin inline asm
	ld.global.nc.u32 %r76, [%rd27];
	// end inline asm
	mov.b32 	%f67, %r76;
	add.s64 	%rd28, %rd19, 18432;
	// begin inline asm
	ld.global.nc.u32 %r77, [%rd28];
	// end inline asm
	mov.b32 	%f68, %r77;
	add.s64 	%rd29, %rd19, 20480;
	// begin inline asm
	ld.global.nc.u32 %r78, [%rd29];
	// end inline asm
	mov.b32 	%f69, %r78;
	add.s64 	%rd30, %rd19, 22528;
	// begin inline asm
	ld.global.nc.u32 %r79, [%rd30];
	// end inline asm
	mov.b32 	%f70, %r79;
	add.s64 	%rd31, %rd19, 24576;
	// begin inline asm
	ld.global.nc.u32 %r80, [%rd31];
	// end inline asm
	mov.b32 	%f71, %r80;
	add.s64 	%rd32, %rd19, 26624;
	// begin inline asm
	ld.global.nc.u32 %r81, [%rd32];
	// end inline asm
	mov.b32 	%f72, %r81;
	add.s64 	%rd33, %rd19, 28672;
	// begin inline asm
	ld.global.nc.u32 %r82, [%rd33];
	// end inline asm
	mov.b32 	%f73, %r82;
	add.s64 	%rd34, %rd19, 30720;
	// begin inline asm
	ld.global.nc.u32 %r83, [%rd34];
	// end inline asm
	mov.b32 	%f74, %r83;
	add.f32 	%f75, %f59, %f60;
	add.f32 	%f76, %f61, %f62;
	add.f32 	%f77, %f63, %f64;
	add.f32 	%f78, %f65, %f66;
	add.f32 	%f79, %f67, %f68;
	add.f32 	%f80, %f69, %f70;
	add.f32 	%f81, %f71, %f72;
	add.f32 	%f82, %f73, %f74;
	add.f32 	%f83, %f75, %f76;
	add.f32 	%f84, %f77, %f78;
	add.f32 	%f85, %f79, %f80;
	add.f32 	%f86, %f81, %f82;
	add.f32 	%f87, %f83, %f84;
	add.f32 	%f88, %f85, %f86;
	add.f32 	%f529, %f87, %f88;
	setp.lt.u32 	%p4, %r67, 16384;
	mov.b32 	%r400, 8192;
	@%p4 bra 	$L__BB8_60;
	add.s32 	%r47, %r67, -8192;
	mov.b32 	%r400, 8192;
$L__BB8_58:
	mul.wide.s32 	%rd52, %r400, 4;
	add.s64 	%rd36, %rd19, %rd52;
	// begin inline asm
	ld.global.nc.u32 %r86, [%rd36];
	// end inline asm
	mov.b32 	%f89, %r86;
	add.s64 	%rd37, %rd36, 2048;
	// begin inline asm
	ld.global.nc.u32 %r87, [%rd37];
	// end inline asm
	mov.b32 	%f90, %r87;
	add.s64 	%rd38, %rd36, 4096;
	// begin inline asm
	ld.global.nc.u32 %r88, [%rd38];
	// end inline asm
	mov.b32 	%f91, %r88;
	add.s64 	%rd39, %rd36, 6144;
	// begin inline asm
	ld.global.nc.u32 %r89, [%rd39];
	// end inline asm
	mov.b32 	%f92, %r89;
	add.s64 	%rd40, %rd36, 8192;
	// begin inline asm
	ld.global.nc.u32 %r90, [%rd40];
	// end inline asm
	mov.b32 	%f93, %r90;
	add.s64 	%rd41, %rd36, 10240;
	// begin inline asm
	ld.global.nc.u32 %r91, [%rd41];
	// end inline asm
	mov.b32 	%f94, %r91;
	add.s64 	%rd42, %rd36, 12288;
	// begin inline asm
	ld.global.nc.u32 %r92, [%rd42];
	// end inline asm
	mov.b32 	%f95, %r92;
	add.s64 	%rd43, %rd36, 14336;
	// begin inline asm
	ld.global.nc.u32 %r93, [%rd43];
	// end inline asm
	mov.b32 	%f96, %r93;
	add.s64 	%rd44, %rd36, 16384;
	// begin inline asm
	ld.global.nc.u32 %r94, [%rd44];
	// end inline asm
	mov.b32 	%f97, %r94;
	add.s64 	%rd45, %rd36, 18432;
	// begin inline asm
	ld.global.nc.u32 %r95, [%rd45];
	// end inline asm
	mov.b32 	%f98, %r95;
	add.s64 	%rd46, %rd36, 20480;
	// begin inline asm
	ld.global.nc.u32 %r96, [%rd46];
	// end inline asm
	mov.b32 	%f99, %r96;
	add.s64 	%rd47, %rd36, 22528;
	// begin inline asm
	ld.global.nc.u32 %r97, [%rd47];
	// end inline asm
	mov.b32 	%f100, %r97;
	add.s64 	%rd48, %rd36, 24576;
	// begin inline asm
	ld.global.nc.u32 %r98, [%rd48];
	// end inline asm
	mov.b32 	%f101, %r98;
	add.s64 	%rd49, %rd36, 26624;
	// begin inline asm
	ld.global.nc.u32 %r99, [%rd49];
	// end inline asm
	mov.b32 	%f102, %r99;
	add.s64 	%rd50, %rd36, 28672;
	// begin inline asm
	ld.global.nc.u32 %r100, [%rd50];
	// end inline asm
	mov.b32 	%f103, %r100;
	add.s64 	%rd51, %rd36, 30720;
	// begin inline asm
	ld.global.nc.u32 %r101, [%rd51];
	// end inline asm
	mov.b32 	%f104, %r101;
	add.f32 	%f105, %f529, %f89;
	add.f32 	%f106, %f90, %f91;
	add.f32 	%f107, %f92, %f93;
	add.f32 	%f108, %f94, %f95;
	add.f32 	%f109, %f96, %f97;
	add.f32 	%f110, %f98, %f99;
	add.f32 	%f111, %f100, %f101;
	add.f32 	%f112, %f102, %f103;
	add.f32 	%f113, %f105, %f106;
	add.f32 	%f114, %f107, %f108;
	add.f32 	%f115, %f109, %f110;
	add.f32 	%f116, %f111, %f112;
	add.f32 	%f117, %f113, %f114;
	add.f32 	%f118, %f115, %f116;
	add.f32 	%f119, %f117, %f118;
	add.f32 	%f529, %f119, %f104;
	sub.s32 	%r102, %r67, %r400;
	setp.lt.s32 	%p5, %r102, 8192;
	@%p5 bra 	$L__BB8_68;
	add.s32 	%r400, %r400, 8192;
	setp.le.s32 	%p6, %r400, %r47;
	@%p6 bra 	$L__BB8_58;
$L__BB8_60:
	setp.le.s32 	%p7, %r67, %r400;
	@%p7 bra 	$L__BB8_68;
	sub.s32 	%r51, %r67, %r400;
	setp.ge.s32 	%p8, %r46, %r51;
	@%p8 bra 	$L__BB8_68;
	not.b32 	%r103, %r46;
	add.s32 	%r104, %r67, %r103;
	sub.s32 	%r52, %r104, %r400;
	and.b32  	%r105, %r52, 1536;
	setp.eq.s32 	%p9, %r105, 1536;
	mov.u32 	%r404, %r46;
	@%p9 bra 	$L__BB8_65;
	add.s32 	%r402, %r46, %r400;
	shr.u32 	%r106, %r52, 9;
	add.s32 	%r107, %r106, 1;
	and.b32  	%r108, %r107, 3;
	neg.s32 	%r401, %r108;
	mov.u32 	%r404, %r46;
$L__BB8_64:
	.pragma "nounroll";
	mul.wide.u32 	%rd54, %r402, 4;
	add.s64 	%rd53, %rd16, %rd54;
	// begin inline asm
	ld.global.nc.u32 %r109, [%rd53];
	// end inline asm
	mov.b32 	%f121, %r109;
	add.f32 	%f529, %f529, %f121;
	add.s32 	%r404, %r404, 512;
	add.s32 	%r402, %r402, 512;
	add.s32 	%r401, %r401, 1;
	setp.ne.s32 	%p10, %r401, 0;
	@%p10 bra 	$L__BB8_64;
$L__BB8_65:
	setp.lt.u32 	%p11, %r52, 1536;
	@%p11 bra 	$L__BB8_68;
	cvt.u64.u32 	%rd55, %r404;
	cvt.u64.u32 	%rd56, %r400;
	add.s64 	%rd57, %rd55, %rd56;
	shl.b64 	%rd58, %rd57, 2;
	add.s64 	%rd59, %rd58, %rd16;
	add.s64 	%rd132, %rd59, 4096;
	add.s32 	%r405, %r404, %r400;
$L__BB8_67:
	mul.wide.u32 	%rd64, %r405, 4;
	add.s64 	%rd60, %rd16, %rd64;
	// begin inline asm
	ld.global.nc.u32 %r110, [%rd60];
	// end inline asm
	mov.b32 	%f122, %r110;
	add.f32 	%f123, %f529, %f122;
	add.s64 	%rd61, %rd132, -2048;
	// begin inline asm
	ld.global.nc.u32 %r111, [%rd61];
	// end inline asm
	mov.b32 	%f124, %r111;
	add.f32 	%f125, %f123, %f124;
	// begin inline asm
	ld.global.nc.u32 %r112, [%rd132];
	// end inline asm
	mov.b32 	%f126, %r112;
	add.f32 	%f127, %f125, %f126;
	add.s64 	%rd63, %rd132, 2048;
	// begin inline asm
	ld.global.nc.u32 %r113, [%rd63];
	// end inline asm
	mov.b32 	%f128, %r113;
	add.f32 	%f529, %f127, %f128;
	add.s32 	%r404, %r404, 2048;
	add.s64 	%rd132, %rd132, 8192;
	add.s32 	%r405, %r405, 2048;
	setp.lt.s32 	%p12, %r404, %r51;
	@%p12 bra 	$L__BB8_67;
$L__BB8_68:
	// begin inline asm
	mov.u32 %r114, %laneid;
	// end inline asm
	mov.b32 	%r116, %f529;
	mov.b32 	%r117, 1;
	mov.b32 	%r138, 31;
	mov.b32 	%r139, -1;
	// begin inline asm
	shfl.sync.down.b32 %r115, %r116, %r117, %r138, %r139;
	// end inline asm
	setp.gt.s32 	%p13, %r114, 30;
	mov.b32 	%f129, %r115;
	add.f32 	%f130, %f529, %f129;
	selp.f32 	%f131, %f529, %f130, %p13;
	mov.b32 	%r121, %f131;
	mov.b32 	%r122, 2;
	// begin inline asm
	shfl.sync.down.b32 %r120, %r121, %r122, %r138, %r139;
	// end inline asm
	setp.gt.s32 	%p14, %r114, 29;
	mov.b32 	%f132, %r120;
	add.f32 	%f133, %f131, %f132;
	selp.f32 	%f134, %f131, %f133, %p14;
	mov.b32 	%r126, %f134;
	mov.b32 	%r127, 4;
	// begin inline asm
	shfl.sync.down.b32 %r125, %r126, %r127, %r138, %r139;
	// end inline asm
	setp.gt.s32 	%p15, %r114, 27;
	mov.b32 	%f135, %r125;
	add.f32 	%f136, %f134, %f135;
	selp.f32 	%f137, %f134, %f136, %p15;
	mov.b32 	%r131, %f137;
	mov.b32 	%r132, 8;
	// begin inline asm
	shfl.sync.down.b32 %r130, %r131, %r132, %r138, %r139;
	// end inline asm
	setp.gt.s32 	%p16, %r114, 23;
	mov.b32 	%f138, %r130;
	add.f32 	%f139, %f137, %f138;
	selp.f32 	%f140, %f137, %f139, %p16;
	mov.b32 	%r136, %f140;
	mov.b32 	%r137, 16;
	// begin inline asm
	shfl.sync.down.b32 %r135, %r136, %r137, %r138, %r139;
	// end inline asm
	setp.gt.s32 	%p17, %r114, 15;
	mov.b32 	%f141, %r135;
	add.f32 	%f54, %f140, %f141;
	selp.f32 	%f530, %f140, %f54, %p17;
	setp.ne.s32 	%p18, %r114, 0;
	@%p18 bra 	$L__BB8_70;
	shr.u32 	%r140, %r46, 3;
	and.b32  	%r141, %r140, 124;
	mov.u32 	%r142, _ZZN3cub18CUB_300001_SM_10006detail6reduce28DeviceReduceSingleTileKernelINS2_10policy_hubIfjN4cuda3std3__44plusIfEEE10Policy1000EPfSC_iS9_ffNS7_10__identityEEEvT0_T1_T2_T3_T4_T6_E12temp_storage;
	add.s32 	%r143, %r142, %r141;
	st.shared.f32 	[%r143+16], %f54;
$L__BB8_70:
	bar.sync 	0;
	setp.ne.s32 	%p19, %r46, 0;
	@%p19 bra 	$L__BB8_72;
	ld.shared.f32 	%f142, [_ZZN3cub18CUB_300001_SM_10006detail6reduce28DeviceReduceSingleTileKernelINS2_10policy_hubIfjN4cuda3std3__44plusIfEEE10Policy1000EPfSC_iS9_ffNS7_10__identityEEEvT0_T1_T2_T3_T4_T6_E12temp_storage+20];
	add.f32 	%f143, %f530, %f142;
	ld.shared.f32 	%f144, [_ZZN3cub18CUB_300001_SM_10006detail6reduce28DeviceReduceSingleTileKernelINS2_10policy_hubIfjN4cuda3std3__44plusIfEEE10Policy1000EPfSC_iS9_ffNS7_10__identityEEEvT0_T1_T2_T3_T4_T6_E12temp_storage+24];
	add.f32 	%f145, %f143, %f144;
	ld.shared.f32 	%f146, [_ZZN3cub18CUB_300001_SM_10006detail6reduce28DeviceReduceSingleTileKernelINS2_10policy_hubIfjN4cuda3std3__44plusIfEEE10Policy1000EPfSC_iS9_ffNS7_10__identityEEEvT0_T1_T2_T3_T4_T6_E12temp_storage+28];
	add.f32 	%f147, %f145, %f146;
	ld.shared.f32 	%f148, [_ZZN3cub18CUB_300001_SM_10006detail6reduce28DeviceReduceSingleTileKernelINS2_10policy_hubIfjN4cuda3std3__44plusIfEEE10Policy1000EPfSC_iS9_ffNS7_10__identityEEEvT0_T1_T2_T3_T4_T6_E12temp_storage+32];
	add.f32 	%f149, %f147, %f148;
	ld.shared.f32 	%f150, [_ZZN3cub18CUB_300001_SM_10006detail6reduce28DeviceReduceSingleTileKernelINS2_10policy_hubIfjN4cuda3std3__44plusIfEEE10Policy1000EPfSC_iS9_ffNS7_10__identityEEEvT0_T1_T2_T3_T4_T6_E12temp_storage+36];
	add.f32 	%f151, %f149, %f150;
	ld.shared.f32 	%f152, [_ZZN3cub18CUB_300001_SM_10006detail6reduce28DeviceReduceSingleTileKernelINS2_10policy_hubIfjN4cuda3std3__44plusIfEEE10Policy1000EPfSC_iS9_ffNS7_10__identityEEEvT0_T1_T2_T3_T4_T6_E12temp_storage+40];
	add.f32 	%f153, %f151, %f152;
	ld.shared.f32 	%f154, [_ZZN3cub18CUB_300001_SM_10006detail6reduce28DeviceReduceSingleTileKernelINS2_10policy_hubIfjN4cuda3std3__44plusIfEEE10Policy1000EPfSC_iS9_ffNS7_10__identityEEEvT0_T1_T2_T3_T4_T6_E12temp_storage+44];
	add.f32 	%f155, %f153, %f154;
	ld.shared.f32 	%f156, [_ZZN3cub18CUB_300001_SM_10006detail6reduce28DeviceReduceSingleTileKernelINS2_10policy_hubIfjN4cuda3std3__44plusIfEEE10Policy1000EPfSC_iS9_ffNS7_10__identityEEEvT0_T1_T2_T3_T4_T6_E12temp_storage+48];
	add.f32 	%f157, %f155, %f156;
	ld.shared.f32 	%f158, [_ZZN3cub18CUB_300001_SM_10006detail6reduce28DeviceReduceSingleTileKernelINS2_10policy_hubIfjN4cuda3std3__44plusIfEEE10Policy1000EPfSC_iS9_ffNS7_10__identityEEEvT0_T1_T2_T3_T4_T6_E12temp_storage+52];
	add.f32 	%f159, %f157, %f158;
	ld.shared.f32 	%f160, [_ZZN3cub18CUB_300001_SM_10006detail6reduce28DeviceReduceSingleTileKernelINS2_10policy_hubIfjN4cuda3std3__44plusIfEEE10Policy1000EPfSC_iS9_ffNS7_10__identityEEEvT0_T1_T2_T3_T4_T6_E12temp_storage+56];
	add.f32 	%f161, %f159, %f160;
	ld.shared.f32 	%f162, [_ZZN3cub18CUB_300001_SM_10006detail6reduce28DeviceReduceSingleTileKernelINS2_10policy_hubIfjN4cuda3std3__44plusIfEEE10Policy1000EPfSC_iS9_ffNS7_10__identityEEEvT0_T1_T2_T3_T4_T6_E12temp_storage+60];
	add.f32 	%f163, %f161, %f162;
	ld.shared.f32 	%f164, [_ZZN3cub18CUB_300001_SM_10006detail6reduce28DeviceReduceSingleTileKernelINS2_10policy_hubIfjN4cuda3std3__44plusIfEEE10Policy1000EPfSC_iS9_ffNS7_10__identityEEEvT0_T1_T2_T3_T4_T6_E12temp_storage+64];
	add.f32 	%f165, %f163, %f164;
	ld.shared.f32 	%f166, [_ZZN3cub18CUB_300001_SM_10006detail6reduce28DeviceReduceSingleTileKernelINS2_10policy_hubIfjN4cuda3std3__44plusIfEEE10Policy1000EPfSC_iS9_ffNS7_10__identityEEEvT0_T1_T2_T3_T4_T6_E12temp_storage+68];
	add.f32 	%f167, %f165, %f166;
	ld.shared.f32 	%f168, [_ZZN3cub18CUB_300001_SM_10006detail6reduce28DeviceReduceSingleTileKernelINS2_10policy_hubIfjN4cuda3std3__44plusIfEEE10Policy1000EPfSC_iS9_ffNS7_10__identityEEEvT0_T1_T2_T3_T4_T6_E12temp_storage+72];
	add.f32 	%f169, %f167, %f168;
	ld.shared.f32 	%f170, [_ZZN3cub18CUB_300001_SM_10006detail6reduce28DeviceReduceSingleTileKernelINS2_10policy_hubIfjN4cuda3std3__44plusIfEEE10Policy1000EPfSC_iS9_ffNS7_10__identityEEEvT0_T1_T2_T3_T4_T6_E12temp_storage+76];
	add.f32 	%f530, %f169, %f170;
$L__BB8_72:
	mov.u32 	%r379, %tid.x;
	setp.ne.s32 	%p111, %r379, 0;
	@%p111 bra 	$L__BB8_74;
	add.f32 	%f503, %f58, %f530;
	st.global.f32 	[%rd1], %f503;
$L__BB8_74:
	ret;

}
	// .globl	_ZN3cub18CUB_300001_SM_10006detail6reduce28DeviceReduceSingleTileKernelINS2_10policy_hubIfyN4cuda3std3__44plusIfEEE10Policy1000EN6thrust24THRUST_300001_SM_1000_NS6detail15normal_iteratorINSD_10device_ptrIfEEEEPfyS9_ffNS7_10__identityEEEvT0_T1_T2_T3_T4_T6_
.visible .entry _ZN3cub18CUB_300001_SM_10006detail6reduce28DeviceReduceSingleTileKernelINS2_10policy_hubIfyN4cuda3std3__44plusIfEEE10Policy1000EN6thrust24THRUST_300001_SM_1000_NS6detail15normal_iteratorINSD_10device_ptrIfEEEEPfyS9_ffNS7_10__identityEEEvT0_T1_T2_T3_T4_T6_(
	.param .align 8 .b8 _ZN3cub18CUB_300001_SM_10006detail6reduce28DeviceReduceSingleTileKernelINS2_10policy_hubIfyN4cuda3std3__44plusIfEEE10Policy1000EN6thrust24THRUST_300001_SM_1000_NS6detail15normal_iteratorINSD_10device_ptrIfEEEEPfyS9_ffNS7_10__identityEEEvT0_T1_T2_T3_T4_T6__param_0[8],
	.param .u64 .ptr .align 1 _ZN3cub18CUB_300001_SM_10006detail6reduce28DeviceReduceSingleTileKernelINS2_10policy_hubIfyN4cuda3std3__44plusIfEEE10Policy1000EN6thrust24THRUST_300001_SM_1000_NS6detail15normal_iteratorINSD_10device_ptrIfEEEEPfyS9_ffNS7_10__identityEEEvT0_T1_T2_T3_T4_T6__param_1,
	.param .u64 _ZN3cub18CUB_300001_SM_10006detail6reduce28DeviceReduceSingleTileKernelINS2_10policy_hubIfyN4cuda3std3__44plusIfEEE10Policy1000EN6thrust24THRUST_300001_SM_1000_NS6detail15normal_iteratorINSD_10device_ptrIfEEEEPfyS9_ffNS7_10__identityEEEvT0_T1_T2_T3_T4_T6__param_2,
	.param .align 1 .b8 _ZN3cub18CUB_300001_SM_10006detail6reduce28DeviceReduceSingleTileKernelINS2_10policy_hubIfyN4cuda3std3__44plusIfEEE10Policy1000EN6thrust24THRUST_300001_SM_1000_NS6detail15normal_iteratorINSD_10device_ptrIfEEEEPfyS9_ffNS7_10__identityEEEvT0_T1_T2_T3_T4_T6__param_3[1],
	.param .f32 _ZN3cub18CUB_300001_SM_10006detail6reduce28DeviceReduceSingleTileKernelINS2_10policy_hubIfyN4cuda3std3__44plusIfEEE10Policy1000EN6thrust24THRUST_300001_SM_1000_NS6detail15normal_iteratorINSD_10device_ptrIfEEEEPfyS9_ffNS7_10__identityEEEvT0_T1_T2_T3_T4_T6__param_4,
	.param .align 1 .b8 _ZN3cub18CUB_300001_SM_10006detail6reduce28DeviceReduceSingleTileKernelINS2_10policy_hubIfyN4cuda3std3__44plusIfEEE10Policy1000EN6thrust24THRUST_300001_SM_1000_NS6detail15normal_iteratorINSD_10device_ptrIfEEEEPfyS9_ffNS7_10__identityEEEvT0_T1_T2_T3_T4_T6__param_5[1]
)
.maxntid 256
.minnctapersm 1
{
	.reg .pred 	%p<59>;
	.reg .b32 	%r<171>;
	.reg .b32 	%f<328>;
	.reg .b64 	%rd<56>;
	// demoted variable
	.shared .align 4 .b8 _ZZN3cub18CUB_300001_SM_10006detail6reduce28DeviceReduceSingleTileKernelINS2_10policy_hubIfyN4cuda3std3__44plusIfEEE10Policy1000EN6thrust24THRUST_300001_SM_1000_NS6detail15normal_iteratorINSD_10device_ptrIfEEEEPfyS9_ffNS7_10__identityEEEvT0_T1_T2_T3_T4_T6_E12temp_storage[44];
	ld.param.u64 	%rd18, [_ZN3cub18CUB_300001_SM_10006detail6reduce28DeviceReduceSingleTileKernelINS2_10policy_hubIfyN4cuda3std3__44plusIfEEE10Policy1000EN6thrust24THRUST_300001_SM_1000_NS6detail15normal_iteratorINSD_10device_ptrIfEEEEPfyS9_ffNS7_10__identityEEEvT0_T1_T2_T3_T4_T6__param_0];
	ld.param.u64 	%rd20, [_ZN3cub18CUB_300001_SM_10006detail6reduce28DeviceReduceSingleTileKernelINS2_10policy_hubIfyN4cuda3std3__44plusIfEEE10Policy1000EN6thrust24THRUST_300001_SM_1000_NS6detail15normal_iteratorINSD_10device_ptrIfEEEEPfyS9_ffNS7_10__identityEEEvT0_T1_T2_T3_T4_T6__param_1];
	ld.param.u64 	%rd19, [_ZN3cub18CUB_300001_SM_10006detail6reduce28DeviceReduceSingleTileKernelINS2_10policy_hubIfyN4cuda3std3__44plusIfEEE10Policy1000EN6thrust24THRUST_300001_SM_1000_NS6detail15normal_iteratorINSD_10device_ptrIfEEEEPfyS9_ffNS7_10__identityEEEvT0_T1_T2_T3_T4_T6__param_2];
	ld.param.f32 	%f42, [_ZN3cub18CUB_300001_SM_10006detail6reduce28DeviceReduceSingleTileKernelINS2_10policy_hubIfyN4cuda3std3__44plusIfEEE10Policy1000EN6thrust24THRUST_300001_SM_1000_NS6detail15normal_iteratorINSD_10device_ptrIfEEEEPfyS9_ffNS7_10__identityEEEvT0_T1_T2_T3_T4_T6__param_4];
	cvta.to.global.u64 	%rd1, %rd20;
	setp.ne.s64 	%p1, %rd19, 0;
	@%p1 bra 	$L__BB9_3;
	mov.u32 	%r156, %tid.x;
	setp.ne.s32 	%p58, %r156, 0;
	@%p58 bra 	$L__BB9_51;
	st.global.f32 	[%rd1], %f42;
	bra.uni 	$L__BB9_51;
$L__BB9_3:
	cvta.to.global.u64 	%rd2, %rd18;
	setp.gt.u64 	%p2, %rd19, 4095;
	@%p2 bra 	$L__BB9_28;
	cvt.u32.u64 	%r1, %rd19;
	mov.u32 	%r2, %tid.x;
	setp.ge.u32 	%p24, %r2, %r1;
	mov.f32 	%f315, 0f00000000;
	mov.u32 	%r160, %r2;
	@%p24 bra 	$L__BB9_6;
	mul.wide.u32 	%rd41, %r2, 4;
	add.s64 	%rd42, %rd2, %rd41;
	ld.global.f32 	%f315, [%rd42];
	add.s32 	%r160, %r2, 256;
$L__BB9_6:
	setp.ge.u32 	%p25, %r160, %r1;
	@%p25 bra 	$L__BB9_19;
	not.b32 	%r83, %r160;
	add.s32 	%r84, %r83, %r1;
	shr.u32 	%r85, %r84, 8;
	add.s32 	%r5, %r85, 1;
	and.b32  	%r6, %r5, 15;
	setp.lt.u32 	%p26, %r84, 3840;
	@%p26 bra 	$L__BB9_10;
	and.b32  	%r86, %r5, 33554416;
	neg.s32 	%r158, %r86;
	mul.wide.u32 	%rd43, %r160, 4;
	add.s64 	%rd44, %rd43, %rd2;
	add.s64 	%rd51, %rd44, 8192;
$L__BB9_9:
	.pragma "nounroll";
	ld.global.f32 	%f189, [%rd51+-8192];
	add.f32 	%f190, %f315, %f189;
	ld.global.f32 	%f191, [%rd51+-7168];
	add.f32 	%f192, %f190, %f191;
	ld.global.f32 	%f193, [%rd51+-6144];
	add.f32 	%f194, %f192, %f193;
	ld.global.f32 	%f195, [%rd51+-5120];
	add.f32 	%f196, %f194, %f195;
	ld.global.f32 	%f197, [%rd51+-4096];
	add.f32 	%f198, %f196, %f197;
	ld.global.f32 	%f199, [%rd51+-3072];
	add.f32 	%f200, %f198, %f199;
	ld.global.f32 	%f201, [%rd51+-2048];
	add.f32 	%f202, %f200, %f201;
	ld.global.f32 	%f203, [%rd51+-1024];
	add.f32 	%f204, %f202, %f203;
	ld.global.f32 	%f205, [%rd51];
	add.f32 	%f206, %f204, %f205;
	ld.global.f32 	%f207, [%rd51+1024];
	add.f32 	%f208, %f206, %f207;
	ld.global.f32 	%f209, [%rd51+2048];
	add.f32 	%f210, %f208, %f209;
	ld.global.f32 	%f211, [%rd51+3072];
	add.f32 	%f212, %f210, %f211;
	ld.global.f32 	%f213, [%rd51+4096];
	add.f32 	%f214, %f212, %f213;
	ld.global.f32 	%f215, [%rd51+5120];
	add.f32 	%f216, %f214, %f215;
	ld.global.f32 	%f217, [%rd51+6144];
	add.f32 	%f218, %f216, %f217;
	ld.global.f32 	%f219, [%rd51+7168];
	add.f32 	%f315, %f218, %f219;
	add.s32 	%r160, %r160, 4096;
	add.s32 	%r158, %r158, 16;
	add.s64 	%rd51, %rd51, 16384;
	setp.ne.s32 	%p27, %r158, 0;
	@%p27 bra 	$L__BB9_9;
$L__BB9_10:
	setp.eq.s32 	%p28, %r6, 0;
	@%p28 bra 	$L__BB9_19;
	and.b32  	%r13, %r5, 7;
	setp.lt.u32 	%p29, %r6, 8;
	@%p29 bra 	$L__BB9_13;
	mul.wide.s32 	%rd45, %r160, 4;
	add.s64 	%rd46, %rd2, %rd45;
	ld.global.f32 	%f221, [%rd46];
	add.f32 	%f222, %f315, %f221;
	ld.global.f32 	%f223, [%rd46+1024];
	add.f32 	%f224, %f222, %f223;
	ld.global.f32 	%f225, [%rd46+2048];
	add.f32 	%f226, %f224, %f225;
	ld.global.f32 	%f227, [%rd46+3072];
	add.f32 	%f228, %f226, %f227;
	ld.global.f32 	%f229, [%rd46+4096];
	add.f32 	%f230, %f228, %f229;
	ld.global.f32 	%f231, [%rd46+5120];
	add.f32 	%f232, %f230, %f231;
	ld.global.f32 	%f233, [%rd46+6144];
	add.f32 	%f234, %f232, %f233;
	ld.global.f32 	%f235, [%rd46+7168];
	add.f32 	%f315, %f234, %f235;
	add.s32 	%r160, %r160, 2048;
$L__BB9_13:
	setp.eq.s32 	%p30, %r13, 0;
	@%p30 bra 	$L__BB9_19;
	and.b32  	%r16, %r5, 3;
	setp.lt.u32 	%p31, %r13, 4;
	@%p31 bra 	$L__BB9_16;
	mul.wide.s32 	%rd47, %r160, 4;
	add.s64 	%rd48, %rd2, %rd47;
	ld.global.f32 	%f237, [%rd48];
	add.f32 	%f238, %f315, %f237;
	ld.global.f32 	%f239, [%rd48+1024];
	add.f32 	%f240, %f238, %f239;
	ld.global.f32 	%f241, [%rd48+2048];
	add.f32 	%f242, %f240, %f241;
	ld.global.f32 	%f243, [%rd48+3072];
	add.f32 	%f315, %f242, %f243;
	add.s32 	%r160, %r160, 1024;
$L__BB9_16:
	setp.eq.s32 	%p32, %r16, 0;
	@%p32 bra 	$L__BB9_19;
	neg.s32 	%r163, %r16;
$L__BB9_18:
	.pragma "nounroll";
	mul.wide.s32 	%rd49, %r160, 4;
	add.s64 	%rd50, %rd2, %rd49;
	ld.global.f32 	%f244, [%rd50];
	add.f32 	%f315, %f315, %f244;
	add.s32 	%r160, %r160, 256;
	add.s32 	%r163, %r163, 1;
	setp.ne.s32 	%p33, %r163, 0;
	@%p33 bra 	$L__BB9_18;
$L__BB9_19:
	setp.lt.u64 	%p34, %rd19, 256;
	@%p34 bra 	$L__BB9_24;
	// begin inline asm
	mov.u32 %r125, %laneid;
	// end inline asm
	mov.b32 	%r127, %f315;
	mov.b32 	%r128, 1;
	mov.b32 	%r149, 31;
	mov.b32 	%r150, -1;
	// begin inline asm
	shfl.sync.down.b32 %r126, %r127, %r128, %r149, %r150;
	// end inline asm
	setp.gt.s32 	%p50, %r125, 30;
	mov.b32 	%f279, %r126;
	add.f32 	%f280, %f315, %f279;
	selp.f32 	%f281, %f315, %f280, %p50;
	mov.b32 	%r132, %f281;
	mov.b32 	%r133, 2;
	// begin inline asm
	shfl.sync.down.b32 %r131, %r132, %r133, %r149, %r150;
	// end inline asm
	setp.gt.s32 	%p51, %r125, 29;
	mov.b32 	%f282, %r131;
	add.f32 	%f283, %f281, %f282;
	selp.f32 	%f284, %f281, %f283, %p51;
	mov.b32 	%r137, %f284;
	mov.b32 	%r138, 4;
	// begin inline asm
	shfl.sync.down.b32 %r136, %r137, %r138, %r149, %r150;
	// end inline asm
	setp.gt.s32 	%p52, %r125, 27;
	mov.b32 	%f285, %r136;
	add.f32 	%f286, %f284, %f285;
	selp.f32 	%f287, %f284, %f286, %p52;
	mov.b32 	%r142, %f287;
	mov.b32 	%r143, 8;
	// begin inline asm
	shfl.sync.down.b32 %r141, %r142, %r143, %r149, %r150;
	// end inline asm
	setp.gt.s32 	%p53, %r125, 23;
	mov.b32 	%f288, %r141;
	add.f32 	%f289, %f287, %f288;
	selp.f32 	%f290, %f287, %f289, %p53;
	mov.b32 	%r147, %f290;
	mov.b32 	%r148, 16;
	// begin inline asm
	shfl.sync.down.b32 %r146, %r147, %r148, %r149, %r150;
	// end inline asm
	setp.gt.s32 	%p54, %r125, 15;
	mov.b32 	%f291, %r146;
	add.f32 	%f16, %f290, %f291;
	selp.f32 	%f327, %f290, %f16, %p54;
	setp.ne.s32 	%p55, %r125, 0;
	@%p55 bra 	$L__BB9_22;
	shr.u32 	%r151, %r2, 3;
	and.b32  	%r152, %r151, 124;
	mov.u32 	%r153, _ZZN3cub18CUB_300001_SM_10006detail6reduce28DeviceReduceSingleTileKernelINS2_10policy_hubIfyN4cuda3std3__44plusIfEEE10Policy1000EN6thrust24THRUST_300001_SM_1000_NS6detail15normal_iteratorINSD_10device_ptrIfEEEEPfyS9_ffNS7_10__identityEEEvT0_T1_T2_T3_T4_T6_E12temp_storage;
	add.s32 	%r154, %r153, %r152;
	st.shared.f32 	[%r154+8], %f16;
$L__BB9_22:
	bar.sync 	0;
	setp.ne.s32 	%p56, %r2, 0;
	@%p56 bra 	$L__BB9_49;
	ld.shared.f32 	%f292, [_ZZN3cub18CUB_300001_SM_10006detail6reduce28DeviceReduceSingleTileKernelINS2_10policy_hubIfyN4cuda3std3__44plusIfEEE10Policy1000EN6thrust24THRUST_300001_SM_1000_NS6detail15normal_iteratorINSD_10device_ptrIfEEEEPfyS9_ffNS7_10__identityEEEvT0_T1_T2_T3_T4_T6_E12temp_storage+12];
	add.f32 	%f293, %f327, %f292;
	ld.shared.f32 	%f294, [_ZZN3cub18CUB_300001_SM_10006detail6reduce28DeviceReduceSingleTileKernelINS2_10policy_hubIfyN4cuda3std3__44plusIfEEE10Policy1000EN6thrust24THRUST_300001_SM_1000_NS6detail15normal_iteratorINSD_10device_ptrIfEEEEPfyS9_ffNS7_10__identityEEEvT0_T1_T2_T3_T4_T6_E12temp_storage+16];
	add.f32 	%f295, %f293, %f294;
	ld.shared.f32 	%f296, [_ZZN3cub18CUB_300001_SM_10006detail6reduce28DeviceReduceSingleTileKernelINS2_10policy_hubIfyN4cuda3std3__44plusIfEEE10Policy1000EN6thrust24THRUST_300001_SM_1000_NS6detail15normal_iteratorINSD_10device_ptrIfEEEEPfyS9_ffNS7_10__identityEEEvT0_T1_T2_T3_T4_T6_E12temp_storage+20];
	add.f32 	%f297, %f295, %f296;
	ld.shared.f32 	%f298, [_ZZN3cub18CUB_300001_SM_10006detail6reduce28DeviceReduceSingleTileKernelINS2_10policy_hubIfyN4cuda3std3__44plusIfEEE10Policy1000EN6thrust24THRUST_300001_SM_1000_NS6detail15normal_iteratorINSD_10device_ptrIfEEEEPfyS9_ffNS7_10__identityEEEvT0_T1_T2_T3_T4_T6_E12temp_storage+24];
	add.f32 	%f299, %f297, %f298;
	ld.shared.f32 	%f300, [_ZZN3cub18CUB_300001_SM_10006detail6reduce28DeviceReduceSingleTileKernelINS2_10policy_hubIfyN4cuda3std3__44plusIfEEE10Policy1000EN6thrust24THRUST_300001_SM_1000_NS6detail15normal_iteratorINSD_10device_ptrIfEEEEPfyS9_ffNS7_10__identityEEEvT0_T1_T2_T3_T4_T6_E12temp_storage+28];
	add.f32 	%f301, %f299, %f300;
	ld.shared.f32 	%f302, [_ZZN3cub18CUB_300001_SM_10006detail6reduce28DeviceReduceSingleTileKernelINS2_10policy_hubIfyN4cuda3std3__44plusIfEEE10Policy1000EN6thrust24THRUST_300001_SM_1000_NS6detail15normal_iteratorINSD_10device_ptrIfEEEEPfyS9_ffNS7_10__identityEEEvT0_T1_T2_T3_T4_T6_E12temp_storage+32];
	add.f32 	%f303, %f301, %f302;
	ld.shared.f32 	%f304, [_ZZN3cub18CUB_300001_SM_10006detail6reduce28DeviceReduceSingleTileKernelINS2_10policy_hubIfyN4cuda3std3__44plusIfEEE10Policy1000EN6thrust24THRUST_300001_SM_1000_NS6detail15normal_iteratorINSD_10device_ptrIfEEEEPfyS9_ffNS7_10__identityEEEvT0_T1_T2_T3_T4_T6_E12temp_storage+36];
	add.f32 	%f327, %f303, %f304;
	bra.uni 	$L__BB9_49;
$L__BB9_24:
	// begin inline asm
	mov.u32 %r87, %laneid;
	// end inline asm
	and.b32  	%r113, %r2, 992;
	add.s32 	%r114, %r113, 32;
	setp.gt.u32 	%p35, %r114, %r1;
	not.b32 	%r115, %r113;
	add.s32 	%r116, %r1, %r115;
	selp.b32 	%r111, %r116, 31, %p35;
	mov.b32 	%r89, %f315;
	mov.b32 	%r90, 1;
	mov.b32 	%r112, -1;
	// begin inline asm
	shfl.sync.down.b32 %r88, %r89, %r90, %r111, %r112;
	// end inline asm
	setp.lt.s32 	%p36, %r87, %r111;
	mov.b32 	%f245, %r88;
	add.f32 	%f246, %f315, %f245;
	selp.f32 	%f247, %f246, %f315, %p36;
	mov.b32 	%r94, %f247;
	mov.b32 	%r95, 2;
	// begin inline asm
	shfl.sync.down.b32 %r93, %r94, %r95, %r111, %r112;
	// end inline asm
	add.s32 	%r117, %r87, 2;
	setp.gt.s32 	%p37, %r117, %r111;
	mov.b32 	%f248, %r93;
	add.f32 	%f249, %f247, %f248;
	selp.f32 	%f250, %f247, %f249, %p37;
	mov.b32 	%r99, %f250;
	mov.b32 	%r100, 4;
	// begin inline asm
	shfl.sync.down.b32 %r98, %r99, %r100, %r111, %r112;
	// end inline asm
	add.s32 	%r118, %r87, 4;
	setp.gt.s32 	%p38, %r118, %r111;
	mov.b32 	%f251, %r98;
	add.f32 	%f252, %f250, %f251;
	selp.f32 	%f253, %f250, %f252, %p38;
	mov.b32 	%r104, %f253;
	mov.b32 	%r105, 8;
	// begin inline asm
	shfl.sync.down.b32 %r103, %r104, %r105, %r111, %r112;
	// end inline asm
	add.s32 	%r119, %r87, 8;
	setp.gt.s32 	%p39, %r119, %r111;
	mov.b32 	%f254, %r103;
	add.f32 	%f255, %f253, %f254;
	selp.f32 	%f256, %f253, %f255, %p39;
	mov.b32 	%r109, %f256;
	mov.b32 	%r110, 16;
	// begin inline asm
	shfl.sync.down.b32 %r108, %r109, %r110, %r111, %r112;
	// end inline asm
	add.s32 	%r120, %r87, 16;
	setp.gt.s32 	%p40, %r120, %r111;
	mov.b32 	%f257, %r108;
	add.f32 	%f258, %f256, %f257;
	selp.f32 	%f327, %f256, %f258, %p40;
	setp.ne.s32 	%p41, %r87, 0;
	@%p41 bra 	$L__BB9_26;
	shr.u32 	%r121, %r2, 3;
	and.b32  	%r122, %r121, 124;
	mov.u32 	%r123, _ZZN3cub18CUB_300001_SM_10006detail6reduce28DeviceReduceSingleTileKernelINS2_10policy_hubIfyN4cuda3std3__44plusIfEEE10Policy1000EN6thrust24THRUST_300001_SM_1000_NS6detail15normal_iteratorINSD_10device_ptrIfEEEEPfyS9_ffNS7_10__identityEEEvT0_T1_T2_T3_T4_T6_E12temp_storage;
	add.s32 	%r124, %r123, %r122;
	st.shared.f32 	[%r124+8], %f327;
$L__BB9_26:
	bar.sync 	0;
	setp.ne.s32 	%p42, %r2, 0;
	@%p42 bra 	$L__BB9_49;
	setp.gt.u64 	%p43, %rd19, 32;
	ld.shared.f32 	%f259, [_ZZN3cub18CUB_300001_SM_10006detail6reduce28DeviceReduceSingleTileKernelINS2_10policy_hubIfyN4cuda3std3__44plusIfEEE10Policy1000EN6thrust24THRUST_300001_SM_1000_NS6detail15normal_iteratorINSD_10device_ptrIfEEEEPfyS9_ffNS7_10__identityEEEvT0_T1_T2_T3_T4_T6_E12temp_storage+12];
	add.f32 	%f260, %f327, %f259;
	selp.f32 	%f261, %f260, %f327, %p43;
	setp.gt.u64 	%p44, %rd19, 64;
	ld.shared.f32 	%f262, [_ZZN3cub18CUB_300001_SM_10006detail6reduce28DeviceReduceSingleTileKernelINS2_10policy_hubIfyN4cuda3std3__44plusIfEEE10Policy1000EN6thrust24THRUST_300001_SM_1000_NS6detail15normal_iteratorINSD_10device_ptrIfEEEEPfyS9_ffNS7_10__identityEEEvT0_T1_T2_T3_T4_T6_E12temp_storage+16];
	add.f32 	%f263, %f262, %f261;
	selp.f32 	%f264, %f263, %f261, %p44;
	setp.gt.u64 	%p45, %rd19, 96;
	ld.shared.f32 	%f265, [_ZZN3cub18CUB_300001_SM_10006detail6reduce28DeviceReduceSingleTileKernelINS2_10policy_hubIfyN4cuda3std3__44plusIfEEE10Policy1000EN6thrust24THRUST_300001_SM_1000_NS6detail15normal_iteratorINSD_10device_ptrIfEEEEPfyS9_ffNS7_10__identityEEEvT0_T1_T2_T3_T4_T6_E12temp_storage+20];
	add.f32 	%f266, %f265, %f264;
	selp.f32 	%f267, %f266, %f264, %p45;
	setp.gt.u64 	%p46, %rd19, 128;
	ld.shared.f32 	%f268, [_ZZN3cub18CUB_300001_SM_10006detail6reduce28DeviceReduceSingleTileKernelINS2_10policy_hubIfyN4cuda3std3__44plusIfEEE10Policy1000EN6thrust24THRUST_300001_SM_1000_NS6detail15normal_iteratorINSD_10device_ptrIfEEEEPfyS9_ffNS7_10__identityEEEvT0_T1_T2_T3_T4_T6_E12temp_storage+24];
	add.f32 	%f269, %f268, %f267;
	selp.f32 	%f270, %f269, %f267, %p46;
	setp.gt.u64 	%p47, %rd19, 160;
	ld.shared.f32 	%f271, [_ZZN3cub18CUB_300001_SM_10006detail6reduce28DeviceReduceSingleTileKernelINS2_10policy_hubIfyN4cuda3std3__44plusIfEEE10Policy1000EN6thrust24THRUST_300001_SM_1000_NS6detail15normal_iteratorINSD_10device_ptrIfEEEEPfyS9_ffNS7_10__identityEEEvT0_T1_T2_T3_T4_T6_E12temp_storage+28];
	add.f32 	%f272, %f271, %f270;
	selp.f32 	%f273, %f272, %f270, %p47;
	setp.gt.u64 	%p48, %rd19, 192;
	ld.shared.f32 	%f274, [_ZZN3cub18CUB_300001_SM_10006detail6reduce28DeviceReduceSingleTileKernelINS2_10policy_hubIfyN4cuda3std3__44plusIfEEE10Policy1000EN6thrust24THRUST_300001_SM_1000_NS6detail15normal_iteratorINSD_10device_ptrIfEEEEPfyS9_ffNS7_10__identityEEEvT0_T1_T2_T3_T4_T6_E12temp_storage+32];
	add.f32 	%f275, %f274, %f273;
	selp.f32 	%f276, %f275, %f273, %p48;
	setp.gt.u64 	%p49, %rd19, 224;
	ld.shared.f32 	%f277, [_ZZN3cub18CUB_300001_SM_10006detail6reduce28DeviceReduceSingleTileKernelINS2_10policy_hubIfyN4cuda3std3__44plusIfEEE10Policy1000EN6thrust24THRUST_300001_SM_1000_NS6detail15normal_iteratorINSD_10device_ptrIfEEEEPfyS9_ffNS7_10__identityEEEvT0_T1_T2_T3_T4_T6_E12temp_storage+36];
	add.f32 	%f278, %f277, %f276;
	selp.f32 	%f327, %f278, %f276, %p49;
	bra.uni 	$L__BB9_49;
$L__BB9_28:
	mov.u32 	%r24, %tid.x;
	cvt.u64.u32 	%rd6, %r24;
	mul.wide.u32 	%rd22, %r24, 4;
	add.s64 	%rd7, %rd2, %rd22;
	ld.global.f32 	%f43, [%rd7];
	ld.global.f32 	%f44, [%rd7+1024];
	ld.global.f32 	%f45, [%rd7+2048];
	ld.global.f32 	%f46, [%rd7+3072];
	ld.global.f32 	%f47, [%rd7+4096];
	ld.global.f32 	%f48, [%rd7+5120];
	ld.global.f32 	%f49, [%rd7+6144];
	ld.global.f32 	%f50, [%rd7+7168];
	ld.global.f32 	%f51, [%rd7+8192];
	ld.global.f32 	%f52, [%rd7+9216];
	ld.global.f32 	%f53, [%rd7+10240];
	ld.global.f32 	%f54, [%rd7+11264];
	ld.global.f32 	%f55, [%rd7+12288];
	ld.global.f32 	%f56, [%rd7+13312];
	ld.global.f32 	%f57, [%rd7+14336];
	ld.global.f32 	%f58, [%rd7+15360];
	add.f32 	%f59, %f43, %f44;
	add.f32 	%f60, %f45, %f46;
	add.f32 	%f61, %f47, %f48;
	add.f32 	%f62, %f49, %f50;
	add.f32 	%f63, %f51, %f52;
	add.f32 	%f64, %f53, %f54;
	add.f32 	%f65, %f55, %f56;
	add.f32 	%f66, %f57, %f58;
	add.f32 	%f67, %f59, %f60;
	add.f32 	%f68, %f61, %f62;
	add.f32 	%f69, %f63, %f64;
	add.f32 	%f70, %f65, %f66;
	add.f32 	%f71, %f67, %f68;
	add.f32 	%f72, %f69, %f70;
	add.f32 	%f326, %f71, %f72;
	add.s64 	%rd8, %rd19, -4096;
	setp.lt.u64 	%p3, %rd8, 4096;
	mov.b64 	%rd53, 4096;
	@%p3 bra 	$L__BB9_32;
	mov.b64 	%rd53, 4096;
$L__BB9_30:
	shl.b64 	%rd24, %rd53, 2;
	add.s64 	%rd25, %rd7, %rd24;
	ld.global.f32 	%f73, [%rd25];
	ld.global.f32 	%f74, [%rd25+1024];
	ld.global.f32 	%f75, [%rd25+2048];
	ld.global.f32 	%f76, [%rd25+3072];
	ld.global.f32 	%f77, [%rd25+4096];
	ld.global.f32 	%f78, [%rd25+5120];
	ld.global.f32 	%f79, [%rd25+6144];
	ld.global.f32 	%f80, [%rd25+7168];
	ld.global.f32 	%f81, [%rd25+8192];
	ld.global.f32 	%f82, [%rd25+9216];
	ld.global.f32 	%f83, [%rd25+10240];
	ld.global.f32 	%f84, [%rd25+11264];
	ld.global.f32 	%f85, [%rd25+12288];
	ld.global.f32 	%f86, [%rd25+13312];
	ld.global.f32 	%f87, [%rd25+14336];
	ld.global.f32 	%f88, [%rd25+15360];
	add.f32 	%f89, %f326, %f73;
	add.f32 	%f90, %f74, %f75;
	add.f32 	%f91, %f76, %f77;
	add.f32 	%f92, %f78, %f79;
	add.f32 	%f93, %f80, %f81;
	add.f32 	%f94, %f82, %f83;
	add.f32 	%f95, %f84, %f85;
	add.f32 	%f96, %f86, %f87;
	add.f32 	%f97, %f89, %f90;
	add.f32 	%f98, %f91, %f92;
	add.f32 	%f99, %f93, %f94;
	add.f32 	%f100, %f95, %f96;
	add.f32 	%f101, %f97, %f98;
	add.f32 	%f102, %f99, %f100;
	add.f32 	%f103, %f101, %f102;
	add.f32 	%f326, %f103, %f88;
	sub.s64 	%rd26, %rd19, %rd53;
	setp.lt.u64 	%p4, %rd26, 4096;
	@%p4 bra 	$L__BB9_45;
	add.s64 	%rd53, %rd53, 4096;
	setp.le.u64 	%p5, %rd53, %rd8;
	@%p5 bra 	$L__BB9_30;
$L__BB9_32:
	setp.le.u64 	%p6, %rd19, %rd53;
	cvt.u32.u64 	%r42, %rd53;
	cvt.u32.u64 	%r43, %rd19;
	sub.s32 	%r44, %r43, %r42;
	setp.ge.s32 	%p7, %r24, %r44;
	or.pred  	%p8, %p6, %p7;
	@%p8 bra 	$L__BB9_45;
	not.b32 	%r47, %r24;
	add.s32 	%r48, %r47, %r43;
	sub.s32 	%r50, %r48, %r42;
	shr.u32 	%r51, %r50, 8;
	add.s32 	%r25, %r51, 1;
	and.b32  	%r26, %r25, 15;
	setp.lt.u32 	%p9, %r50, 3840;
	mov.u32 	%r167, %r24;
	@%p9 bra 	$L__BB9_36;
	and.b32  	%r52, %r25, 33554416;
	neg.s32 	%r165, %r52;
	add.s64 	%rd27, %rd53, %rd6;
	shl.b64 	%rd28, %rd27, 2;
	add.s64 	%rd29, %rd28, %rd2;
	add.s64 	%rd54, %rd29, 8192;
	mov.u32 	%r167, %r24;
$L__BB9_35:
	.pragma "nounroll";
	ld.global.f32 	%f105, [%rd54+-8192];
	add.f32 	%f106, %f326, %f105;
	ld.global.f32 	%f107, [%rd54+-7168];
	add.f32 	%f108, %f106, %f107;
	ld.global.f32 	%f109, [%rd54+-6144];
	add.f32 	%f110, %f108, %f109;
	ld.global.f32 	%f111, [%rd54+-5120];
	add.f32 	%f112, %f110, %f111;
	ld.global.f32 	%f113, [%rd54+-4096];
	add.f32 	%f114, %f112, %f113;
	ld.global.f32 	%f115, [%rd54+-3072];
	add.f32 	%f116, %f114, %f115;
	ld.global.f32 	%f117, [%rd54+-2048];
	add.f32 	%f118, %f116, %f117;
	ld.global.f32 	%f119, [%rd54+-1024];
	add.f32 	%f120, %f118, %f119;
	ld.global.f32 	%f121, [%rd54];
	add.f32 	%f122, %f120, %f121;
	ld.global.f32 	%f123, [%rd54+1024];
	add.f32 	%f124, %f122, %f123;
	ld.global.f32 	%f125, [%rd54+2048];
	add.f32 	%f126, %f124, %f125;
	ld.global.f32 	%f127, [%rd54+3072];
	add.f32 	%f128, %f126, %f127;
	ld.global.f32 	%f129, [%rd54+4096];
	add.f32 	%f130, %f128, %f129;
	ld.global.f32 	%f131, [%rd54+5120];
	add.f32 	%f132, %f130, %f131;
	ld.global.f32 	%f133, [%rd54+6144];
	add.f32 	%f134, %f132, %f133;
	ld.global.f32 	%f135, [%rd54+7168];
	add.f32 	%f326, %f134, %f135;
	add.s32 	%r167, %r167, 4096;
	add.s32 	%r165, %r165, 16;
	add.s64 	%rd54, %rd54, 16384;
	setp.ne.s32 	%p10, %r165, 0;
	@%p10 bra 	$L__BB9_35;
$L__BB9_36:
	setp.eq.s32 	%p11, %r26, 0;
	@%p11 bra 	$L__BB9_45;
	and.b32  	%r33, %r25, 7;
	setp.lt.u32 	%p12, %r26, 8;
	@%p12 bra 	$L__BB9_39;
	cvt.u64.u32 	%rd30, %r167;
	add.s64 	%rd31, %rd53, %rd30;
	shl.b64 	%rd32, %rd31, 2;
	add.s64 	%rd33, %rd2, %rd32;
	ld.global.f32 	%f137, [%rd33];
	add.f32 	%f138, %f326, %f137;
	ld.global.f32 	%f139, [%rd33+1024];
	add.f32 	%f140, %f138, %f139;
	ld.global.f32 	%f141, [%rd33+2048];
	add.f32 	%f142, %f140, %f141;
	ld.global.f32 	%f143, [%rd33+3072];
	add.f32 	%f144, %f142, %f143;
	ld.global.f32 	%f145, [%rd33+4096];
	add.f32 	%f146, %f144, %f145;
	ld.global.f32 	%f147, [%rd33+5120];
	add.f32 	%f148, %f146, %f147;
	ld.global.f32 	%f149, [%rd33+6144];
	add.f32 	%f150, %f148, %f149;
	ld.global.f32 	%f151, [%rd33+7168];
	add.f32 	%f326, %f150, %f151;
	add.s32 	%r167, %r167, 2048;
$L__BB9_39:
	setp.eq.s32 	%p13, %r33, 0;
	@%p13 bra 	$L__BB9_45;
	and.b32  	%r36, %r25, 3;
	setp.lt.u32 	%p14, %r33, 4;
	@%p14 bra 	$L__BB9_42;
	cvt.u64.u32 	%rd34, %r167;
	add.s64 	%rd35, %rd53, %rd34;
	shl.b64 	%rd36, %rd35, 2;
	add.s64 	%rd37, %rd2, %rd36;
	ld.global.f32 	%f153, [%rd37];
	add.f32 	%f154, %f326, %f153;
	ld.global.f32 	%f155, [%rd37+1024];
	add.f32 	%f156, %f154, %f155;
	ld.global.f32 	%f157, [%rd37+2048];
	add.f32 	%f158, %f156, %f157;
	ld.global.f32 	%f159, [%rd37+3072];
	add.f32 	%f326, %f158, %f159;
	add.s32 	%r167, %r167, 1024;
$L__BB9_42:
	setp.eq.s32 	%p15, %r36, 0;
	@%p15 bra 	$L__BB9_45;
	cvt.u64.u32 	%rd38, %r167;
	add.s64 	%rd39, %rd53, %rd38;
	shl.b64 	%rd40, %rd39, 2;
	add.s64 	%rd55, %rd2, %rd40;
	neg.s32 	%r170, %r36;
$L__BB9_44:
	.pragma "nounroll";
	ld.global.f32 	%f160, [%rd55];
	add.f32 	%f326, %f326, %f160;
	add.s64 	%rd55, %rd55, 1024;
	add.s32 	%r170, %r170, 1;
	setp.ne.s32 	%p16, %r170, 0;
	@%p16 bra 	$L__BB9_44;
$L__BB9_45:
	// begin inline asm
	mov.u32 %r53, %laneid;
	// end inline asm
	mov.b32 	%r55, %f326;
	mov.b32 	%r56, 1;
	mov.b32 	%r77, 31;
	mov.b32 	%r78, -1;
	// begin inline asm
	shfl.sync.down.b32 %r54, %r55, %r56, %r77, %r78;
	// end inline asm
	setp.gt.s32 	%p17, %r53, 30;
	mov.b32 	%f161, %r54;
	add.f32 	%f162, %f326, %f161;
	selp.f32 	%f163, %f326, %f162, %p17;
	mov.b32 	%r60, %f163;
	mov.b32 	%r61, 2;
	// begin inline asm
	shfl.sync.down.b32 %r59, %r60, %r61, %r77, %r78;
	// end inline asm
	setp.gt.s32 	%p18, %r53, 29;
	mov.b32 	%f164, %r59;
	add.f32 	%f165, %f163, %f164;
	selp.f32 	%f166, %f163, %f165, %p18;
	mov.b32 	%r65, %f166;
	mov.b32 	%r66, 4;
	// begin inline asm
	shfl.sync.down.b32 %r64, %r65, %r66, %r77, %r78;
	// end inline asm
	setp.gt.s32 	%p19, %r53, 27;
	mov.b32 	%f167, %r64;
	add.f32 	%f168, %f166, %f167;
	selp.f32 	%f169, %f166, %f168, %p19;
	mov.b32 	%r70, %f169;
	mov.b32 	%r71, 8;
	// begin inline asm
	shfl.sync.down.b32 %r69, %r70, %r71, %r77, %r78;
	// end inline asm
	setp.gt.s32 	%p20, %r53, 23;
	mov.b32 	%f170, %r69;
	add.f32 	%f171, %f169, %f170;
	selp.f32 	%f172, %f169, %f171, %p20;
	mov.b32 	%r75, %f172;
	mov.b32 	%r76, 16;
	// begin inline asm
	shfl.sync.down.b32 %r74, %r75, %r76, %r77, %r78;
	// end inline asm
	setp.gt.s32 	%p21, %r53, 15;
	mov.b32 	%f173, %r74;
	add.f32 	%f38, %f172, %f173;
	selp.f32 	%f327, %f172, %f38, %p21;
	setp.ne.s32 	%p22, %r53, 0;
	@%p22 bra 	$L__BB9_47;
	shr.u32 	%r79, %r24, 3;
	and.b32  	%r80, %r79, 124;
	mov.u32 	%r81, _ZZN3cub18CUB_300001_SM_10006detail6reduce28DeviceReduceSingleTileKernelINS2_10policy_hubIfyN4cuda3std3__44plusIfEEE10Policy1000EN6thrust24THRUST_300001_SM_1000_NS6detail15normal_iteratorINSD_10device_ptrIfEEEEPfyS9_ffNS7_10__identityEEEvT0_T1_T2_T3_T4_T6_E12temp_storage;
	add.s32 	%r82, %r81, %r80;
	st.shared.f32 	[%r82+8], %f38;
$L__BB9_47:
	bar.sync 	0;
	setp.ne.s32 	%p23, %r24, 0;
	@%p23 bra 	$L__BB9_49;
	ld.shared.f32 	%f174, [_ZZN3cub18CUB_300001_SM_10006detail6reduce28DeviceReduceSingleTileKernelINS2_10policy_hubIfyN4cuda3std3__44plusIfEEE10Policy1000EN6thrust24THRUST_300001_SM_1000_NS6detail15normal_iteratorINSD_10device_ptrIfEEEEPfyS9_ffNS7_10__identityEEEvT0_T1_T2_T3_T4_T6_E12temp_storage+12];
	add.f32 	%f175, %f327, %f174;
	ld.shared.f32 	%f176, [_ZZN3cub18CUB_300001_SM_10006detail6reduce28DeviceReduceSingleTileKernelINS2_10policy_hubIfyN4cuda3std3__44plusIfEEE10Policy1000EN6thrust24THRUST_300001_SM_1000_NS6detail15normal_iteratorINSD_10device_ptrIfEEEEPfyS9_ffNS7_10__identityEEEvT0_T1_T2_T3_T4_T6_E12temp_storage+16];
	add.f32 	%f177, %f175, %f176;
	ld.shared.f32 	%f178, [_ZZN3cub18CUB_300001_SM_10006detail6reduce28DeviceReduceSingleTileKernelINS2_10policy_hubIfyN4cuda3std3__44plusIfEEE10Policy1000EN6thrust24THRUST_300001_SM_1000_NS6detail15normal_iteratorINSD_10device_ptrIfEEEEPfyS9_ffNS7_10__identityEEEvT0_T1_T2_T3_T4_T6_E12temp_storage+20];
	add.f32 	%f179, %f177, %f178;
	ld.shared.f32 	%f180, [_ZZN3cub18CUB_300001_SM_10006detail6reduce28DeviceReduceSingleTileKernelINS2_10policy_hubIfyN4cuda3std3__44plusIfEEE10Policy1000EN6thrust24THRUST_300001_SM_1000_NS6detail15normal_iteratorINSD_10device_ptrIfEEEEPfyS9_ffNS7_10__identityEEEvT0_T1_T2_T3_T4_T6_E12temp_storage+24];
	add.f32 	%f181, %f179, %f180;
	ld.shared.f32 	%f182, [_ZZN3cub18CUB_300001_SM_10006detail6reduce28DeviceReduceSingleTileKernelINS2_10policy_hubIfyN4cuda3std3__44plusIfEEE10Policy1000EN6thrust24THRUST_300001_SM_1000_NS6detail15normal_iteratorINSD_10device_ptrIfEEEEPfyS9_ffNS7_10__identityEEEvT0_T1_T2_T3_T4_T6_E12temp_storage+28];
	add.f32 	%f183, %f181, %f182;
	ld.shared.f32 	%f184, [_ZZN3cub18CUB_300001_SM_10006detail6reduce28DeviceReduceSingleTileKernelINS2_10policy_hubIfyN4cuda3std3__44plusIfEEE10Policy1000EN6thrust24THRUST_300001_SM_1000_NS6detail15normal_iteratorINSD_10device_ptrIfEEEEPfyS9_ffNS7_10__identityEEEvT0_T1_T2_T3_T4_T6_E12temp_storage+32];
	add.f32 	%f185, %f183, %f184;
	ld.shared.f32 	%f186, [_ZZN3cub18CUB_300001_SM_10006detail6reduce28DeviceReduceSingleTileKernelINS2_10policy_hubIfyN4cuda3std3__44plusIfEEE10Policy1000EN6thrust24THRUST_300001_SM_1000_NS6detail15normal_iteratorINSD_10device_ptrIfEEEEPfyS9_ffNS7_10__identityEEEvT0_T1_T2_T3_T4_T6_E12temp_storage+36];
	add.f32 	%f327, %f185, %f186;
$L__BB9_49:
	mov.u32 	%r155, %tid.x;
	setp.ne.s32 	%p57, %r155, 0;
	@%p57 bra 	$L__BB9_51;
	add.f32 	%f305, %f42, %f327;
	st.global.f32 	[%rd1], %f305;
$L__BB9_51:
	ret;

}
	// .globl	_ZN3cub18CUB_300001_SM_10006detail6reduce18DeviceReduceKernelINS2_10policy_hubIfyN4cuda3std3__44plusIfEEE10Policy1000EN6thrust24THRUST_300001_SM_1000_NS6detail15normal_iteratorINSD_10device_ptrIfEEEEyS9_fNS7_10__identityEEEvT0_PT3_T1_NS0_13GridEvenShareISN_EET2_T4_
.visible .entry _ZN3cub18CUB_300001_SM_10006detail6reduce18DeviceReduceKernelINS2_10policy_hubIfyN4cuda3std3__44plusIfEEE10Policy1000EN6thrust24THRUST_300001_SM_1000_NS6detail15normal_iteratorINSD_10device_ptrIfEEEEyS9_fNS7_10__identityEEEvT0_PT3_T1_NS0_13GridEvenShareISN_EET2_T4_(
	.param .align 8 .b8 _ZN3cub18CUB_300001_SM_10006detail6reduce18DeviceReduceKernelINS2_10policy_hubIfyN4cuda3std3__44plusIfEEE10Policy1000EN6thrust24THRUST_300001_SM_1000_NS6detail15normal_iteratorINSD_10device_ptrIfEEEEyS9_fNS7_10__identityEEEvT0_PT3_T1_NS0_13GridEvenShareISN_EET2_T4__param_0[8],
	.param .u64 .ptr .align 1 _ZN3cub18CUB_300001_SM_10006detail6reduce18DeviceReduceKernelINS2_10policy_hubIfyN4cuda3std3__44plusIfEEE10Policy1000EN6thrust24THRUST_300001_SM_1000_NS6detail15normal_iteratorINSD_10device_ptrIfEEEEyS9_fNS7_10__identityEEEvT0_PT3_T1_NS0_13GridEvenShareISN_EET2_T4__param_1,
	.param .u64 _ZN3cub18CUB_300001_SM_10006detail6reduce18DeviceReduceKernelINS2_10policy_hubIfyN4cuda3std3__44plusIfEEE10Policy1000EN6thrust24THRUST_300001_SM_1000_NS6detail15normal_iteratorINSD_10device_ptrIfEEEEyS9_fNS7_10__identityEEEvT0_PT3_T1_NS0_13GridEvenShareISN_EET2_T4__param_2,
	.param .align 8 .b8 _ZN3cub18CUB_300001_SM_10006detail6reduce18DeviceReduceKernelINS2_10policy_hubIfyN4cuda3std3__44plusIfEEE10Policy1000EN6thrust24THRUST_300001_SM_1000_NS6detail15normal_iteratorINSD_10device_ptrIfEEEEyS9_fNS7_10__identityEEEvT0_PT3_T1_NS0_13GridEvenShareISN_EET2_T4__param_3[72],
	.param .align 1 .b8 _ZN3cub18CUB_300001_SM_10006detail6reduce18DeviceReduceKernelINS2_10policy_hubIfyN4cuda3std3__44plusIfEEE10Policy1000EN6thrust24THRUST_300001_SM_1000_NS6detail15normal_iteratorINSD_10device_ptrIfEEEEyS9_fNS7_10__identityEEEvT0_PT3_T1_NS0_13GridEvenShareISN_EET2_T4__param_4[1],
	.param .align 1 .b8 _ZN3cub18CUB_300001_SM_10006detail6reduce18DeviceReduceKernelINS2_10policy_hubIfyN4cuda3std3__44plusIfEEE10Policy1000EN6thrust24THRUST_300001_SM_1000_NS6detail15normal_iteratorINSD_10device_ptrIfEEEEyS9_fNS7_10__identityEEEvT0_PT3_T1_NS0_13GridEvenShareISN_EET2_T4__param_5[1]
)
.maxntid 256
{
	.reg .pred 	%p<57>;
	.reg .b16 	%rs<4>;
	.reg .b32 	%r<206>;
	.reg .b32 	%f<324>;
	.reg .b64 	%rd<78>;
	// demoted variable
	.shared .align 4 .b8 _ZZN3cub18CUB_300001_SM_10006detail6reduce18DeviceReduceKernelINS2_10policy_hubIfyN4cuda3std3__44plusIfEEE10Policy1000EN6thrust24THRUST_300001_SM_1000_NS6detail15normal_iteratorINSD_10device_ptrIfEEEEyS9_fNS7_10__identityEEEvT0_PT3_T1_NS0_13GridEvenShareISN_EET2_T4_E12temp_storage[44];
	ld.param.u64 	%rd1, [_ZN3cub18CUB_300001_SM_10006detail6reduce18DeviceReduceKernelINS2_10policy_hubIfyN4cuda3std3__44plusIfEEE10Policy1000EN6thrust24THRUST_300001_SM_1000_NS6detail15normal_iteratorINSD_10device_ptrIfEEEEyS9_fNS7_10__identityEEEvT0_PT3_T1_NS0_13GridEvenShareISN_EET2_T4__param_3+32];
	ld.param.u32 	%r1, [_ZN3cub18CUB_300001_SM_10006detail6reduce18DeviceReduceKernelINS2_10policy_hubIfyN4cuda3std3__44plusIfEEE10Policy1000EN6thrust24THRUST_300001_SM_1000_NS6detail15normal_iteratorINSD_10device_ptrIfEEEEyS9_fNS7_10__identityEEEvT0_PT3_T1_NS0_13GridEvenShareISN_EET2_T4__param_3+40];
	ld.param.u64 	%rd25, [_ZN3cub18CUB_300001_SM_10006detail6reduce18DeviceReduceKernelINS2_10policy_hubIfyN4cuda3std3__44plusIfEEE10Policy1000EN6thrust24THRUST_300001_SM_1000_NS6detail15normal_iteratorINSD_10device_ptrIfEEEEyS9_fNS7_10__identityEEEvT0_PT3_T1_NS0_13GridEvenShareISN_EET2_T4__param_0];
	cvta.to.global.u64 	%rd2, %rd25;
	mov.u32 	%r2, %ctaid.x;
	shl.b32 	%r50, %r1, 12;
	cvt.s64.s32 	%rd3, %r50;
	shl.b32 	%r51, %r2, 12;
	cvt.u64.u32 	%rd4, %r51;
	sub.s64 	%rd5, %rd1, %rd4;
	setp.gt.u64 	%p1, %rd5, 4095;
	@%p1 bra 	$L__BB10_25;
	cvt.u32.u64 	%r112, %rd4;
	cvt.u32.u64 	%r3, %rd1;
	sub.s32 	%r4, %r3, %r112;
	mov.u32 	%r5, %tid.x;
	setp.ge.s32 	%p23, %r5, %r4;
	mov.f32 	%f312, 0f00000000;
	mov.u32 	%r193, %r5;
	@%p23 bra 	$L__BB10_3;
	add.s32 	%r114, %r112, %r5;
	mul.wide.u32 	%rd51, %r114, 4;
	add.s64 	%rd52, %rd2, %rd51;
	ld.global.f32 	%f312, [%rd52];
	add.s32 	%r193, %r5, 256;
$L__BB10_3:
	setp.ge.s32 	%p24, %r193, %r4;
	@%p24 bra 	$L__BB10_16;
	not.b32 	%r116, %r193;
	add.s32 	%r117, %r116, %r3;
	sub.s32 	%r118, %r117, %r112;
	shr.u32 	%r119, %r118, 8;
	add.s32 	%r8, %r119, 1;
	and.b32  	%r9, %r8, 15;
	setp.lt.u32 	%p25, %r118, 3840;
	@%p25 bra 	$L__BB10_7;
	and.b32  	%r120, %r8, 33554416;
	neg.s32 	%r191, %r120;
	mul.wide.u32 	%rd53, %r2, 16384;
	mul.wide.u32 	%rd54, %r193, 4;
	or.b64  	%rd55, %rd53, %rd54;
	add.s64 	%rd56, %rd55, %rd2;
	add.s64 	%rd72, %rd56, 8192;
$L__BB10_6:
	.pragma "nounroll";
	ld.global.f32 	%f187, [%rd72+-8192];
	add.f32 	%f188, %f312, %f187;
	ld.global.f32 	%f189, [%rd72+-7168];
	add.f32 	%f190, %f188, %f189;
	ld.global.f32 	%f191, [%rd72+-6144];
	add.f32 	%f192, %f190, %f191;
	ld.global.f32 	%f193, [%rd72+-5120];
	add.f32 	%f194, %f192, %f193;
	ld.global.f32 	%f195, [%rd72+-4096];
	add.f32 	%f196, %f194, %f195;
	ld.global.f32 	%f197, [%rd72+-3072];
	add.f32 	%f198, %f196, %f197;
	ld.global.f32 	%f199, [%rd72+-2048];
	add.f32 	%f200, %f198, %f199;
	ld.global.f32 	%f201, [%rd72+-1024];
	add.f32 	%f202, %f200, %f201;
	ld.global.f32 	%f203, [%rd72];
	add.f32 	%f204, %f202, %f203;
	ld.global.f32 	%f205, [%rd72+1024];
	add.f32 	%f206, %f204, %f205;
	ld.global.f32 	%f207, [%rd72+2048];
	add.f32 	%f208, %f206, %f207;
	ld.global.f32 	%f209, [%rd72+3072];
	add.f32 	%f210, %f208, %f209;
	ld.global.f32 	%f211, [%rd72+4096];
	add.f32 	%f212, %f210, %f211;
	ld.global.f32 	%f213, [%rd72+5120];
	add.f32 	%f214, %f212, %f213;
	ld.global.f32 	%f215, [%rd72+6144];
	add.f32 	%f216, %f214, %f215;
	ld.global.f32 	%f217, [%rd72+7168];
	add.f32 	%f312, %f216, %f217;
	add.s32 	%r193, %r193, 4096;
	add.s32 	%r191, %r191, 16;
	add.s64 	%rd72, %rd72, 16384;
	setp.ne.s32 	%p26, %r191, 0;
	@%p26 bra 	$L__BB10_6;
$L__BB10_7:
	setp.eq.s32 	%p27, %r9, 0;
	@%p27 bra 	$L__BB10_16;
	and.b32  	%r16, %r8, 7;
	setp.lt.u32 	%p28, %r9, 8;
	@%p28 bra 	$L__BB10_10;
	cvt.s64.s32 	%rd57, %r193;
	add.s64 	%rd58, %rd57, %rd4;
	shl.b64 	%rd59, %rd58, 2;
	add.s64 	%rd60, %rd2, %rd59;
	ld.global.f32 	%f219, [%rd60];
	add.f32 	%f220, %f312, %f219;
	ld.global.f32 	%f221, [%rd60+1024];
	add.f32 	%f222, %f220, %f221;
	ld.global.f32 	%f223, [%rd60+2048];
	add.f32 	%f224, %f222, %f223;
	ld.global.f32 	%f225, [%rd60+3072];
	add.f32 	%f226, %f224, %f225;
	ld.global.f32 	%f227, [%rd60+4096];
	add.f32 	%f228, %f226, %f227;
	ld.global.f32 	%f229, [%rd60+5120];
	add.f32 	%f230, %f228, %f229;
	ld.global.f32 	%f231, [%rd60+6144];
	add.f32 	%f232, %f230, %f231;
	ld.global.f32 	%f233, [%rd60+7168];
	add.f32 	%f312, %f232, %f233;
	add.s32 	%r193, %r193, 2048;
$L__BB10_10:
	setp.eq.s32 	%p29, %r16, 0;
	@%p29 bra 	$L__BB10_16;
	and.b32  	%r19, %r8, 3;
	setp.lt.u32 	%p30, %r16, 4;
	@%p30 bra 	$L__BB10_13;
	cvt.s64.s32 	%rd61, %r193;
	add.s64 	%rd62, %rd61, %rd4;
	shl.b64 	%rd63, %rd62, 2;
	add.s64 	%rd64, %rd2, %rd63;
	ld.global.f32 	%f235, [%rd64];
	add.f32 	%f236, %f312, %f235;
	ld.global.f32 	%f237, [%rd64+1024];
	add.f32 	%f238, %f236, %f237;
	ld.global.f32 	%f239, [%rd64+2048];
	add.f32 	%f240, %f238, %f239;
	ld.global.f32 	%f241, [%rd64+3072];
	add.f32 	%f312, %f240, %f241;
	add.s32 	%r193, %r193, 1024;
$L__BB10_13:
	setp.eq.s32 	%p31, %r19, 0;
	@%p31 bra 	$L__BB10_16;
	mul.wide.u32 	%rd65, %r2, 16384;
	add.s64 	%rd9, %rd2, %rd65;
	neg.s32 	%r196, %r19;
$L__BB10_15:
	.pragma "nounroll";
	mul.wide.s32 	%rd66, %r193, 4;
	add.s64 	%rd67, %rd9, %rd66;
	ld.global.f32 	%f242, [%rd67];
	add.f32 	%f312, %f312, %f242;
	add.s32 	%r193, %r193, 256;
	add.s32 	%r196, %r196, 1;
	setp.ne.s32 	%p32, %r196, 0;
	@%p32 bra 	$L__BB10_15;
$L__BB10_16:
	setp.lt.s32 	%p33, %r4, 256;
	@%p33 bra 	$L__BB10_21;
	// begin inline asm
	mov.u32 %r159, %laneid;
	// end inline asm
	mov.b32 	%r161, %f312;
	mov.b32 	%r162, 1;
	mov.b32 	%r183, 31;
	mov.b32 	%r184, -1;
	// begin inline asm
	shfl.sync.down.b32 %r160, %r161, %r162, %r183, %r184;
	// end inline asm
	setp.gt.s32 	%p49, %r159, 30;
	mov.b32 	%f277, %r160;
	add.f32 	%f278, %f312, %f277;
	selp.f32 	%f279, %f312, %f278, %p49;
	mov.b32 	%r166, %f279;
	mov.b32 	%r167, 2;
	// begin inline asm
	shfl.sync.down.b32 %r165, %r166, %r167, %r183, %r184;
	// end inline asm
	setp.gt.s32 	%p50, %r159, 29;
	mov.b32 	%f280, %r165;
	add.f32 	%f281, %f279, %f280;
	selp.f32 	%f282, %f279, %f281, %p50;
	mov.b32 	%r171, %f282;
	mov.b32 	%r172, 4;
	// begin inline asm
	shfl.sync.down.b32 %r170, %r171, %r172, %r183, %r184;
	// end inline asm
	setp.gt.s32 	%p51, %r159, 27;
	mov.b32 	%f283, %r170;
	add.f32 	%f284, %f282, %f283;
	selp.f32 	%f285, %f282, %f284, %p51;
	mov.b32 	%r176, %f285;
	mov.b32 	%r177, 8;
	// begin inline asm
	shfl.sync.down.b32 %r175, %r176, %r177, %r183, %r184;
	// end inline asm
	setp.gt.s32 	%p52, %r159, 23;
	mov.b32 	%f286, %r175;
	add.f32 	%f287, %f285, %f286;
	selp.f32 	%f288, %f285, %f287, %p52;
	mov.b32 	%r181, %f288;
	mov.b32 	%r182, 16;
	// begin inline asm
	shfl.sync.down.b32 %r180, %r181, %r182, %r183, %r184;
	// end inline asm
	setp.gt.s32 	%p53, %r159, 15;
	mov.b32 	%f289, %r180;
	add.f32 	%f16, %f288, %f289;
	selp.f32 	%f323, %f288, %f16, %p53;
	setp.ne.s32 	%p54, %r159, 0;
	@%p54 bra 	$L__BB10_19;
	shr.u32 	%r185, %r5, 3;
	and.b32  	%r186, %r185, 124;
	mov.u32 	%r187, _ZZN3cub18CUB_300001_SM_10006detail6reduce18DeviceReduceKernelINS2_10policy_hubIfyN4cuda3std3__44plusIfEEE10Policy1000EN6thrust24THRUST_300001_SM_1000_NS6detail15normal_iteratorINSD_10device_ptrIfEEEEyS9_fNS7_10__identityEEEvT0_PT3_T1_NS0_13GridEvenShareISN_EET2_T4_E12temp_storage;
	add.s32 	%r188, %r187, %r186;
	st.shared.f32 	[%r188+8], %f16;
$L__BB10_19:
	bar.sync 	0;
	setp.ne.s32 	%p55, %r5, 0;
	@%p55 bra 	$L__BB10_46;
	ld.shared.f32 	%f290, [_ZZN3cub18CUB_300001_SM_10006detail6reduce18DeviceReduceKernelINS2_10policy_hubIfyN4cuda3std3__44plusIfEEE10Policy1000EN6thrust24THRUST_300001_SM_1000_NS6detail15normal_iteratorINSD_10device_ptrIfEEEEyS9_fNS7_10__identityEEEvT0_PT3_T1_NS0_13GridEvenShareISN_EET2_T4_E12temp_storage+12];
	add.f32 	%f291, %f323, %f290;
	ld.shared.f32 	%f292, [_ZZN3cub18CUB_300001_SM_10006detail6reduce18DeviceReduceKernelINS2_10policy_hubIfyN4cuda3std3__44plusIfEEE10Policy1000EN6thrust24THRUST_300001_SM_1000_NS6detail15normal_iteratorINSD_10device_ptrIfEEEEyS9_fNS7_10__identityEEEvT0_PT3_T1_NS0_13GridEvenShareISN_EET2_T4_E12temp_storage+16];
	add.f32 	%f293, %f291, %f292;
	ld.shared.f32 	%f294, [_ZZN3cub18CUB_300001_SM_10006detail6reduce18DeviceReduceKernelINS2_10policy_hubIfyN4cuda3std3__44plusIfEEE10Policy1000EN6thrust24THRUST_300001_SM_1000_NS6detail15normal_iteratorINSD_10device_ptrIfEEEEyS9_fNS7_10__identityEEEvT0_PT3_T1_NS0_13GridEvenShareISN_EET2_T4_E12temp_storage+20];
	add.f32 	%f295, %f293, %f294;
	ld.shared.f32 	%f296, [_ZZN3cub18CUB_300001_SM_10006detail6reduce18DeviceReduceKernelINS2_10policy_hubIfyN4cuda3std3__44plusIfEEE10Policy1000EN6thrust24THRUST_300001_SM_1000_NS6detail15normal_iteratorINSD_10device_ptrIfEEEEyS9_fNS7_10__identityEEEvT0_PT3_T1_NS0_13GridEvenShareISN_EET2_T4_E12temp_storage+24];
	add.f32 	%f297, %f295, %f296;
	ld.shared.f32 	%f298, [_ZZN3cub18CUB_300001_SM_10006detail6reduce18DeviceReduceKernelINS2_10policy_hubIfyN4cuda3std3__44plusIfEEE10Policy1000EN6thrust24THRUST_300001_SM_1000_NS6detail15normal_iteratorINSD_10device_ptrIfEEEEyS9_fNS7_10__identityEEEvT0_PT3_T1_NS0_13GridEvenShareISN_EET2_T4_E12temp_storage+28];
	add.f32 	%f299, %f297, %f298;
	ld.shared.f32 	%f300, [_ZZN3cub18CUB_300001_SM_10006detail6reduce18DeviceReduceKernelINS2_10policy_hubIfyN4cuda3std3__44plusIfEEE10Policy1000EN6thrust24THRUST_300001_SM_1000_NS6detail15normal_iteratorINSD_10device_ptrIfEEEEyS9_fNS7_10__identityEEEvT0_PT3_T1_NS0_13GridEvenShareISN_EET2_T4_E12temp_storage+32];
	add.f32 	%f301, %f299, %f300;
	ld.shared.f32 	%f302, [_ZZN3cub18CUB_300001_SM_10006detail6reduce18DeviceReduceKernelINS2_10policy_hubIfyN4cuda3std3__44plusIfEEE10Policy1000EN6thrust24THRUST_300001_SM_1000_NS6detail15normal_iteratorINSD_10device_ptrIfEEEEyS9_fNS7_10__identityEEEvT0_PT3_T1_NS0_13GridEvenShareISN_EET2_T4_E12temp_storage+36];
	add.f32 	%f323, %f301, %f302;
	bra.uni 	$L__BB10_46;
$L__BB10_21:
	// begin inline asm
	mov.u32 %r121, %laneid;
	// end inline asm
	and.b32  	%r147, %r5, 992;
	add.s32 	%r148, %r147, 32;
	setp.gt.s32 	%p34, %r148, %r4;
	not.b32 	%r149, %r147;
	add.s32 	%r150, %r4, %r149;
	selp.b32 	%r145, %r150, 31, %p34;
	mov.b32 	%r123, %f312;
	mov.b32 	%r124, 1;
	mov.b32 	%r146, -1;
	// begin inline asm
	shfl.sync.down.b32 %r122, %r123, %r124, %r145, %r146;
	// end inline asm
	setp.lt.s32 	%p35, %r121, %r145;
	mov.b32 	%f243, %r122;
	add.f32 	%f244, %f312, %f243;
	selp.f32 	%f245, %f244, %f312, %p35;
	mov.b32 	%r128, %f245;
	mov.b32 	%r129, 2;
	// begin inline asm
	shfl.sync.down.b32 %r127, %r128, %r129, %r145, %r146;
	// end inline asm
	add.s32 	%r151, %r121, 2;
	setp.gt.s32 	%p36, %r151, %r145;
	mov.b32 	%f246, %r127;
	add.f32 	%f247, %f245, %f246;
	selp.f32 	%f248, %f245, %f247, %p36;
	mov.b32 	%r133, %f248;
	mov.b32 	%r134, 4;
	// begin inline asm
	shfl.sync.down.b32 %r132, %r133, %r134, %r145, %r146;
	// end inline asm
	add.s32 	%r152, %r121, 4;
	setp.gt.s32 	%p37, %r152, %r145;
	mov.b32 	%f249, %r132;
	add.f32 	%f250, %f248, %f249;
	selp.f32 	%f251, %f248, %f250, %p37;
	mov.b32 	%r138, %f251;
	mov.b32 	%r139, 8;
	// begin inline asm
	shfl.sync.down.b32 %r137, %r138, %r139, %r145, %r146;
	// end inline asm
	add.s32 	%r153, %r121, 8;
	setp.gt.s32 	%p38, %r153, %r145;
	mov.b32 	%f252, %r137;
	add.f32 	%f253, %f251, %f252;
	selp.f32 	%f254, %f251, %f253, %p38;
	mov.b32 	%r143, %f254;
	mov.b32 	%r144, 16;
	// begin inline asm
	shfl.sync.down.b32 %r142, %r143, %r144, %r145, %r146;
	// end inline asm
	add.s32 	%r154, %r121, 16;
	setp.gt.s32 	%p39, %r154, %r145;
	mov.b32 	%f255, %r142;
	add.f32 	%f256, %f254, %f255;
	selp.f32 	%f323, %f254, %f256, %p39;
	setp.ne.s32 	%p40, %r121, 0;
	@%p40 bra 	$L__BB10_23;
	shr.u32 	%r155, %r5, 3;
	and.b32  	%r156, %r155, 124;
	mov.u32 	%r157, _ZZN3cub18CUB_300001_SM_10006detail6reduce18DeviceReduceKernelINS2_10policy_hubIfyN4cuda3std3__44plusIfEEE10Policy1000EN6thrust24THRUST_300001_SM_1000_NS6detail15normal_iteratorINSD_10device_ptrIfEEEEyS9_fNS7_10__identityEEEvT0_PT3_T1_NS0_13GridEvenShareISN_EET2_T4_E12temp_storage;
	add.s32 	%r158, %r157, %r156;
	st.shared.f32 	[%r158+8], %f323;
$L__BB10_23:
	bar.sync 	0;
	setp.ne.s32 	%p41, %r5, 0;
	@%p41 bra 	$L__BB10_46;
	setp.gt.s32 	%p42, %r4, 32;
	ld.shared.f32 	%f257, [_ZZN3cub18CUB_300001_SM_10006detail6reduce18DeviceReduceKernelINS2_10policy_hubIfyN4cuda3std3__44plusIfEEE10Policy1000EN6thrust24THRUST_300001_SM_1000_NS6detail15normal_iteratorINSD_10device_ptrIfEEEEyS9_fNS7_10__identityEEEvT0_PT3_T1_NS0_13GridEvenShareISN_EET2_T4_E12temp_storage+12];
	add.f32 	%f258, %f323, %f257;
	selp.f32 	%f259, %f258, %f323, %p42;
	setp.gt.s32 	%p43, %r4, 64;
	ld.shared.f32 	%f260, [_ZZN3cub18CUB_300001_SM_10006detail6reduce18DeviceReduceKernelINS2_10policy_hubIfyN4cuda3std3__44plusIfEEE10Policy1000EN6thrust24THRUST_300001_SM_1000_NS6detail15normal_iteratorINSD_10device_ptrIfEEEEyS9_fNS7_10__identityEEEvT0_PT3_T1_NS0_13GridEvenShareISN_EET2_T4_E12temp_storage+16];
	add.f32 	%f261, %f260, %f259;
	selp.f32 	%f262, %f261, %f259, %p43;
	setp.gt.s32 	%p44, %r4, 96;
	ld.shared.f32 	%f263, [_ZZN3cub18CUB_300001_SM_10006detail6reduce18DeviceReduceKernelINS2_10policy_hubIfyN4cuda3std3__44plusIfEEE10Policy1000EN6thrust24THRUST_300001_SM_1000_NS6detail15normal_iteratorINSD_10device_ptrIfEEEEyS9_fNS7_10__identityEEEvT0_PT3_T1_NS0_13GridEvenShareISN_EET2_T4_E12temp_storage+20];
	add.f32 	%f264, %f263, %f262;
	selp.f32 	%f265, %f264, %f262, %p44;
	setp.gt.s32 	%p45, %r4, 128;
	ld.shared.f32 	%f266, [_ZZN3cub18CUB_300001_SM_10006detail6reduce18DeviceReduceKernelINS2_10policy_hubIfyN4cuda3std3__44plusIfEEE10Policy1000EN6thrust24THRUST_300001_SM_1000_NS6detail15normal_iteratorINSD_10device_ptrIfEEEEyS9_fNS7_10__identityEEEvT0_PT3_T1_NS0_13GridEvenShareISN_EET2_T4_E12temp_storage+24];
	add.f32 	%f267, %f266, %f265;
	selp.f32 	%f268, %f267, %f265, %p45;
	setp.gt.s32 	%p46, %r4, 160;
	ld.shared.f32 	%f269, [_ZZN3cub18CUB_300001_SM_10006detail6reduce18DeviceReduceKernelINS2_10policy_hubIfyN4cuda3std3__44plusIfEEE10Policy1000EN6thrust24THRUST_300001_SM_1000_NS6detail15normal_iteratorINSD_10device_ptrIfEEEEyS9_fNS7_10__identityEEEvT0_PT3_T1_NS0_13GridEvenShareISN_EET2_T4_E12temp_storage+28];
	add.f32 	%f270, %f269, %f268;
	selp.f32 	%f271, %f270, %f268, %p46;
	setp.gt.s32 	%p47, %r4, 192;
	ld.shared.f32 	%f272, [_ZZN3cub18CUB_300001_SM_10006detail6reduce18DeviceReduceKernelINS2_10policy_hubIfyN4cuda3std3__44plusIfEEE10Policy1000EN6thrust24THRUST_300001_SM_1000_NS6detail15normal_iteratorINSD_10device_ptrIfEEEEyS9_fNS7_10__identityEEEvT0_PT3_T1_NS0_13GridEvenShareISN_EET2_T4_E12temp_storage+32];
	add.f32 	%f273, %f272, %f271;
	selp.f32 	%f274, %f273, %f271, %p47;
	setp.gt.s32 	%p48, %r4, 224;
	ld.shared.f32 	%f275, [_ZZN3cub18CUB_300001_SM_10006detail6reduce18DeviceReduceKernelINS2_10policy_hubIfyN4cuda3std3__44plusIfEEE10Policy1000EN6thrust24THRUST_300001_SM_1000_NS6detail15normal_iteratorINSD_10device_ptrIfEEEEyS9_fNS7_10__identityEEEvT0_PT3_T1_NS0_13GridEvenShareISN_EET2_T4_E12temp_storage+36];
	add.f32 	%f276, %f275, %f274;
	selp.f32 	%f323, %f276, %f274, %p48;
	bra.uni 	$L__BB10_46;
$L__BB10_25:
	cvt.u32.u64 	%r52, %rd4;
	mov.u32 	%r27, %tid.x;
	add.s32 	%r53, %r27, %r52;
	mul.wide.u32 	%rd26, %r53, 4;
	add.s64 	%rd27, %rd2, %rd26;
	ld.global.f32 	%f41, [%rd27];
	ld.global.f32 	%f42, [%rd27+1024];
	ld.global.f32 	%f43, [%rd27+2048];
	ld.global.f32 	%f44, [%rd27+3072];
	ld.global.f32 	%f45, [%rd27+4096];
	ld.global.f32 	%f46, [%rd27+5120];
	ld.global.f32 	%f47, [%rd27+6144];
	ld.global.f32 	%f48, [%rd27+7168];
	ld.global.f32 	%f49, [%rd27+8192];
	ld.global.f32 	%f50, [%rd27+9216];
	ld.global.f32 	%f51, [%rd27+10240];
	ld.global.f32 	%f52, [%rd27+11264];
	ld.global.f32 	%f53, [%rd27+12288];
	ld.global.f32 	%f54, [%rd27+13312];
	ld.global.f32 	%f55, [%rd27+14336];
	ld.global.f32 	%f56, [%rd27+15360];
	add.f32 	%f57, %f41, %f42;
	add.f32 	%f58, %f43, %f44;
	add.f32 	%f59, %f45, %f46;
	add.f32 	%f60, %f47, %f48;
	add.f32 	%f61, %f49, %f50;
	add.f32 	%f62, %f51, %f52;
	add.f32 	%f63, %f53, %f54;
	add.f32 	%f64, %f55, %f56;
	add.f32 	%f65, %f57, %f58;
	add.f32 	%f66, %f59, %f60;
	add.f32 	%f67, %f61, %f62;
	add.f32 	%f68, %f63, %f64;
	add.f32 	%f69, %f65, %f66;
	add.f32 	%f70, %f67, %f68;
	add.f32 	%f322, %f69, %f70;
	setp.lt.u64 	%p2, %rd5, %rd3;
	@%p2 bra 	$L__BB10_42;
	cvt.u32.u64 	%r55, %rd3;
	cvt.u64.u32 	%rd28, %r27;
	add.s64 	%rd74, %rd4, %rd3;
	cvt.u32.u64 	%r28, %rd1;
	not.b32 	%r57, %r27;
	add.s32 	%r58, %r57, %r28;
	sub.s32 	%r59, %r58, %r55;
	sub.s32 	%r198, %r59, %r52;
	add.s64 	%rd29, %rd74, %rd28;
	shl.b64 	%rd30, %rd29, 2;
	add.s64 	%rd31, %rd30, %rd2;
	add.s64 	%rd73, %rd31, 8192;
	mov.b32 	%r199, 0;
	shl.b32 	%r60, %r1, 12;
	mov.u64 	%rd75, %rd4;
$L__BB10_27:
	cvt.s64.s32 	%rd15, %r60;
	add.s64 	%rd75, %rd75, %rd15;
	add.s64 	%rd32, %rd1, -4096;
	setp.gt.u64 	%p3, %rd75, %rd32;
	@%p3 bra 	$L__BB10_29;
	shl.b32 	%r61, %r1, 12;
	cvt.s64.s32 	%rd33, %r61;
	cvt.u64.u32 	%rd34, %r27;
	add.s64 	%rd35, %rd75, %rd34;
	shl.b64 	%rd36, %rd35, 2;
	add.s64 	%rd37, %rd2, %rd36;
	ld.global.f32 	%f71, [%rd37];
	ld.global.f32 	%f72, [%rd37+1024];
	ld.global.f32 	%f73, [%rd37+2048];
	ld.global.f32 	%f74, [%rd37+3072];
	ld.global.f32 	%f75, [%rd37+4096];
	ld.global.f32 	%f76, [%rd37+5120];
	ld.global.f32 	%f77, [%rd37+6144];
	ld.global.f32 	%f78, [%rd37+7168];
	ld.global.f32 	%f79, [%rd37+8192];
	ld.global.f32 	%f80, [%rd37+9216];
	ld.global.f32 	%f81, [%rd37+10240];
	ld.global.f32 	%f82, [%rd37+11264];
	ld.global.f32 	%f83, [%rd37+12288];
	ld.global.f32 	%f84, [%rd37+13312];
	ld.global.f32 	%f85, [%rd37+14336];
	ld.global.f32 	%f86, [%rd37+15360];
	add.f32 	%f87, %f322, %f71;
	add.f32 	%f88, %f72, %f73;
	add.f32 	%f89, %f74, %f75;
	add.f32 	%f90, %f76, %f77;
	add.f32 	%f91, %f78, %f79;
	add.f32 	%f92, %f80, %f81;
	add.f32 	%f93, %f82, %f83;
	add.f32 	%f94, %f84, %f85;
	add.f32 	%f95, %f87, %f88;
	add.f32 	%f96, %f89, %f90;
	add.f32 	%f97, %f91, %f92;
	add.f32 	%f98, %f93, %f94;
	add.f32 	%f99, %f95, %f96;
	add.f32 	%f100, %f97, %f98;
	add.f32 	%f101, %f99, %f100;
	add.f32 	%f322, %f101, %f86;
	sub.s64 	%rd38, %rd1, %rd75;
	setp.lt.u64 	%p4, %rd38, %rd33;
	add.s32 	%r199, %r199, 1;
	add.s64 	%rd74, %rd74, %rd33;
	sub.s32 	%r198, %r198, %r61;
	mul.wide.s32 	%rd39, %r61, 4;
	add.s64 	%rd73, %rd73, %rd39;
	@%p4 bra 	$L__BB10_42;
	bra.uni 	$L__BB10_27;
$L__BB10_29:
	setp.le.u64 	%p5, %rd1, %rd75;
	cvt.u32.u64 	%r62, %rd75;
	cvt.u32.u64 	%r63, %rd1;
	sub.s32 	%r64, %r63, %r62;
	setp.ge.s32 	%p6, %r27, %r64;
	or.pred  	%p7, %p5, %p6;
	@%p7 bra 	$L__BB10_42;
	cvt.u32.u64 	%r66, %rd15;
	cvt.u32.u64 	%r67, %rd4;
	not.b32 	%r68, %r27;
	add.s32 	%r69, %r68, %r28;
	add.s32 	%r70, %r66, %r67;
	sub.s32 	%r71, %r69, %r70;
	mul.lo.s32 	%r72, %r1, %r199;
	shl.b32 	%r73, %r72, 12;
	sub.s32 	%r74, %r71, %r73;
	shr.u32 	%r75, %r74, 8;
	add.s32 	%r34, %r75, 1;
	and.b32  	%r35, %r34, 15;
	setp.lt.u32 	%p8, %r74, 3840;
	mov.u32 	%r202, %r27;
	@%p8 bra 	$L__BB10_33;
	shr.u32 	%r76, %r198, 8;
	add.s32 	%r77, %r76, 1;
	and.b32  	%r78, %r77, 33554416;
	neg.s32 	%r200, %r78;
	mov.u32 	%r202, %r27;
$L__BB10_32:
	.pragma "nounroll";
	ld.global.f32 	%f103, [%rd73+-8192];
	add.f32 	%f104, %f322, %f103;
	ld.global.f32 	%f105, [%rd73+-7168];
	add.f32 	%f106, %f104, %f105;
	ld.global.f32 	%f107, [%rd73+-6144];
	add.f32 	%f108, %f106, %f107;
	ld.global.f32 	%f109, [%rd73+-5120];
	add.f32 	%f110, %f108, %f109;
	ld.global.f32 	%f111, [%rd73+-4096];
	add.f32 	%f112, %f110, %f111;
	ld.global.f32 	%f113, [%rd73+-3072];
	add.f32 	%f114, %f112, %f113;
	ld.global.f32 	%f115, [%rd73+-2048];
	add.f32 	%f116, %f114, %f115;
	ld.global.f32 	%f117, [%rd73+-1024];
	add.f32 	%f118, %f116, %f117;
	ld.global.f32 	%f119, [%rd73];
	add.f32 	%f120, %f118, %f119;
	ld.global.f32 	%f121, [%rd73+1024];
	add.f32 	%f122, %f120, %f121;
	ld.global.f32 	%f123, [%rd73+2048];
	add.f32 	%f124, %f122, %f123;
	ld.global.f32 	%f125, [%rd73+3072];
	add.f32 	%f126, %f124, %f125;
	ld.global.f32 	%f127, [%rd73+4096];
	add.f32 	%f128, %f126, %f127;
	ld.global.f32 	%f129, [%rd73+5120];
	add.f32 	%f130, %f128, %f129;
	ld.global.f32 	%f131, [%rd73+6144];
	add.f32 	%f132, %f130, %f131;
	ld.global.f32 	%f133, [%rd73+7168];
	add.f32 	%f322, %f132, %f133;
	add.s32 	%r202, %r202, 4096;
	add.s32 	%r200, %r200, 16;
	add.s64 	%rd73, %rd73, 16384;
	setp.ne.s32 	%p9, %r200, 0;
	@%p9 bra 	$L__BB10_32;
$L__BB10_33:
	setp.eq.s32 	%p10, %r35, 0;
	@%p10 bra 	$L__BB10_42;
	and.b32  	%r42, %r34, 7;
	setp.lt.u32 	%p11, %r35, 8;
	@%p11 bra 	$L__BB10_36;
	cvt.u64.u32 	%rd40, %r202;
	add.s64 	%rd41, %rd75, %rd40;
	shl.b64 	%rd42, %rd41, 2;
	add.s64 	%rd43, %rd2, %rd42;
	ld.global.f32 	%f135, [%rd43];
	add.f32 	%f136, %f322, %f135;
	ld.global.f32 	%f137, [%rd43+1024];
	add.f32 	%f138, %f136, %f137;
	ld.global.f32 	%f139, [%rd43+2048];
	add.f32 	%f140, %f138, %f139;
	ld.global.f32 	%f141, [%rd43+3072];
	add.f32 	%f142, %f140, %f141;
	ld.global.f32 	%f143, [%rd43+4096];
	add.f32 	%f144, %f142, %f143;
	ld.global.f32 	%f145, [%rd43+5120];
	add.f32 	%f146, %f144, %f145;
	ld.global.f32 	%f147, [%rd43+6144];
	add.f32 	%f148, %f146, %f147;
	ld.global.f32 	%f149, [%rd43+7168];
	add.f32 	%f322, %f148, %f149;
	add.s32 	%r202, %r202, 2048;
$L__BB10_36:
	setp.eq.s32 	%p12, %r42, 0;
	@%p12 bra 	$L__BB10_42;
	setp.lt.u32 	%p13, %r42, 4;
	@%p13 bra 	$L__BB10_39;
	cvt.u64.u32 	%rd44, %r202;
	add.s64 	%rd45, %rd75, %rd44;
	shl.b64 	%rd46, %rd45, 2;
	add.s64 	%rd47, %rd2, %rd46;
	ld.global.f32 	%f151, [%rd47];
	add.f32 	%f152, %f322, %f151;
	ld.global.f32 	%f153, [%rd47+1024];
	add.f32 	%f154, %f152, %f153;
	ld.global.f32 	%f155, [%rd47+2048];
	add.f32 	%f156, %f154, %f155;
	ld.global.f32 	%f157, [%rd47+3072];
	add.f32 	%f322, %f156, %f157;
	add.s32 	%r202, %r202, 1024;
$L__BB10_39:
	and.b32  	%r79, %r34, 3;
	setp.eq.s32 	%p14, %r79, 0;
	@%p14 bra 	$L__BB10_42;
	cvt.u64.u32 	%rd48, %r202;
	add.s64 	%rd49, %rd48, %rd74;
	shl.b64 	%rd50, %rd49, 2;
	add.s64 	%rd77, %rd2, %rd50;
	cvt.u16.u32 	%rs1, %r198;
	shr.u16 	%rs2, %rs1, 8;
	add.s16 	%rs3, %rs2, 1;
	cvt.u32.u16 	%r80, %rs3;
	and.b32  	%r81, %r80, 3;
	neg.s32 	%r205, %r81;
$L__BB10_41:
	.pragma "nounroll";
	ld.global.f32 	%f158, [%rd77];
	add.f32 	%f322, %f322, %f158;
	add.s64 	%rd77, %rd77, 1024;
	add.s32 	%r205, %r205, 1;
	setp.ne.s32 	%p15, %r205, 0;
	@%p15 bra 	$L__BB10_41;
$L__BB10_42:
	// begin inline asm
	mov.u32 %r82, %laneid;
	// end inline asm
	mov.b32 	%r84, %f322;
	mov.b32 	%r85, 1;
	mov.b32 	%r106, 31;
	mov.b32 	%r107, -1;
	// begin inline asm
	shfl.sync.down.b32 %r83, %r84, %r85, %r106, %r107;
	// end inline asm
	setp.gt.s32 	%p16, %r82, 30;
	mov.b32 	%f159, %r83;
	add.f32 	%f160, %f322, %f159;
	selp.f32 	%f161, %f322, %f160, %p16;
	mov.b32 	%r89, %f161;
	mov.b32 	%r90, 2;
	// begin inline asm
	shfl.sync.down.b32 %r88, %r89, %r90, %r106, %r107;
	// end inline asm
	setp.gt.s32 	%p17, %r82, 29;
	mov.b32 	%f162, %r88;
	add.f32 	%f163, %f161, %f162;
	selp.f32 	%f164, %f161, %f163, %p17;
	mov.b32 	%r94, %f164;
	mov.b32 	%r95, 4;
	// begin inline asm
	shfl.sync.down.b32 %r93, %r94, %r95, %r106, %r107;
	// end inline asm
	setp.gt.s32 	%p18, %r82, 27;
	mov.b32 	%f165, %r93;
	add.f32 	%f166, %f164, %f165;
	selp.f32 	%f167, %f164, %f166, %p18;
	mov.b32 	%r99, %f167;
	mov.b32 	%r100, 8;
	// begin inline asm
	shfl.sync.down.b32 %r98, %r99, %r100, %r106, %r107;
	// end inline asm
	setp.gt.s32 	%p19, %r82, 23;
	mov.b32 	%f168, %r98;
	add.f32 	%f169, %f167, %f168;
	selp.f32 	%f170, %f167, %f169, %p19;
	mov.b32 	%r104, %f170;
	mov.b32 	%r105, 16;
	// begin inline asm
	shfl.sync.down.b32 %r103, %r104, %r105, %r106, %r107;
	// end inline asm
	setp.gt.s32 	%p20, %r82, 15;
	mov.b32 	%f171, %r103;
	add.f32 	%f37, %f170, %f171;
	selp.f32 	%f323, %f170, %f37, %p20;
	setp.ne.s32 	%p21, %r82, 0;
	@%p21 bra 	$L__BB10_44;
	shr.u32 	%r108, %r27, 3;
	and.b32  	%r109, %r108, 124;
	mov.u32 	%r110, _ZZN3cub18CUB_300001_SM_10006detail6reduce18DeviceReduceKernelINS2_10policy_hubIfyN4cuda3std3__44plusIfEEE10Policy1000EN6thrust24THRUST_300001_SM_1000_NS6detail15normal_iteratorINSD_10device_ptrIfEEEEyS9_fNS7_10__identityEEEvT0_PT3_T1_NS0_13GridEvenShareISN_EET2_T4_E12temp_storage;
	add.s32 	%r111, %r110, %r109;
	st.shared.f32 	[%r111+8], %f37;
$L__BB10_44:
	bar.sync 	0;
	setp.ne.s32 	%p22, %r27, 0;
	@%p22 bra 	$L__BB10_46;
	ld.shared.f32 	%f172, [_ZZN3cub18CUB_300001_SM_10006detail6reduce18DeviceReduceKernelINS2_10policy_hubIfyN4cuda3std3__44plusIfEEE10Policy1000EN6thrust24THRUST_300001_SM_1000_NS6detail15normal_iteratorINSD_10device_ptrIfEEEEyS9_fNS7_10__identityEEEvT0_PT3_T1_NS0_13GridEvenShareISN_EET2_T4_E12temp_storage+12];
	add.f32 	%f173, %f323, %f172;
	ld.shared.f32 	%f174, [_ZZN3cub18CUB_300001_SM_10006detail6reduce18DeviceReduceKernelINS2_10policy_hubIfyN4cuda3std3__44plusIfEEE10Policy1000EN6thrust24THRUST_300001_SM_1000_NS6detail15normal_iteratorINSD_10device_ptrIfEEEEyS9_fNS7_10__identityEEEvT0_PT3_T1_NS0_13GridEvenShareISN_EET2_T4_E12temp_storage+16];
	add.f32 	%f175, %f173, %f174;
	ld.shared.f32 	%f176, [_ZZN3cub18CUB_300001_SM_10006detail6reduce18DeviceReduceKernelINS2_10policy_hubIfyN4cuda3std3__44plusIfEEE10Policy1000EN6thrust24THRUST_300001_SM_1000_NS6detail15normal_iteratorINSD_10device_ptrIfEEEEyS9_fNS7_10__identityEEEvT0_PT3_T1_NS0_13GridEvenShareISN_EET2_T4_E12temp_storage+20];
	add.f32 	%f177, %f175, %f176;
	ld.shared.f32 	%f178, [_ZZN3cub18CUB_300001_SM_10006detail6reduce18DeviceReduceKernelINS2_10policy_hubIfyN4cuda3std3__44plusIfEEE10Policy1000EN6thrust24THRUST_300001_SM_1000_NS6detail15normal_iteratorINSD_10device_ptrIfEEEEyS9_fNS7_10__identityEEEvT0_PT3_T1_NS0_13GridEvenShareISN_EET2_T4_E12temp_storage+24];
	add.f32 	%f179, %f177, %f178;
	ld.shared.f32 	%f180, [_ZZN3cub18CUB_300001_SM_10006detail6reduce18DeviceReduceKernelINS2_10policy_hubIfyN4cuda3std3__44plusIfEEE10Policy1000EN6thrust24THRUST_300001_SM_1000_NS6detail15normal_iteratorINSD_10device_ptrIfEEEEyS9_fNS7_10__identityEEEvT0_PT3_T1_NS0_13GridEvenShareISN_EET2_T4_E12temp_storage+28];
	add.f32 	%f181, %f179, %f180;
	ld.shared.f32 	%f182, [_ZZN3cub18CUB_300001_SM_10006detail6reduce18DeviceReduceKernelINS2_10policy_hubIfyN4cuda3std3__44plusIfEEE10Policy1000EN6thrust24THRUST_300001_SM_1000_NS6detail15normal_iteratorINSD_10device_ptrIfEEEEyS9_fNS7_10__identityEEEvT0_PT3_T1_NS0_13GridEvenShareISN_EET2_T4_E12temp_storage+32];
	add.f32 	%f183, %f181, %f182;
	ld.shared.f32 	%f184, [_ZZN3cub18CUB_300001_SM_10006detail6reduce18DeviceReduceKernelINS2_10policy_hubIfyN4cuda3std3__44plusIfEEE10Policy1000EN6thrust24THRUST_300001_SM_1000_NS6detail15normal_iteratorINSD_10device_ptrIfEEEEyS9_fNS7_10__identityEEEvT0_PT3_T1_NS0_13GridEvenShareISN_EET2_T4_E12temp_storage+36];
	add.f32 	%f323, %f183, %f184;
$L__BB10_46:
	mov.u32 	%r189, %tid.x;
	setp.ne.s32 	%p56, %r189, 0;
	@%p56 bra 	$L__BB10_48;
	ld.param.u64 	%rd71, [_ZN3cub18CUB_300001_SM_10006detail6reduce18DeviceReduceKernelINS2_10policy_hubIfyN4cuda3std3__44plusIfEEE10Policy1000EN6thrust24THRUST_300001_SM_1000_NS6detail15normal_iteratorINSD_10device_ptrIfEEEEyS9_fNS7_10__identityEEEvT0_PT3_T1_NS0_13GridEvenShareISN_EET2_T4__param_1];
	cvta.to.global.u64 	%rd68, %rd71;
	mul.wide.u32 	%rd69, %r2, 4;
	add.s64 	%rd70, %rd68, %rd69;
	st.global.f32 	[%rd70], %f323;
$L__BB10_48:
	ret;

}
	// .globl	_ZN3cub18CUB_300001_SM_10006detail6reduce28DeviceReduceSingleTileKernelINS2_10policy_hubIfyN4cuda3std3__44plusIfEEE10Policy1000EPfSC_iS9_ffNS7_10__identityEEEvT0_T1_T2_T3_T4_T6_
.visible .entry _ZN3cub18CUB_300001_SM_10006detail6reduce28DeviceReduceSingleTileKernelINS2_10policy_hubIfyN4cuda3std3__44plusIfEEE10Policy1000EPfSC_iS9_ffNS7_10__identityEEEvT0_T1_T2_T3_T4_T6_(
	.param .u64 .ptr .align 1 _ZN3cub18CUB_300001_SM_10006detail6reduce28DeviceReduceSingleTileKernelINS2_10policy_hubIfyN4cuda3std3__44plusIfEEE10Policy1000EPfSC_iS9_ffNS7_10__identityEEEvT0_T1_T2_T3_T4_T6__param_0,
	.param .u64 .ptr .align 1 _ZN3cub18CUB_300001_SM_10006detail6reduce28DeviceReduceSingleTileKernelINS2_10policy_hubIfyN4cuda3std3__44plusIfEEE10Policy1000EPfSC_iS9_ffNS7_10__identityEEEvT0_T1_T2_T3_T4_T6__param_1,
	.param .u32 _ZN3cub18CUB_300001_SM_10006detail6reduce28DeviceReduceSingleTileKernelINS2_10policy_hubIfyN4cuda3std3__44plusIfEEE10Policy1000EPfSC_iS9_ffNS7_10__identityEEEvT0_T1_T2_T3_T4_T6__param_2,
	.param .align 1 .b8 _ZN3cub18CUB_300001_SM_10006detail6reduce28DeviceReduceSingleTileKernelINS2_10policy_hubIfyN4cuda3std3__44plusIfEEE10Policy1000EPfSC_iS9_ffNS7_10__identityEEEvT0_T1_T2_T3_T4_T6__param_3[1],
	.param .f32 _ZN3cub18CUB_300001_SM_10006detail6reduce28DeviceReduceSingleTileKernelINS2_10policy_hubIfyN4cuda3std3__44plusIfEEE10Policy1000EPfSC_iS9_ffNS7_10__identityEEEvT0_T1_T2_T3_T4_T6__param_4,
	.param .align 1 .b8 _ZN3cub18CUB_300001_SM_10006detail6reduce28DeviceReduceSingleTileKernelINS2_10policy_hubIfyN4cuda3std3__44plusIfEEE10Policy1000EPfSC_iS9_ffNS7_10__identityEEEvT0_T1_T2_T3_T4_T6__param_5[1]
)
.maxntid 256
.minnctapersm 1
{
	.reg .pred 	%p<97>;
	.reg .b32 	%r<407>;
	.reg .b32 	%f<419>;
	.reg .b64 	%rd<125>;
	// demoted variable
	.shared .align 4 .b8 _ZZN3cub18CUB_300001_SM_10006detail6reduce28DeviceReduceSingleTileKernelINS2_10policy_hubIfyN4cuda3std3__44plusIfEEE10Policy1000EPfSC_iS9_ffNS7_10__identityEEEvT0_T1_T2_T3_T4_T6_E12temp_storage[44];
	ld.param.u64 	%rd16, [_ZN3cub18CUB_300001_SM_10006detail6reduce28DeviceReduceSingleTileKernelINS2_10policy_hubIfyN4cuda3std3__44plusIfEEE10Policy1000EPfSC_iS9_ffNS7_10__identityEEEvT0_T1_T2_T3_T4_T6__param_0];
	ld.param.u64 	%rd17, [_ZN3cub18CUB_300001_SM_10006detail6reduce28DeviceReduceSingleTileKernelINS2_10policy_hubIfyN4cuda3std3__44plusIfEEE10Policy1000EPfSC_iS9_ffNS7_10__identityEEEvT0_T1_T2_T3_T4_T6__param_1];
	ld.param.u32 	%r67, [_ZN3cub18CUB_300001_SM_10006detail6reduce28DeviceReduceSingleTileKernelINS2_10policy_hubIfyN4cuda3std3__44plusIfEEE10Policy1000EPfSC_iS9_ffNS7_10__identityEEEvT0_T1_T2_T3_T4_T6__param_2];
	ld.param.f32 	%f58, [_ZN3cub18CUB_300001_SM_10006detail6reduce28DeviceReduceSingleTileKernelINS2_10policy_hubIfyN4cuda3std3__44plusIfEEE10Policy1000EPfSC_iS9_ffNS7_10__identityEEEvT0_T1_T2_T3_T4_T6__param_4];
	cvta.to.global.u64 	%rd1, %rd17;
	setp.ne.s32 	%p1, %r67, 0;
	@%p1 bra 	$L__BB11_3;
	mov.u32 	%r380, %tid.x;
	setp.ne.s32 	%p96, %r380, 0;
	@%p96 bra 	$L__BB11_74;
	st.global.f32 	[%rd1], %f58;
	bra.uni 	$L__BB11_74;
$L__BB11_3:
	and.b64  	%rd18, %rd16, 15;
	setp.ne.s64 	%p2, %rd18, 0;
	@%p2 bra 	$L__BB11_38;
	setp.gt.s32 	%p49, %r67, 4095;
	@%p49 bra 	$L__BB11_22;
	mov.u32 	%r1, %tid.x;
	setp.ge.s32 	%p66, %r1, %r67;
	mov.f32 	%f397, 0f00000000;
	mov.u32 	%r384, %r1;
	@%p66 bra 	$L__BB11_7;
	mul.wide.u32 	%rd113, %r1, 4;
	add.s64 	%rd112, %rd16, %rd113;
	// begin inline asm
	ld.global.nc.u32 %r300, [%rd112];
	// end inline asm
	mov.b32 	%f397, %r300;
	add.s32 	%r384, %r1, 256;
$L__BB11_7:
	setp.ge.s32 	%p67, %r384, %r67;
	@%p67 bra 	$L__BB11_13;
	not.b32 	%r301, %r384;
	add.s32 	%r4, %r67, %r301;
	and.b32  	%r302, %r4, 768;
	setp.eq.s32 	%p68, %r302, 768;
	@%p68 bra 	$L__BB11_11;
	mul.wide.u32 	%rd114, %r384, 4;
	add.s64 	%rd121, %rd16, %rd114;
	shr.u32 	%r303, %r4, 8;
	add.s32 	%r304, %r303, 1;
	and.b32  	%r305, %r304, 3;
	neg.s32 	%r382, %r305;
$L__BB11_10:
	.pragma "nounroll";
	// begin inline asm
	ld.global.nc.u32 %r306, [%rd121];
	// end inline asm
	mov.b32 	%f323, %r306;
	add.f32 	%f397, %f397, %f323;
	add.s32 	%r384, %r384, 256;
	add.s64 	%rd121, %rd121, 1024;
	add.s32 	%r382, %r382, 1;
	setp.ne.s32 	%p69, %r382, 0;
	@%p69 bra 	$L__BB11_10;
$L__BB11_11:
	setp.lt.u32 	%p70, %r4, 768;
	@%p70 bra 	$L__BB11_13;
$L__BB11_12:
	mul.wide.s32 	%rd120, %r384, 4;
	add.s64 	%rd116, %rd16, %rd120;
	// begin inline asm
	ld.global.nc.u32 %r307, [%rd116];
	// end inline asm
	mov.b32 	%f324, %r307;
	add.f32 	%f325, %f397, %f324;
	add.s64 	%rd117, %rd116, 1024;
	// begin inline asm
	ld.global.nc.u32 %r308, [%rd117];
	// end inline asm
	mov.b32 	%f326, %r308;
	add.f32 	%f327, %f325, %f326;
	add.s64 	%rd118, %rd116, 2048;
	// begin inline asm
	ld.global.nc.u32 %r309, [%rd118];
	// end inline asm
	mov.b32 	%f328, %r309;
	add.f32 	%f329, %f327, %f328;
	add.s64 	%rd119, %rd116, 3072;
	// begin inline asm
	ld.global.nc.u32 %r310, [%rd119];
	// end inline asm
	mov.b32 	%f330, %r310;
	add.f32 	%f397, %f329, %f330;
	add.s32 	%r384, %r384, 1024;
	setp.lt.s32 	%p71, %r384, %r67;
	@%p71 bra 	$L__BB11_12;
$L__BB11_13:
	setp.lt.s32 	%p72, %r67, 256;
	@%p72 bra 	$L__BB11_18;
	// begin inline asm
	mov.u32 %r349, %laneid;
	// end inline asm
	mov.b32 	%r351, %f397;
	mov.b32 	%r352, 1;
	mov.b32 	%r373, 31;
	mov.b32 	%r374, -1;
	// begin inline asm
	shfl.sync.down.b32 %r350, %r351, %r352, %r373, %r374;
	// end inline asm
	setp.gt.s32 	%p88, %r349, 30;
	mov.b32 	%f365, %r350;
	add.f32 	%f366, %f397, %f365;
	selp.f32 	%f367, %f397, %f366, %p88;
	mov.b32 	%r356, %f367;
	mov.b32 	%r357, 2;
	// begin inline asm
	shfl.sync.down.b32 %r355, %r356, %r357, %r373, %r374;
	// end inline asm
	setp.gt.s32 	%p89, %r349, 29;
	mov.b32 	%f368, %r355;
	add.f32 	%f369, %f367, %f368;
	selp.f32 	%f370, %f367, %f369, %p89;
	mov.b32 	%r361, %f370;
	mov.b32 	%r362, 4;
	// begin inline asm
	shfl.sync.down.b32 %r360, %r361, %r362, %r373, %r374;
	// end inline asm
	setp.gt.s32 	%p90, %r349, 27;
	mov.b32 	%f371, %r360;
	add.f32 	%f372, %f370, %f371;
	selp.f32 	%f373, %f370, %f372, %p90;
	mov.b32 	%r366, %f373;
	mov.b32 	%r367, 8;
	// begin inline asm
	shfl.sync.down.b32 %r365, %r366, %r367, %r373, %r374;
	// end inline asm
	setp.gt.s32 	%p91, %r349, 23;
	mov.b32 	%f374, %r365;
	add.f32 	%f375, %f373, %f374;
	selp.f32 	%f376, %f373, %f375, %p91;
	mov.b32 	%r371, %f376;
	mov.b32 	%r372, 16;
	// begin inline asm
	shfl.sync.down.b32 %r370, %r371, %r372, %r373, %r374;
	// end inline asm
	setp.gt.s32 	%p92, %r349, 15;
	mov.b32 	%f377, %r370;
	add.f32 	%f10, %f376, %f377;
	selp.f32 	%f418, %f376, %f10, %p92;
	setp.ne.s32 	%p93, %r349, 0;
	@%p93 bra 	$L__BB11_16;
	shr.u32 	%r375, %r1, 3;
	and.b32  	%r376, %r375, 124;
	mov.u32 	%r377, _ZZN3cub18CUB_300001_SM_10006detail6reduce28DeviceReduceSingleTileKernelINS2_10policy_hubIfyN4cuda3std3__44plusIfEEE10Policy1000EPfSC_iS9_ffNS7_10__identityEEEvT0_T1_T2_T3_T4_T6_E12temp_storage;
	add.s32 	%r378, %r377, %r376;
	st.shared.f32 	[%r378+8], %f10;
$L__BB11_16:
	bar.sync 	0;
	setp.ne.s32 	%p94, %r1, 0;
	@%p94 bra 	$L__BB11_72;
	ld.shared.f32 	%f378, [_ZZN3cub18CUB_300001_SM_10006detail6reduce28DeviceReduceSingleTileKernelINS2_10policy_hubIfyN4cuda3std3__44plusIfEEE10Policy1000EPfSC_iS9_ffNS7_10__identityEEEvT0_T1_T2_T3_T4_T6_E12temp_storage+12];
	add.f32 	%f379, %f418, %f378;
	ld.shared.f32 	%f380, [_ZZN3cub18CUB_300001_SM_10006detail6reduce28DeviceReduceSingleTileKernelINS2_10policy_hubIfyN4cuda3std3__44plusIfEEE10Policy1000EPfSC_iS9_ffNS7_10__identityEEEvT0_T1_T2_T3_T4_T6_E12temp_storage+16];
	add.f32 	%f381, %f379, %f380;
	ld.shared.f32 	%f382, [_ZZN3cub18CUB_300001_SM_10006detail6reduce28DeviceReduceSingleTileKernelINS2_10policy_hubIfyN4cuda3std3__44plusIfEEE10Policy1000EPfSC_iS9_ffNS7_10__identityEEEvT0_T1_T2_T3_T4_T6_E12temp_storage+20];
	add.f32 	%f383, %f381, %f382;
	ld.shared.f32 	%f384, [_ZZN3cub18CUB_300001_SM_10006detail6reduce28DeviceReduceSingleTileKernelINS2_10policy_hubIfyN4cuda3std3__44plusIfEEE10Policy1000EPfSC_iS9_ffNS7_10__identityEEEvT0_T1_T2_T3_T4_T6_E12temp_storage+24];
	add.f32 	%f385, %f383, %f384;
	ld.shared.f32 	%f386, [_ZZN3cub18CUB_300001_SM_10006detail6reduce28DeviceReduceSingleTileKernelINS2_10policy_hubIfyN4cuda3std3__44plusIfEEE10Policy1000EPfSC_iS9_ffNS7_10__identityEEEvT0_T1_T2_T3_T4_T6_E12temp_storage+28];
	add.f32 	%f387, %f385, %f386;
	ld.shared.f32 	%f388, [_ZZN3cub18CUB_300001_SM_10006detail6reduce28DeviceReduceSingleTileKernelINS2_10policy_hubIfyN4cuda3std3__44plusIfEEE10Policy1000EPfSC_iS9_ffNS7_10__identityEEEvT0_T1_T2_T3_T4_T6_E12temp_storage+32];
	add.f32 	%f389, %f387, %f388;
	ld.shared.f32 	%f390, [_ZZN3cub18CUB_300001_SM_10006detail6reduce28DeviceReduceSingleTileKernelINS2_10policy_hubIfyN4cuda3std3__44plusIfEEE10Policy1000EPfSC_iS9_ffNS7_10__identityEEEvT0_T1_T2_T3_T4_T6_E12temp_storage+36];
	add.f32 	%f418, %f389, %f390;
	bra.uni 	$L__BB11_72;
$L__BB11_18:
	// begin inline asm
	mov.u32 %r311, %laneid;
	// end inline asm
	and.b32  	%r337, %r1, 992;
	add.s32 	%r338, %r337, 32;
	setp.gt.s32 	%p73, %r338, %r67;
	not.b32 	%r339, %r337;
	add.s32 	%r340, %r67, %r339;
	selp.b32 	%r335, %r340, 31, %p73;
	mov.b32 	%r313, %f397;
	mov.b32 	%r314, 1;
	mov.b32 	%r336, -1;
	// begin inline asm
	shfl.sync.down.b32 %r312, %r313, %r314, %r335, %r336;
	// end inline asm
	setp.lt.s32 	%p74, %r311, %r335;
	mov.b32 	%f331, %r312;
	add.f32 	%f332, %f397, %f331;
	selp.f32 	%f333, %f332, %f397, %p74;
	mov.b32 	%r318, %f333;
	mov.b32 	%r319, 2;
	// begin inline asm
	shfl.sync.down.b32 %r317, %r318, %r319, %r335, %r336;
	// end inline asm
	add.s32 	%r341, %r311, 2;
	setp.gt.s32 	%p75, %r341, %r335;
	mov.b32 	%f334, %r317;
	add.f32 	%f335, %f333, %f334;
	selp.f32 	%f336, %f333, %f335, %p75;
	mov.b32 	%r323, %f336;
	mov.b32 	%r324, 4;
	// begin inline asm
	shfl.sync.down.b32 %r322, %r323, %r324, %r335, %r336;
	// end inline asm
	add.s32 	%r342, %r311, 4;
	setp.gt.s32 	%p76, %r342, %r335;
	mov.b32 	%f337, %r322;
	add.f32 	%f338, %f336, %f337;
	selp.f32 	%f339, %f336, %f338, %p76;
	mov.b32 	%r328, %f339;
	mov.b32 	%r329, 8;
	// begin inline asm
	shfl.sync.down.b32 %r327, %r328, %r329, %r335, %r336;
	// end inline asm
	add.s32 	%r343, %r311, 8;
	setp.gt.s32 	%p77, %r343, %r335;
	mov.b32 	%f340, %r327;
	add.f32 	%f341, %f339, %f340;
	selp.f32 	%f342, %f339, %f341, %p77;
	mov.b32 	%r333, %f342;
	mov.b32 	%r334, 16;
	// begin inline asm
	shfl.sync.down.b32 %r332, %r333, %r334, %r335, %r336;
	// end inline asm
	add.s32 	%r344, %r311, 16;
	setp.gt.s32 	%p78, %r344, %r335;
	mov.b32 	%f343, %r332;
	add.f32 	%f344, %f342, %f343;
	selp.f32 	%f418, %f342, %f344, %p78;
	setp.ne.s32 	%p79, %r311, 0;
	@%p79 bra 	$L__BB11_20;
	shr.u32 	%r345, %r1, 3;
	and.b32  	%r346, %r345, 124;
	mov.u32 	%r347, _ZZN3cub18CUB_300001_SM_10006detail6reduce28DeviceReduceSingleTileKernelINS2_10policy_hubIfyN4cuda3std3__44plusIfEEE10Policy1000EPfSC_iS9_ffNS7_10__identityEEEvT0_T1_T2_T3_T4_T6_E12temp_storage;
	add.s32 	%r348, %r347, %r346;
	st.shared.f32 	[%r348+8], %f418;
$L__BB11_20:
	bar.sync 	0;
	setp.ne.s32 	%p80, %r1, 0;
	@%p80 bra 	$L__BB11_72;
	setp.gt.s32 	%p81, %r67, 32;
	ld.shared.f32 	%f345, [_ZZN3cub18CUB_300001_SM_10006detail6reduce28DeviceReduceSingleTileKernelINS2_10policy_hubIfyN4cuda3std3__44plusIfEEE10Policy1000EPfSC_iS9_ffNS7_10__identityEEEvT0_T1_T2_T3_T4_T6_E12temp_storage+12];
	add.f32 	%f346, %f418, %f345;
	selp.f32 	%f347, %f346, %f418, %p81;
	setp.gt.s32 	%p82, %r67, 64;
	ld.shared.f32 	%f348, [_ZZN3cub18CUB_300001_SM_10006detail6reduce28DeviceReduceSingleTileKernelINS2_10policy_hubIfyN4cuda3std3__44plusIfEEE10Policy1000EPfSC_iS9_ffNS7_10__identityEEEvT0_T1_T2_T3_T4_T6_E12temp_storage+16];
	add.f32 	%f349, %f348, %f347;
	selp.f32 	%f350, %f349, %f347, %p82;
	setp.gt.s32 	%p83, %r67, 96;
	ld.shared.f32 	%f351, [_ZZN3cub18CUB_300001_SM_10006detail6reduce28DeviceReduceSingleTileKernelINS2_10policy_hubIfyN4cuda3std3__44plusIfEEE10Policy1000EPfSC_iS9_ffNS7_10__identityEEEvT0_T1_T2_T3_T4_T6_E12temp_storage+20];
	add.f32 	%f352, %f351, %f350;
	selp.f32 	%f353, %f352, %f350, %p83;
	setp.gt.s32 	%p84, %r67, 128;
	ld.shared.f32 	%f354, [_ZZN3cub18CUB_300001_SM_10006detail6reduce28DeviceReduceSingleTileKernelINS2_10policy_hubIfyN4cuda3std3__44plusIfEEE10Policy1000EPfSC_iS9_ffNS7_10__identityEEEvT0_T1_T2_T3_T4_T6_E12temp_storage+24];
	add.f32 	%f355, %f354, %f353;
	selp.f32 	%f356, %f355, %f353, %p84;
	setp.gt.s32 	%p85, %r67, 160;
	ld.shared.f32 	%f357, [_ZZN3cub18CUB_300001_SM_10006detail6reduce28DeviceReduceSingleTileKernelINS2_10policy_hubIfyN4cuda3std3__44plusIfEEE10Policy1000EPfSC_iS9_ffNS7_10__identityEEEvT0_T1_T2_T3_T4_T6_E12temp_storage+28];
	add.f32 	%f358, %f357, %f356;
	selp.f32 	%f359, %f358, %f356, %p85;
	setp.gt.s32 	%p86, %r67, 192;
	ld.shared.f32 	%f360, [_ZZN3cub18CUB_300001_SM_10006detail6reduce28DeviceReduceSingleTileKernelINS2_10policy_hubIfyN4cuda3std3__44plusIfEEE10Policy1000EPfSC_iS9_ffNS7_10__identityEEEvT0_T1_T2_T3_T4_T6_E12temp_storage+32];
	add.f32 	%f361, %f360, %f359;
	selp.f32 	%f362, %f361, %f359, %p86;
	setp.gt.s32 	%p87, %r67, 224;
	ld.shared.f32 	%f363, [_ZZN3cub18CUB_300001_SM_10006detail6reduce28DeviceReduceSingleTileKernelINS2_10policy_hubIfyN4cuda3std3__44plusIfEEE10Policy1000EPfSC_iS9_ffNS7_10__identityEEEvT0_T1_T2_T3_T4_T6_E12temp_storage+36];
	add.f32 	%f364, %f363, %f362;
	selp.f32 	%f418, %f364, %f362, %p87;
	bra.uni 	$L__BB11_72;
$L__BB11_22:
	mov.u32 	%r13, %tid.x;
	shl.b32 	%r224, %r13, 2;
	mul.wide.u32 	%rd86, %r224, 4;
	add.s64 	%rd76, %rd16, %rd86;
	// begin inline asm
	ld.global.nc.v2.u64 {%rd74, %rd75}, [%rd76];
	// end inline asm
	mov.b64 	{%r225, %r226}, %rd75;
	mov.b64 	{%r227, %r228}, %rd74;
	mov.b32 	%f225, %r228;
	mov.b32 	%f226, %r227;
	mov.b32 	%f227, %r226;
	mov.b32 	%f228, %r225;
	add.s64 	%rd79, %rd76, 4096;
	// begin inline asm
	ld.global.nc.v2.u64 {%rd77, %rd78}, [%rd79];
	// end inline asm
	mov.b64 	{%r229, %r230}, %rd78;
	mov.b64 	{%r231, %r232}, %rd77;
	mov.b32 	%f229, %r232;
	mov.b32 	%f230, %r231;
	mov.b32 	%f231, %r230;
	mov.b32 	%f232, %r229;
	add.s64 	%rd82, %rd76, 8192;
	// begin inline asm
	ld.global.nc.v2.u64 {%rd80, %rd81}, [%rd82];
	// end inline asm
	mov.b64 	{%r233, %r234}, %rd81;
	mov.b64 	{%r235, %r236}, %rd80;
	mov.b32 	%f233, %r236;
	mov.b32 	%f234, %r235;
	mov.b32 	%f235, %r234;
	mov.b32 	%f236, %r233;
	add.s64 	%rd85, %rd76, 12288;
	// begin inline asm
	ld.global.nc.v2.u64 {%rd83, %rd84}, [%rd85];
	// end inline asm
	mov.b64 	{%r237, %r238}, %rd84;
	mov.b64 	{%r239, %r240}, %rd83;
	mov.b32 	%f237, %r240;
	mov.b32 	%f238, %r239;
	mov.b32 	%f239, %r238;
	mov.b32 	%f240, %r237;
	add.f32 	%f241, %f226, %f225;
	add.f32 	%f242, %f228, %f227;
	add.f32 	%f243, %f230, %f229;
	add.f32 	%f244, %f232, %f231;
	add.f32 	%f245, %f234, %f233;
	add.f32 	%f246, %f236, %f235;
	add.f32 	%f247, %f238, %f237;
	add.f32 	%f248, %f240, %f239;
	add.f32 	%f249, %f241, %f242;
	add.f32 	%f250, %f243, %f244;
	add.f32 	%f251, %f245, %f246;
	add.f32 	%f252, %f247, %f248;
	add.f32 	%f253, %f249, %f250;
	add.f32 	%f254, %f251, %f252;
	add.f32 	%f404, %f253, %f254;
	setp.lt.u32 	%p50, %r67, 8192;
	mov.b32 	%r387, 4096;
	@%p50 bra 	$L__BB11_26;
	add.s32 	%r14, %r67, -4096;
	mov.b32 	%r387, 4096;
$L__BB11_24:
	mul.wide.s32 	%rd99, %r387, 4;
	add.s64 	%rd89, %rd76, %rd99;
	// begin inline asm
	ld.global.nc.v2.u64 {%rd87, %rd88}, [%rd89];
	// end inline asm
	mov.b64 	{%r242, %r243}, %rd88;
	mov.b64 	{%r244, %r245}, %rd87;
	mov.b32 	%f255, %r245;
	mov.b32 	%f256, %r244;
	mov.b32 	%f257, %r243;
	mov.b32 	%f258, %r242;
	add.s64 	%rd92, %rd89, 4096;
	// begin inline asm
	ld.global.nc.v2.u64 {%rd90, %rd91}, [%rd92];
	// end inline asm
	mov.b64 	{%r246, %r247}, %rd91;
	mov.b64 	{%r248, %r249}, %rd90;
	mov.b32 	%f259, %r249;
	mov.b32 	%f260, %r248;
	mov.b32 	%f261, %r247;
	mov.b32 	%f262, %r246;
	add.s64 	%rd95, %rd89, 8192;
	// begin inline asm
	ld.global.nc.v2.u64 {%rd93, %rd94}, [%rd95];
	// end inline asm
	mov.b64 	{%r250, %r251}, %rd94;
	mov.b64 	{%r252, %r253}, %rd93;
	mov.b32 	%f263, %r253;
	mov.b32 	%f264, %r252;
	mov.b32 	%f265, %r251;
	mov.b32 	%f266, %r250;
	add.s64 	%rd98, %rd89, 12288;
	// begin inline asm
	ld.global.nc.v2.u64 {%rd96, %rd97}, [%rd98];
	// end inline asm
	mov.b64 	{%r254, %r255}, %rd97;
	mov.b64 	{%r256, %r257}, %rd96;
	mov.b32 	%f267, %r257;
	mov.b32 	%f268, %r256;
	mov.b32 	%f269, %r255;
	mov.b32 	%f270, %r254;
	add.f32 	%f271, %f404, %f256;
	add.f32 	%f272, %f255, %f258;
	add.f32 	%f273, %f257, %f260;
	add.f32 	%f274, %f259, %f262;
	add.f32 	%f275, %f261, %f264;
	add.f32 	%f276, %f263, %f266;
	add.f32 	%f277, %f265, %f268;
	add.f32 	%f278, %f267, %f270;
	add.f32 	%f279, %f271, %f272;
	add.f32 	%f280, %f273, %f274;
	add.f32 	%f281, %f275, %f276;
	add.f32 	%f282, %f277, %f278;
	add.f32 	%f283, %f279, %f280;
	add.f32 	%f284, %f281, %f282;
	add.f32 	%f285, %f283, %f284;
	add.f32 	%f404, %f285, %f269;
	sub.s32 	%r258, %r67, %r387;
	setp.lt.s32 	%p51, %r258, 4096;
	@%p51 bra 	$L__BB11_34;
	add.s32 	%r387, %r387, 4096;
	setp.le.s32 	%p52, %r387, %r14;
	@%p52 bra 	$L__BB11_24;
$L__BB11_26:
	setp.le.s32 	%p53, %r67, %r387;
	@%p53 bra 	$L__BB11_34;
	sub.s32 	%r18, %r67, %r387;
	setp.ge.s32 	%p54, %r13, %r18;
	@%p54 bra 	$L__BB11_34;
	not.b32 	%r259, %r13;
	add.s32 	%r260, %r67, %r259;
	sub.s32 	%r19, %r260, %r387;
	and.b32  	%r261, %r19, 768;
	setp.eq.s32 	%p55, %r261, 768;
	mov.u32 	%r391, %r13;
	@%p55 bra 	$L__BB11_31;
	add.s32 	%r389, %r13, %r387;
	shr.u32 	%r262, %r19, 8;
	add.s32 	%r263, %r262, 1;
	and.b32  	%r264, %r263, 3;
	neg.s32 	%r388, %r264;
	mov.u32 	%r391, %r13;
$L__BB11_30:
	.pragma "nounroll";
	mul.wide.u32 	%rd101, %r389, 4;
	add.s64 	%rd100, %rd16, %rd101;
	// begin inline asm
	ld.global.nc.u32 %r265, [%rd100];
	// end inline asm
	mov.b32 	%f287, %r265;
	add.f32 	%f404, %f404, %f287;
	add.s32 	%r391, %r391, 256;
	add.s32 	%r389, %r389, 256;
	add.s32 	%r388, %r388, 1;
	setp.ne.s32 	%p56, %r388, 0;
	@%p56 bra 	$L__BB11_30;
$L__BB11_31:
	setp.lt.u32 	%p57, %r19, 768;
	@%p57 bra 	$L__BB11_34;
	cvt.u64.u32 	%rd102, %r391;
	cvt.u64.u32 	%rd103, %r387;
	add.s64 	%rd104, %rd102, %rd103;
	shl.b64 	%rd105, %rd104, 2;
	add.s64 	%rd106, %rd105, %rd16;
	add.s64 	%rd122, %rd106, 2048;
	add.s32 	%r392, %r391, %r387;
$L__BB11_33:
	mul.wide.u32 	%rd111, %r392, 4;
	add.s64 	%rd107, %rd16, %rd111;
	// begin inline asm
	ld.global.nc.u32 %r266, [%rd107];
	// end inline asm
	mov.b32 	%f288, %r266;
	add.f32 	%f289, %f404, %f288;
	add.s64 	%rd108, %rd122, -1024;
	// begin inline asm
	ld.global.nc.u32 %r267, [%rd108];
	// end inline asm
	mov.b32 	%f290, %r267;
	add.f32 	%f291, %f289, %f290;
	// begin inline asm
	ld.global.nc.u32 %r268, [%rd122];
	// end inline asm
	mov.b32 	%f292, %r268;
	add.f32 	%f293, %f291, %f292;
	add.s64 	%rd110, %rd122, 1024;
	// begin inline asm
	ld.global.nc.u32 %r269, [%rd110];
	// end inline asm
	mov.b32 	%f294, %r269;
	add.f32 	%f404, %f293, %f294;
	add.s32 	%r391, %r391, 1024;
	add.s64 	%rd122, %rd122, 4096;
	add.s32 	%r392, %r392, 1024;
	setp.lt.s32 	%p58, %r391, %r18;
	@%p58 bra 	$L__BB11_33;
$L__BB11_34:
	// begin inline asm
	mov.u32 %r270, %laneid;
	// end inline asm
	mov.b32 	%r272, %f404;
	mov.b32 	%r273, 1;
	mov.b32 	%r294, 31;
	mov.b32 	%r295, -1;
	// begin inline asm
	shfl.sync.down.b32 %r271, %r272, %r273, %r294, %r295;
	// end inline asm
	setp.gt.s32 	%p59, %r270, 30;
	mov.b32 	%f295, %r271;
	add.f32 	%f296, %f404, %f295;
	selp.f32 	%f297, %f404, %f296, %p59;
	mov.b32 	%r277, %f297;
	mov.b32 	%r278, 2;
	// begin inline asm
	shfl.sync.down.b32 %r276, %r277, %r278, %r294, %r295;
	// end inline asm
	setp.gt.s32 	%p60, %r270, 29;
	mov.b32 	%f298, %r276;
	add.f32 	%f299, %f297, %f298;
	selp.f32 	%f300, %f297, %f299, %p60;
	mov.b32 	%r282, %f300;
	mov.b32 	%r283, 4;
	// begin inline asm
	shfl.sync.down.b32 %r281, %r282, %r283, %r294, %r295;
	// end inline asm
	setp.gt.s32 	%p61, %r270, 27;
	mov.b32 	%f301, %r281;
	add.f32 	%f302, %f300, %f301;
	selp.f32 	%f303, %f300, %f302, %p61;
	mov.b32 	%r287, %f303;
	mov.b32 	%r288, 8;
	// begin inline asm
	shfl.sync.down.b32 %r286, %r287, %r288, %r294, %r295;
	// end inline asm
	setp.gt.s32 	%p62, %r270, 23;
	mov.b32 	%f304, %r286;
	add.f32 	%f305, %f303, %f304;
	selp.f32 	%f306, %f303, %f305, %p62;
	mov.b32 	%r292, %f306;
	mov.b32 	%r293, 16;
	// begin inline asm
	shfl.sync.down.b32 %r291, %r292, %r293, %r294, %r295;
	// end inline asm
	setp.gt.s32 	%p63, %r270, 15;
	mov.b32 	%f307, %r291;
	add.f32 	%f26, %f306, %f307;
	selp.f32 	%f418, %f306, %f26, %p63;
	setp.ne.s32 	%p64, %r270, 0;
	@%p64 bra 	$L__BB11_36;
	shr.u32 	%r296, %r13, 3;
	and.b32  	%r297, %r296, 124;
	mov.u32 	%r298, _ZZN3cub18CUB_300001_SM_10006detail6reduce28DeviceReduceSingleTileKernelINS2_10policy_hubIfyN4cuda3std3__44plusIfEEE10Policy1000EPfSC_iS9_ffNS7_10__identityEEEvT0_T1_T2_T3_T4_T6_E12temp_storage;
	add.s32 	%r299, %r298, %r297;
	st.shared.f32 	[%r299+8], %f26;
$L__BB11_36:
	bar.sync 	0;
	setp.ne.s32 	%p65, %r13, 0;
	@%p65 bra 	$L__BB11_72;
	ld.shared.f32 	%f308, [_ZZN3cub18CUB_300001_SM_10006detail6reduce28DeviceReduceSingleTileKernelINS2_10policy_hubIfyN4cuda3std3__44plusIfEEE10Policy1000EPfSC_iS9_ffNS7_10__identityEEEvT0_T1_T2_T3_T4_T6_E12temp_storage+12];
	add.f32 	%f309, %f418, %f308;
	ld.shared.f32 	%f310, [_ZZN3cub18CUB_300001_SM_10006detail6reduce28DeviceReduceSingleTileKernelINS2_10policy_hubIfyN4cuda3std3__44plusIfEEE10Policy1000EPfSC_iS9_ffNS7_10__identityEEEvT0_T1_T2_T3_T4_T6_E12temp_storage+16];
	add.f32 	%f311, %f309, %f310;
	ld.shared.f32 	%f312, [_ZZN3cub18CUB_300001_SM_10006detail6reduce28DeviceReduceSingleTileKernelINS2_10policy_hubIfyN4cuda3std3__44plusIfEEE10Policy1000EPfSC_iS9_ffNS7_10__identityEEEvT0_T1_T2_T3_T4_T6_E12temp_storage+20];
	add.f32 	%f313, %f311, %f312;
	ld.shared.f32 	%f314, [_ZZN3cub18CUB_300001_SM_10006detail6reduce28DeviceReduceSingleTileKernelINS2_10policy_hubIfyN4cuda3std3__44plusIfEEE10Policy1000EPfSC_iS9_ffNS7_10__identityEEEvT0_T1_T2_T3_T4_T6_E12temp_storage+24];
	add.f32 	%f315, %f313, %f314;
	ld.shared.f32 	%f316, [_ZZN3cub18CUB_300001_SM_10006detail6reduce28DeviceReduceSingleTileKernelINS2_10policy_hubIfyN4cuda3std3__44plusIfEEE10Policy1000EPfSC_iS9_ffNS7_10__identityEEEvT0_T1_T2_T3_T4_T6_E12temp_storage+28];
	add.f32 	%f317, %f315, %f316;
	ld.shared.f32 	%f318, [_ZZN3cub18CUB_300001_SM_10006detail6reduce28DeviceReduceSingleTileKernelINS2_10policy_hubIfyN4cuda3std3__44plusIfEEE10Policy1000EPfSC_iS9_ffNS7_10__identityEEEvT0_T1_T2_T3_T4_T6_E12temp_storage+32];
	add.f32 	%f319, %f317, %f318;
	ld.shared.f32 	%f320, [_ZZN3cub18CUB_300001_SM_10006detail6reduce28DeviceReduceSingleTileKernelINS2_10policy_hubIfyN4cuda3std3__44plusIfEEE10Policy1000EPfSC_iS9_ffNS7_10__identityEEEvT0_T1_T2_T3_T4_T6_E12temp_storage+36];
	add.f32 	%f418, %f319, %f320;
	bra.uni 	$L__BB11_72;
$L__BB11_38:
	setp.gt.s32 	%p3, %r67, 4095;
	@%p3 bra 	$L__BB11_56;
	mov.u32 	%r34, %tid.x;
	setp.ge.s32 	%p20, %r34, %r67;
	mov.f32 	%f410, 0f00000000;
	mov.u32 	%r397, %r34;
	@%p20 bra 	$L__BB11_41;
	mul.wide.u32 	%rd66, %r34, 4;
	add.s64 	%rd65, %rd16, %rd66;
	// begin inline asm
	ld.global.nc.u32 %r144, [%rd65];
	// end inline asm
	mov.b32 	%f410, %r144;
	add.s32 	%r397, %r34, 256;
$L__BB11_41:
	setp.ge.s32 	%p21, %r397, %r67;
	@%p21 bra 	$L__BB11_47;
	not.b32 	%r145, %r397;
	add.s32 	%r37, %r67, %r145;
	and.b32  	%r146, %r37, 768;
	setp.eq.s32 	%p22, %r146, 768;
	@%p22 bra 	$L__BB11_45;
	mul.wide.u32 	%rd67, %r397, 4;
	add.s64 	%rd123, %rd16, %rd67;
	shr.u32 	%r147, %r37, 8;
	add.s32 	%r148, %r147, 1;
	and.b32  	%r149, %r148, 3;
	neg.s32 	%r395, %r149;
$L__BB11_44:
	.pragma "nounroll";
	// begin inline asm
	ld.global.nc.u32 %r150, [%rd123];
	// end inline asm
	mov.b32 	%f157, %r150;
	add.f32 	%f410, %f410, %f157;
	add.s32 	%r397, %r397, 256;
	add.s64 	%rd123, %rd123, 1024;
	add.s32 	%r395, %r395, 1;
	setp.ne.s32 	%p23, %r395, 0;
	@%p23 bra 	$L__BB11_44;
$L__BB11_45:
	setp.lt.u32 	%p24, %r37, 768;
	@%p24 bra 	$L__BB11_47;
$L__BB11_46:
	mul.wide.s32 	%rd73, %r397, 4;
	add.s64 	%rd69, %rd16, %rd73;
	// begin inline asm
	ld.global.nc.u32 %r151, [%rd69];
	// end inline asm
	mov.b32 	%f158, %r151;
	add.f32 	%f159, %f410, %f158;
	add.s64 	%rd70, %rd69, 1024;
	// begin inline asm
	ld.global.nc.u32 %r152, [%rd70];
	// end inline asm
	mov.b32 	%f160, %r152;
	add.f32 	%f161, %f159, %f160;
	add.s64 	%rd71, %rd69, 2048;
	// begin inline asm
	ld.global.nc.u32 %r153, [%rd71];
	// end inline asm
	mov.b32 	%f162, %r153;
	add.f32 	%f163, %f161, %f162;
	add.s64 	%rd72, %rd69, 3072;
	// begin inline asm
	ld.global.nc.u32 %r154, [%rd72];
	// end inline asm
	mov.b32 	%f164, %r154;
	add.f32 	%f410, %f163, %f164;
	add.s32 	%r397, %r397, 1024;
	setp.lt.s32 	%p25, %r397, %r67;
	@%p25 bra 	$L__BB11_46;
$L__BB11_47:
	setp.lt.s32 	%p26, %r67, 256;
	@%p26 bra 	$L__BB11_52;
	// begin inline asm
	mov.u32 %r193, %laneid;
	// end inline asm
	mov.b32 	%r195, %f410;
	mov.b32 	%r196, 1;
	mov.b32 	%r217, 31;
	mov.b32 	%r218, -1;
	// begin inline asm
	shfl.sync.down.b32 %r194, %r195, %r196, %r217, %r218;
	// end inline asm
	setp.gt.s32 	%p42, %r193, 30;
	mov.b32 	%f199, %r194;
	add.f32 	%f200, %f410, %f199;
	selp.f32 	%f201, %f410, %f200, %p42;
	mov.b32 	%r200, %f201;
	mov.b32 	%r201, 2;
	// begin inline asm
	shfl.sync.down.b32 %r199, %r200, %r201, %r217, %r218;
	// end inline asm
	setp.gt.s32 	%p43, %r193, 29;
	mov.b32 	%f202, %r199;
	add.f32 	%f203, %f201, %f202;
	selp.f32 	%f204, %f201, %f203, %p43;
	mov.b32 	%r205, %f204;
	mov.b32 	%r206, 4;
	// begin inline asm
	shfl.sync.down.b32 %r204, %r205, %r206, %r217, %r218;
	// end inline asm
	setp.gt.s32 	%p44, %r193, 27;
	mov.b32 	%f205, %r204;
	add.f32 	%f206, %f204, %f205;
	selp.f32 	%f207, %f204, %f206, %p44;
	mov.b32 	%r210, %f207;
	mov.b32 	%r211, 8;
	// begin inline asm
	shfl.sync.down.b32 %r209, %r210, %r211, %r217, %r218;
	// end inline asm
	setp.gt.s32 	%p45, %r193, 23;
	mov.b32 	%f208, %r209;
	add.f32 	%f209, %f207, %f208;
	selp.f32 	%f210, %f207, %f209, %p45;
	mov.b32 	%r215, %f210;
	mov.b32 	%r216, 16;
	// begin inline asm
	shfl.sync.down.b32 %r214, %r215, %r216, %r217, %r218;
	// end inline asm
	setp.gt.s32 	%p46, %r193, 15;
	mov.b32 	%f211, %r214;
	add.f32 	%f38, %f210, %f211;
	selp.f32 	%f418, %f210, %f38, %p46;
	setp.ne.s32 	%p47, %r193, 0;
	@%p47 bra 	$L__BB11_50;
	shr.u32 	%r219, %r34, 3;
	and.b32  	%r220, %r219, 124;
	mov.u32 	%r221, _ZZN3cub18CUB_300001_SM_10006detail6reduce28DeviceReduceSingleTileKernelINS2_10policy_hubIfyN4cuda3std3__44plusIfEEE10Policy1000EPfSC_iS9_ffNS7_10__identityEEEvT0_T1_T2_T3_T4_T6_E12temp_storage;
	add.s32 	%r222, %r221, %r220;
	st.shared.f32 	[%r222+8], %f38;
$L__BB11_50:
	bar.sync 	0;
	setp.ne.s32 	%p48, %r34, 0;
	@%p48 bra 	$L__BB11_72;
	ld.shared.f32 	%f212, [_ZZN3cub18CUB_300001_SM_10006detail6reduce28DeviceReduceSingleTileKernelINS2_10policy_hubIfyN4cuda3std3__44plusIfEEE10Policy1000EPfSC_iS9_ffNS7_10__identityEEEvT0_T1_T2_T3_T4_T6_E12temp_storage+12];
	add.f32 	%f213, %f418, %f212;
	ld.shared.f32 	%f214, [_ZZN3cub18CUB_300001_SM_10006detail6reduce28DeviceReduceSingleTileKernelINS2_10policy_hubIfyN4cuda3std3__44plusIfEEE10Policy1000EPfSC_iS9_ffNS7_10__identityEEEvT0_T1_T2_T3_T4_T6_E12temp_storage+16];
	add.f32 	%f215, %f213, %f214;
	ld.shared.f32 	%f216, [_ZZN3cub18CUB_300001_SM_10006detail6reduce28DeviceReduceSingleTileKernelINS2_10policy_hubIfyN4cuda3std3__44plusIfEEE10Policy1000EPfSC_iS9_ffNS7_10__identityEEEvT0_T1_T2_T3_T4_T6_E12temp_storage+20];
	add.f32 	%f217, %f215, %f216;
	ld.shared.f32 	%f218, [_ZZN3cub18CUB_300001_SM_10006detail6reduce28DeviceReduceSingleTileKernelINS2_10policy_hubIfyN4cuda3std3__44plusIfEEE10Policy1000EPfSC_iS9_ffNS7_10__identityEEEvT0_T1_T2_T3_T4_T6_E12temp_storage+24];
	add.f32 	%f219, %f217, %f218;
	ld.shared.f32 	%f220, [_ZZN3cub18CUB_300001_SM_10006detail6reduce28DeviceReduceSingleTileKernelINS2_10policy_hubIfyN4cuda3std3__44plusIfEEE10Policy1000EPfSC_iS9_ffNS7_10__identityEEEvT0_T1_T2_T3_T4_T6_E12temp_storage+28];
	add.f32 	%f221, %f219, %f220;
	ld.shared.f32 	%f222, [_ZZN3cub18CUB_300001_SM_10006detail6reduce28DeviceReduceSingleTileKernelINS2_10policy_hubIfyN4cuda3std3__44plusIfEEE10Policy1000EPfSC_iS9_ffNS7_10__identityEEEvT0_T1_T2_T3_T4_T6_E12temp_storage+32];
	add.f32 	%f223, %f221, %f222;
	ld.shared.f32 	%f224, [_ZZN3cub18CUB_300001_SM_10006detail6reduce28DeviceReduceSingleTileKernelINS2_10policy_hubIfyN4cuda3std3__44plusIfEEE10Policy1000EPfSC_iS9_ffNS7_10__identityEEEvT0_T1_T2_T3_T4_T6_E12temp_storage+36];
	add.f32 	%f418, %f223, %f224;
	bra.uni 	$L__BB11_72;
$L__BB11_52:
	// begin inline asm
	mov.u32 %r155, %laneid;
	// end inline asm
	and.b32  	%r181, %r34, 992;
	add.s32 	%r182, %r181, 32;
	setp.gt.s32 	%p27, %r182, %r67;
	not.b32 	%r183, %r181;
	add.s32 	%r184, %r67, %r183;
	selp.b32 	%r179, %r184, 31, %p27;
	mov.b32 	%r157, %f410;
	mov.b32 	%r158, 1;
	mov.b32 	%r180, -1;
	// begin inline asm
	shfl.sync.down.b32 %r156, %r157, %r158, %r179, %r180;
	// end inline asm
	setp.lt.s32 	%p28, %r155, %r179;
	mov.b32 	%f165, %r156;
	add.f32 	%f166, %f410, %f165;
	selp.f32 	%f167, %f166, %f410, %p28;
	mov.b32 	%r162, %f167;
	mov.b32 	%r163, 2;
	// begin inline asm
	shfl.sync.down.b32 %r161, %r162, %r163, %r179, %r180;
	// end inline asm
	add.s32 	%r185, %r155, 2;
	setp.gt.s32 	%p29, %r185, %r179;
	mov.b32 	%f168, %r161;
	add.f32 	%f169, %f167, %f168;
	selp.f32 	%f170, %f167, %f169, %p29;
	mov.b32 	%r167, %f170;
	mov.b32 	%r168, 4;
	// begin inline asm
	shfl.sync.down.b32 %r166, %r167, %r168, %r179, %r180;
	// end inline asm
	add.s32 	%r186, %r155, 4;
	setp.gt.s32 	%p30, %r186, %r179;
	mov.b32 	%f171, %r166;
	add.f32 	%f172, %f170, %f171;
	selp.f32 	%f173, %f170, %f172, %p30;
	mov.b32 	%r172, %f173;
	mov.b32 	%r173, 8;
	// begin inline asm
	shfl.sync.down.b32 %r171, %r172, %r173, %r179, %r180;
	// end inline asm
	add.s32 	%r187, %r155, 8;
	setp.gt.s32 	%p31, %r187, %r179;
	mov.b32 	%f174, %r171;
	add.f32 	%f175, %f173, %f174;
	selp.f32 	%f176, %f173, %f175, %p31;
	mov.b32 	%r177, %f176;
	mov.b32 	%r178, 16;
	// begin inline asm
	shfl.sync.down.b32 %r176, %r177, %r178, %r179, %r180;
	// end inline asm
	add.s32 	%r188, %r155, 16;
	setp.gt.s32 	%p32, %r188, %r179;
	mov.b32 	%f177, %r176;
	add.f32 	%f178, %f176, %f177;
	selp.f32 	%f418, %f176, %f178, %p32;
	setp.ne.s32 	%p33, %r155, 0;
	@%p33 bra 	$L__BB11_54;
	shr.u32 	%r189, %r34, 3;
	and.b32  	%r190, %r189, 124;
	mov.u32 	%r191, _ZZN3cub18CUB_300001_SM_10006detail6reduce28DeviceReduceSingleTileKernelINS2_10policy_hubIfyN4cuda3std3__44plusIfEEE10Policy1000EPfSC_iS9_ffNS7_10__identityEEEvT0_T1_T2_T3_T4_T6_E12temp_storage;
	add.s32 	%r192, %r191, %r190;
	st.shared.f32 	[%r192+8], %f418;
$L__BB11_54:
	bar.sync 	0;
	setp.ne.s32 	%p34, %r34, 0;
	@%p34 bra 	$L__BB11_72;
	setp.gt.s32 	%p35, %r67, 32;
	ld.shared.f32 	%f179, [_ZZN3cub18CUB_300001_SM_10006detail6reduce28DeviceReduceSingleTileKernelINS2_10policy_hubIfyN4cuda3std3__44plusIfEEE10Policy1000EPfSC_iS9_ffNS7_10__identityEEEvT0_T1_T2_T3_T4_T6_E12temp_storage+12];
	add.f32 	%f180, %f418, %f179;
	selp.f32 	%f181, %f180, %f418, %p35;
	setp.gt.s32 	%p36, %r67, 64;
	ld.shared.f32 	%f182, [_ZZN3cub18CUB_300001_SM_10006detail6reduce28DeviceReduceSingleTileKernelINS2_10policy_hubIfyN4cuda3std3__44plusIfEEE10Policy1000EPfSC_iS9_ffNS7_10__identityEEEvT0_T1_T2_T3_T4_T6_E12temp_storage+16];
	add.f32 	%f183, %f182, %f181;
	selp.f32 	%f184, %f183, %f181, %p36;
	setp.gt.s32 	%p37, %r67, 96;
	ld.shared.f32 	%f185, [_ZZN3cub18CUB_300001_SM_10006detail6reduce28DeviceReduceSingleTileKernelINS2_10policy_hubIfyN4cuda3std3__44plusIfEEE10Policy1000EPfSC_iS9_ffNS7_10__identityEEEvT0_T1_T2_T3_T4_T6_E12temp_storage+20];
	add.f32 	%f186, %f185, %f184;
	selp.f32 	%f187, %f186, %f184, %p37;
	setp.gt.s32 	%p38, %r67, 128;
	ld.shared.f32 	%f188, [_ZZN3cub18CUB_300001_SM_10006detail6reduce28DeviceReduceSingleTileKernelINS2_10policy_hubIfyN4cuda3std3__44plusIfEEE10Policy1000EPfSC_iS9_ffNS7_10__identityEEEvT0_T1_T2_T3_T4_T6_E12temp_storage+24];
	add.f32 	%f189, %f188, %f187;
	selp.f32 	%f190, %f189, %f187, %p38;
	setp.gt.s32 	%p39, %r67, 160;
	ld.shared.f32 	%f191, [_ZZN3cub18CUB_300001_SM_10006detail6reduce28DeviceReduceSingleTileKernelINS2_10policy_hubIfyN4cuda3std3__44plusIfEEE10Policy1000EPfSC_iS9_ffNS7_10__identityEEEvT0_T1_T2_T3_T4_T6_E12temp_storage+28];
	add.f32 	%f192, %f191, %f190;
	selp.f32 	%f193, %f192, %f190, %p39;
	setp.gt.s32 	%p40, %r67, 192;
	ld.shared.f32 	%f194, [_ZZN3cub18CUB_300001_SM_10006detail6reduce28DeviceReduceSingleTileKernelINS2_10policy_hubIfyN4cuda3std3__44plusIfEEE10Policy1000EPfSC_iS9_ffNS7_10__identityEEEvT0_T1_T2_T3_T4_T6_E12temp_storage+32];
	add.f32 	%f195, %f194, %f193;
	selp.f32 	%f196, %f195, %f193, %p40;
	setp.gt.s32 	%p41, %r67, 224;
	ld.shared.f32 	%f197, [_ZZN3cub18CUB_300001_SM_10006detail6reduce28DeviceReduceSingleTileKernelINS2_10policy_hubIfyN4cuda3std3__44plusIfEEE10Policy1000EPfSC_iS9_ffNS7_10__identityEEEvT0_T1_T2_T3_T4_T6_E12temp_storage+36];
	add.f32 	%f198, %f197, %f196;
	selp.f32 	%f418, %f198, %f196, %p41;
	bra.uni 	$L__BB11_72;
$L__BB11_56:
	mov.u32 	%r46, %tid.x;
	mul.wide.u32 	%rd35, %r46, 4;
	add.s64 	%rd19, %rd16, %rd35;
	// begin inline asm
	ld.global.nc.u32 %r68, [%rd19];
	// end inline asm
	mov.b32 	%f59, %r68;
	add.s64 	%rd20, %rd19, 1024;
	// begin inline asm
	ld.global.nc.u32 %r69, [%rd20];
	// end inline asm
	mov.b32 	%f60, %r69;
	add.s64 	%rd21, %rd19, 2048;
	// begin inline asm
	ld.global.nc.u32 %r70, [%rd21];
	// end inline asm
	mov.b32 	%f61, %r70;
	add.s64 	%rd22, %rd19, 3072;
	// begin inline asm
	ld.global.nc.u32 %r71, [%rd22];
	// end inline asm
	mov.b32 	%f62, %r71;
	add.s64 	%rd23, %rd19, 4096;
	// begin inline asm
	ld.global.nc.u32 %r72, [%rd23];
	// end inline asm
	mov.b32 	%f63, %r72;
	add.s64 	%rd24, %rd19, 5120;
	// begin inline asm
	ld.global.nc.u32 %r73, [%rd24];
	// end inline asm
	mov.b32 	%f64, %r73;
	add.s64 	%rd25, %rd19, 6144;
	// begin inline asm
	ld.global.nc.u32 %r74, [%rd25];
	// end inline asm
	mov.b32 	%f65, %r74;
	add.s64 	%rd26, %rd19, 7168;
	// begin inline asm
	ld.global.nc.u32 %r75, [%rd26];
	// end inline asm
	mov.b32 	%f66, %r75;
	add.s64 	%rd27, %rd19, 8192;
	// begin inline asm
	ld.global.nc.u32 %r76, [%rd27];
	// end inline asm
	mov.b32 	%f67, %r76;
	add.s64 	%rd28, %rd19, 9216;
	// begin inline asm
	ld.global.nc.u32 %r77, [%rd28];
	// end inline asm
	mov.b32 	%f68, %r77;
	add.s64 	%rd29, %rd19, 10240;
	// begin inline asm
	ld.global.nc.u32 %r78, [%rd29];
	// end inline asm
	mov.b32 	%f69, %r78;
	add.s64 	%rd30, %rd19, 11264;
	// begin inline asm
	ld.global.nc.u32 %r79, [%rd30];
	// end inline asm
	mov.b32 	%f70, %r79;
	add.s64 	%rd31, %rd19, 12288;
	// begin inline asm
	ld.global.nc.u32 %r80, [%rd31];
	// end inline asm
	mov.b32 	%f71, %r80;
	add.s64 	%rd32, %rd19, 13312;
	// begin inline asm
	ld.global.nc.u32 %r81, [%rd32];
	// end inline asm
	mov.b32 	%f72, %r81;
	add.s64 	%rd33, %rd19, 14336;
	// begin inline asm
	ld.global.nc.u32 %r82, [%rd33];
	// end inline asm
	mov.b32 	%f73, %r82;
	add.s64 	%rd34, %rd19, 15360;
	// begin inline asm
	ld.global.nc.u32 %r83, [%rd34];
	// end inline asm
	mov.b32 	%f74, %r83;
	add.f32 	%f75, %f59, %f60;
	add.f32 	%f76, %f61, %f62;
	add.f32 	%f77, %f63, %f64;
	add.f32 	%f78, %f65, %f66;
	add.f32 	%f79, %f67, %f68;
	add.f32 	%f80, %f69, %f70;
	add.f32 	%f81, %f71, %f72;
	add.f32 	%f82, %f73, %f74;
	add.f32 	%f83, %f75, %f76;
	add.f32 	%f84, %f77, %f78;
	add.f32 	%f85, %f79, %f80;
	add.f32 	%f86, %f81, %f82;
	add.f32 	%f87, %f83, %f84;
	add.f32 	%f88, %f85, %f86;
	add.f32 	%f417, %f87, %f88;
	setp.lt.u32 	%p4, %r67, 8192;
	mov.b32 	%r400, 4096;
	@%p4 bra 	$L__BB11_60;
	add.s32 	%r47, %r67, -4096;
	mov.b32 	%r400, 4096;
$L__BB11_58:
	mul.wide.s32 	%rd52, %r400, 4;
	add.s64 	%rd36, %rd19, %rd52;
	// begin inline asm
	ld.global.nc.u32 %r86, [%rd36];
	// end inline asm
	mov.b32 	%f89, %r86;
	add.s64 	%rd37, %rd36, 1024;
	// begin inline asm
	ld.global.nc.u32 %r87, [%rd37];
	// end inline asm
	mov.b32 	%f90, %r87;
	add.s64 	%rd38, %rd36, 2048;
	// begin inline asm
	ld.global.nc.u32 %r88, [%rd38];
	// end inline asm
	mov.b32 	%f91, %r88;
	add.s64 	%rd39, %rd36, 3072;
	// begin inline asm
	ld.global.nc.u32 %r89, [%rd39];
	// end inline asm
	mov.b32 	%f92, %r89;
	add.s64 	%rd40, %rd36, 4096;
	// begin inline asm
	ld.global.nc.u32 %r90, [%rd40];
	// end inline asm
	mov.b32 	%f93, %r90;
	add.s64 	%rd41, %rd36, 5120;
	// begin inline asm
	ld.global.nc.u32 %r91, [%rd41];
	// end inline asm
	mov.b32 	%f94, %r91;
	add.s64 	%rd42, %rd36, 6144;
	// begin inline asm
	ld.global.nc.u32 %r92, [%rd42];
	// end inline asm
	mov.b32 	%f95, %r92;
	add.s64 	%rd43, %rd36, 7168;
	// begin inline asm
	ld.global.nc.u32 %r93, [%rd43];
	// end inline asm
	mov.b32 	%f96, %r93;
	add.s64 	%rd44, %rd36, 8192;
	// begin inline asm
	ld.global.nc.u32 %r94, [%rd44];
	// end inline asm
	mov.b32 	%f97, %r94;
	add.s64 	%rd45, %rd36, 9216;
	// begin inline asm
	ld.global.nc.u32 %r95, [%rd45];
	// end inline asm
	mov.b32 	%f98, %r95;
	add.s64 	%rd46, %rd36, 10240;
	// begin inline asm
	ld.global.nc.u32 %r96, [%rd46];
	// end inline asm
	mov.b32 	%f99, %r96;
	add.s64 	%rd47, %rd36, 11264;
	// begin inline asm
	ld.global.nc.u32 %r97, [%rd47];
	// end inline asm
	mov.b32 	%f100, %r97;
	add.s64 	%rd48, %rd36, 12288;
	// begin inline asm
	ld.global.nc.u32 %r98, [%rd48];
	// end inline asm
	mov.b32 	%f101, %r98;
	add.s64 	%rd49, %rd36, 13312;
	// begin inline asm
	ld.global.nc.u32 %r99, [%rd49];
	// end inline asm
	mov.b32 	%f102, %r99;
	add.s64 	%rd50, %rd36, 14336;
	// begin inline asm
	ld.global.nc.u32 %r100, [%rd50];
	// end inline asm
	mov.b32 	%f103, %r100;
	add.s64 	%rd51, %rd36, 15360;
	// begin inline asm
	ld.global.nc.u32 %r101, [%rd51];
	// end inline asm
	mov.b32 	%f104, %r101;
	add.f32 	%f105, %f417, %f89;
	add.f32 	%f106, %f90, %f91;
	add.f32 	%f107, %f92, %f93;
	add.f32 	%f108, %f94, %f95;
	add.f32 	%f109, %f96, %f97;
	add.f32 	%f110, %f98, %f99;
	add.f32 	%f111, %f100, %f101;
	add.f32 	%f112, %f102, %f103;
	add.f32 	%f113, %f105, %f106;
	add.f32 	%f114, %f107, %f108;
	add.f32 	%f115, %f109, %f110;
	add.f32 	%f116, %f111, %f112;
	add.f32 	%f117, %f113, %f114;
	add.f32 	%f118, %f115, %f116;
	add.f32 	%f119, %f117, %f118;
	add.f32 	%f417, %f119, %f104;
	sub.s32 	%r102, %r67, %r400;
	setp.lt.s32 	%p5, %r102, 4096;
	@%p5 bra 	$L__BB11_68;
	add.s32 	%r400, %r400, 4096;
	setp.le.s32 	%p6, %r400, %r47;
	@%p6 bra 	$L__BB11_58;
$L__BB11_60:
	setp.le.s32 	%p7, %r67, %r400;
	@%p7 bra 	$L__BB11_68;
	sub.s32 	%r51, %r67, %r400;
	setp.ge.s32 	%p8, %r46, %r51;
	@%p8 bra 	$L__BB11_68;
	not.b32 	%r103, %r46;
	add.s32 	%r104, %r67, %r103;
	sub.s32 	%r52, %r104, %r400;
	and.b32  	%r105, %r52, 768;
	setp.eq.s32 	%p9, %r105, 768;
	mov.u32 	%r404, %r46;
	@%p9 bra 	$L__BB11_65;
	add.s32 	%r402, %r46, %r400;
	shr.u32 	%r106, %r52, 8;
	add.s32 	%r107, %r106, 1;
	and.b32  	%r108, %r107, 3;
	neg.s32 	%r401, %r108;
	mov.u32 	%r404, %r46;
$L__BB11_64:
	.pragma "nounroll";
	mul.wide.u32 	%rd54, %r402, 4;
	add.s64 	%rd53, %rd16, %rd54;
	// begin inline asm
	ld.global.nc.u32 %r109, [%rd53];
	// end inline asm
	mov.b32 	%f121, %r109;
	add.f32 	%f417, %f417, %f121;
	add.s32 	%r404, %r404, 256;
	add.s32 	%r402, %r402, 256;
	add.s32 	%r401, %r401, 1;
	setp.ne.s32 	%p10, %r401, 0;
	@%p10 bra 	$L__BB11_64;
$L__BB11_65:
	setp.lt.u32 	%p11, %r52, 768;
	@%p11 bra 	$L__BB11_68;
	cvt.u64.u32 	%rd55, %r404;
	cvt.u64.u32 	%rd56, %r400;
	add.s64 	%rd57, %rd55, %rd56;
	shl.b64 	%rd58, %rd57, 2;
	add.s64 	%rd59, %rd58, %rd16;
	add.s64 	%rd124, %rd59, 2048;
	add.s32 	%r405, %r404, %r400;
$L__BB11_67:
	mul.wide.u32 	%rd64, %r405, 4;
	add.s64 	%rd60, %rd16, %rd64;
	// begin inline asm
	ld.global.nc.u32 %r110, [%rd60];
	// end inline asm
	mov.b32 	%f122, %r110;
	add.f32 	%f123, %f417, %f122;
	add.s64 	%rd61, %rd124, -1024;
	// begin inline asm
	ld.global.nc.u32 %r111, [%rd61];
	// end inline asm
	mov.b32 	%f124, %r111;
	add.f32 	%f125, %f123, %f124;
	// begin inline asm
	ld.global.nc.u32 %r112, [%rd124];
	// end inline asm
	mov.b32 	%f126, %r112;
	add.f32 	%f127, %f125, %f126;
	add.s64 	%rd63, %rd124, 1024;
	// begin inline asm
	ld.global.nc.u32 %r113, [%rd63];
	// end inline asm
	mov.b32 	%f128, %r113;
	add.f32 	%f417, %f127, %f128;
	add.s32 	%r404, %r404, 1024;
	add.s64 	%rd124, %rd124, 4096;
	add.s32 	%r405, %r405, 1024;
	setp.lt.s32 	%p12, %r404, %r51;
	@%p12 bra 	$L__BB11_67;
$L__BB11_68:
	// begin inline asm
	mov.u32 %r114, %laneid;
	// end inline asm
	mov.b32 	%r116, %f417;
	mov.b32 	%r117, 1;
	mov.b32 	%r138, 31;
	mov.b32 	%r139, -1;
	// begin inline asm
	shfl.sync.down.b32 %r115, %r116, %r117, %r138, %r139;
	// end inline asm
	setp.gt.s32 	%p13, %r114, 30;
	mov.b32 	%f129, %r115;
	add.f32 	%f130, %f417, %f129;
	selp.f32 	%f131, %f417, %f130, %p13;
	mov.b32 	%r121, %f131;
	mov.b32 	%r122, 2;
	// begin inline asm
	shfl.sync.down.b32 %r120, %r121, %r122, %r138, %r139;
	// end inline asm
	setp.gt.s32 	%p14, %r114, 29;
	mov.b32 	%f132, %r120;
	add.f32 	%f133, %f131, %f132;
	selp.f32 	%f134, %f131, %f133, %p14;
	mov.b32 	%r126, %f134;
	mov.b32 	%r127, 4;
	// begin inline asm
	shfl.sync.down.b32 %r125, %r126, %r127, %r138, %r139;
	// end inline asm
	setp.gt.s32 	%p15, %r114, 27;
	mov.b32 	%f135, %r125;
	add.f32 	%f136, %f134, %f135;
	selp.f32 	%f137, %f134, %f136, %p15;
	mov.b32 	%r131, %f137;
	mov.b32 	%r132, 8;
	// begin inline asm
	shfl.sync.down.b32 %r130, %r131, %r132, %r138, %r139;
	// end inline asm
	setp.gt.s32 	%p16, %r114, 23;
	mov.b32 	%f138, %r130;
	add.f32 	%f139, %f137, %f138;
	selp.f32 	%f140, %f137, %f139, %p16;
	mov.b32 	%r136, %f140;
	mov.b32 	%r137, 16;
	// begin inline asm
	shfl.sync.down.b32 %r135, %r136, %r137, %r138, %r139;
	// end inline asm
	setp.gt.s32 	%p17, %r114, 15;
	mov.b32 	%f141, %r135;
	add.f32 	%f54, %f140, %f141;
	selp.f32 	%f418, %f140, %f54, %p17;
	setp.ne.s32 	%p18, %r114, 0;
	@%p18 bra 	$L__BB11_70;
	shr.u32 	%r140, %r46, 3;
	and.b32  	%r141, %r140, 124;
	mov.u32 	%r142, _ZZN3cub18CUB_300001_SM_10006detail6reduce28DeviceReduceSingleTileKernelINS2_10policy_hubIfyN4cuda3std3__44plusIfEEE10Policy1000EPfSC_iS9_ffNS7_10__identityEEEvT0_T1_T2_T3_T4_T6_E12temp_storage;
	add.s32 	%r143, %r142, %r141;
	st.shared.f32 	[%r143+8], %f54;
$L__BB11_70:
	bar.sync 	0;
	setp.ne.s32 	%p19, %r46, 0;
	@%p19 bra 	$L__BB11_72;
	ld.shared.f32 	%f142, [_ZZN3cub18CUB_300001_SM_10006detail6reduce28DeviceReduceSingleTileKernelINS2_10policy_hubIfyN4cuda3std3__44plusIfEEE10Policy1000EPfSC_iS9_ffNS7_10__identityEEEvT0_T1_T2_T3_T4_T6_E12temp_storage+12];
	add.f32 	%f143, %f418, %f142;
	ld.shared.f32 	%f144, [_ZZN3cub18CUB_300001_SM_10006detail6reduce28DeviceReduceSingleTileKernelINS2_10policy_hubIfyN4cuda3std3__44plusIfEEE10Policy1000EPfSC_iS9_ffNS7_10__identityEEEvT0_T1_T2_T3_T4_T6_E12temp_storage+16];
	add.f32 	%f145, %f143, %f144;
	ld.shared.f32 	%f146, [_ZZN3cub18CUB_300001_SM_10006detail6reduce28DeviceReduceSingleTileKernelINS2_10policy_hubIfyN4cuda3std3__44plusIfEEE10Policy1000EPfSC_iS9_ffNS7_10__identityEEEvT0_T1_T2_T3_T4_T6_E12temp_storage+20];
	add.f32 	%f147, %f145, %f146;
	ld.shared.f32 	%f148, [_ZZN3cub18CUB_300001_SM_10006detail6reduce28DeviceReduceSingleTileKernelINS2_10policy_hubIfyN4cuda3std3__44plusIfEEE10Policy1000EPfSC_iS9_ffNS7_10__identityEEEvT0_T1_T2_T3_T4_T6_E12temp_storage+24];
	add.f32 	%f149, %f147, %f148;
	ld.shared.f32 	%f150, [_ZZN3cub18CUB_300001_SM_10006detail6reduce28DeviceReduceSingleTileKernelINS2_10policy_hubIfyN4cuda3std3__44plusIfEEE10Policy1000EPfSC_iS9_ffNS7_10__identityEEEvT0_T1_T2_T3_T4_T6_E12temp_storage+28];
	add.f32 	%f151, %f149, %f150;
	ld.shared.f32 	%f152, [_ZZN3cub18CUB_300001_SM_10006detail6reduce28DeviceReduceSingleTileKernelINS2_10policy_hubIfyN4cuda3std3__44plusIfEEE10Policy1000EPfSC_iS9_ffNS7_10__identityEEEvT0_T1_T2_T3_T4_T6_E12temp_storage+32];
	add.f32 	%f153, %f151, %f152;
	ld.shared.f32 	%f154, [_ZZN3cub18CUB_300001_SM_10006detail6reduce28DeviceReduceSingleTileKernelINS2_10policy_hubIfyN4cuda3std3__44plusIfEEE10Policy1000EPfSC_iS9_ffNS7_10__identityEEEvT0_T1_T2_T3_T4_T6_E12temp_storage+36];
	add.f32 	%f418, %f153, %f154;
$L__BB11_72:
	mov.u32 	%r379, %tid.x;
	setp.ne.s32 	%p95, %r379, 0;
	@%p95 bra 	$L__BB11_74;
	add.f32 	%f391, %f58, %f418;
	st.global.f32 	[%rd1], %f391;
$L__BB11_74:
	ret;

}


// ===== COMPILED SASS (sm_100) =====

	.target	sm_100

	.elftype	@"ET_EXEC"


//--------------------- .note.nv.tkinfo           --------------------------
	.section	.note.nv.tkinfo,"",@"SHT_NOTE"
	.sectionflags	@"SHF_NOTE_NV_TKINFO"
	.tkinfo
        /*0018*/ 	.word	0x00000002
        /*0030*/ 	.string	""
        /*0030*/ 	.string	"ptxas"
        /*0030*/ 	.string	"Cuda compilation tools, release 13.0, V13.0.88"
        /*0030*/ 	.string	"Build cuda_13.0.r13.0/compiler.36424714_0"
        /*0030*/ 	.string	"-arch sm_100 -m 64 "



//--------------------- .note.nv.cuinfo           --------------------------
	.section	.note.nv.cuinfo,"",@"SHT_NOTE"
	.sectionflags	@"SHF_NOTE_NV_CUINFO"
        /*0018*/ 	.short	0x0002
        /*001a*/ 	.short	0x0064
        /*001c*/ 	.short	0x0082
	.zero		2


//--------------------- .nv.info                  --------------------------
	.section	.nv.info,"",@"SHT_CUDA_INFO"
	.align	4


	//----- nvinfo : EIATTR_REGCOUNT
	.align		4
        /*0000*/ 	.byte	0x04, 0x2f
        /*0002*/ 	.short	(.L_46 - .L_45)
	.align		4
.L_45:
        /*0004*/ 	.word	index@(_ZN3cub18CUB_300001_SM_10006detail11EmptyKernelIvEEvv)
        /*0008*/ 	.word	0x00000004


	//----- nvinfo : EIATTR_FRAME_SIZE
	.align		4
.L_46:
        /*000c*/ 	.byte	0x04, 0x11
        /*000e*/ 	.short	(.L_48 - .L_47)
	.align		4
.L_47:
        /*0010*/ 	.word	index@(_ZN3cub18CUB_300001_SM_10006detail11EmptyKernelIvEEvv)
        /*0014*/ 	.word	0x00000000


	//----- nvinfo : EIATTR_REGCOUNT
	.align		4
.L_48:
        /*0018*/ 	.byte	0x04, 0x2f
        /*001a*/ 	.short	(.L_50 - .L_49)
	.align		4
.L_49:
        /*001c*/ 	.word	index@(_ZN3cub18CUB_300001_SM_10006detail8for_each13static_kernelINS2_12policy_hub_t12policy_500_tEmN6thrust24THRUST_300001_SM_1000_NS8cuda_cub20__uninitialized_fill7functorINS7_10device_ptrIfEEfEEEEvT0_T1_)
        /*0020*/ 	.word	0x00000008


	//----- nvinfo : EIATTR_FRAME_SIZE
	.align		4
.L_50:
        /*0024*/ 	.byte	0x04, 0x11
        /*0026*/ 	.short	(.L_52 - .L_51)
	.align		4
.L_51:
        /*0028*/ 	.word	index@(_ZN3cub18CUB_300001_SM_10006detail8for_each13static_kernelINS2_12policy_hub_t12policy_500_tEmN6thrust24THRUST_300001_SM_1000_NS8cuda_cub20__uninitialized_fill7functorINS7_10device_ptrIfEEfEEEEvT0_T1_)
        /*002c*/ 	.word	0x00000000


	//----- nvinfo : EIATTR_REGCOUNT
	.align		4
.L_52:
        /*0030*/ 	.byte	0x04, 0x2f
        /*0032*/ 	.short	(.L_54 - .L_53)
	.align		4
.L_53:
        /*0034*/ 	.word	index@(_ZN3cub18CUB_300001_SM_10006detail9transform16transform_kernelINS2_10policy_hubILb1EN4cuda3std3__45tupleIJN6thrust24THRUST_300001_SM_1000_NS6detail15normal_iteratorINSA_10device_ptrIfEEEESF_EEEE10policy1000Ei16smoother_functorSF_JPfSK_EEEvT0_iT1_T2_DpNS2_10kernel_argIT3_EE)
        /*0038*/ 	.word	0x0000001c


	//----- nvinfo : EIATTR_FRAME_SIZE
	.align		4
.L_54:
        /*003c*/ 	.byte	0x04, 0x11
        /*003e*/ 	.short	(.L_56 - .L_55)
	.align		4
.L_55:
        /*0040*/ 	.word	index@(_ZN3cub18CUB_300001_SM_10006detail9transform16transform_kernelINS2_10policy_hubILb1EN4cuda3std3__45tupleIJN6thrust24THRUST_300001_SM_1000_NS6detail15normal_iteratorINSA_10device_ptrIfEEEESF_EEEE10policy1000Ei16smoother_functorSF_JPfSK_EEEvT0_iT1_T2_DpNS2_10kernel_argIT3_EE)
        /*0044*/ 	.word	0x00000000


	//----- nvinfo : EIATTR_REGCOUNT
	.align		4
.L_56:
        /*0048*/ 	.byte	0x04, 0x2f
        /*004a*/ 	.short	(.L_58 - .L_57)
	.align		4
.L_57:
        /*004c*/ 	.word	index@(_ZN3cub18CUB_300001_SM_10006detail9transform16transform_kernelINS2_10policy_hubILb1EN4cuda3std3__45tupleIJN6thrust24THRUST_300001_SM_1000_NS6detail15normal_iteratorINSA_10device_ptrIfEEEESF_EEEE10policy1000El16smoother_functorSF_JPfSK_EEEvT0_iT1_T2_DpNS2_10kernel_argIT3_EE)
        /*0050*/ 	.word	0x0000001c


	//----- nvinfo : EIATTR_FRAME_SIZE
	.align		4
.L_58:
        /*0054*/ 	.byte	0x04, 0x11
        /*0056*/ 	.short	(.L_60 - .L_59)
	.align		4
.L_59:
        /*0058*/ 	.word	index@(_ZN3cub18CUB_300001_SM_10006detail9transform16transform_kernelINS2_10policy_hubILb1EN4cuda3std3__45tupleIJN6thrust24THRUST_300001_SM_1000_NS6detail15normal_iteratorINSA_10device_ptrIfEEEESF_EEEE10policy1000El16smoother_functorSF_JPfSK_EEEvT0_iT1_T2_DpNS2_10kernel_argIT3_EE)
        /*005c*/ 	.word	0x00000000


	//----- nvinfo : EIATTR_REGCOUNT
	.align		4
.L_60:
        /*0060*/ 	.byte	0x04, 0x2f
        /*0062*/ 	.short	(.L_62 - .L_61)
	.align		4
.L_61:
        /*0064*/ 	.word	index@(_ZN3cub18CUB_300001_SM_10006detail9transform16transform_kernelINS2_10policy_hubILb0EN4cuda3std3__45tupleIJN6thrust24THRUST_300001_SM_1000_NS6detail15normal_iteratorINSA_10device_ptrIfEEEESF_EEEE10policy1000EiNS7_10multipliesIfEESF_JPfSL_EEEvT0_iT1_T2_DpNS2_10kernel_argIT3_EE)
        /*0068*/ 	.word	0x00000020


	//----- nvinfo : EIATTR_FRAME_SIZE
	.align		4
.L_62:
        /*006c*/ 	.byte	0x04, 0x11
        /*006e*/ 	.short	(.L_64 - .L_63)
	.align		4
.L_63:
        /*0070*/ 	.word	index@($__internal_1_$__cuda_sm20_div_u64)
        /*0074*/ 	.word	0x00000000


	//----- nvinfo : EIATTR_FRAME_SIZE
	.align		4
.L_64:
        /*0078*/ 	.byte	0x04, 0x11
        /*007a*/ 	.short	(.L_66 - .L_65)
	.align		4
.L_65:
        /*007c*/ 	.word	index@(_ZN3cub18CUB_300001_SM_10006detail9transform16transform_kernelINS2_10policy_hubILb0EN4cuda3std3__45tupleIJN6thrust24THRUST_300001_SM_1000_NS6detail15normal_iteratorINSA_10device_ptrIfEEEESF_EEEE10policy1000EiNS7_10multipliesIfEESF_JPfSL_EEEvT0_iT1_T2_DpNS2_10kernel_argIT3_EE)
        /*0080*/ 	.word	0x00000000


	//----- nvinfo : EIATTR_REGCOUNT
	.align		4
.L_66:
        /*0084*/ 	.byte	0x04, 0x2f
        /*0086*/ 	.short	(.L_68 - .L_67)
	.align		4
.L_67:
        /*0088*/ 	.word	index@(_ZN3cub18CUB_300001_SM_10006detail9transform16transform_kernelINS2_10policy_hubILb0EN4cuda3std3__45tupleIJN6thrust24THRUST_300001_SM_1000_NS6detail15normal_iteratorINSA_10device_ptrIfEEEESF_EEEE10policy1000ElNS7_10multipliesIfEESF_JPfSL_EEEvT0_iT1_T2_DpNS2_10kernel_argIT3_EE)
        /*008c*/ 	.word	0x00000020


	//----- nvinfo : EIATTR_FRAME_SIZE
	.align		4
.L_68:
        /*0090*/ 	.byte	0x04, 0x11
        /*0092*/ 	.short	(.L_70 - .L_69)
	.align		4
.L_69:
        /*0094*/ 	.word	index@($__internal_0_$__cuda_sm20_div_u64)
        /*0098*/ 	.word	0x00000000


	//----- nvinfo : EIATTR_FRAME_SIZE
	.align		4
.L_70:
        /*009c*/ 	.byte	0x04, 0x11
        /*009e*/ 	.short	(.L_72 - .L_71)
	.align		4
.L_71:
        /*00a0*/ 	.word	index@(_ZN3cub18CUB_300001_SM_10006detail9transform16transform_kernelINS2_10policy_hubILb0EN4cuda3std3__45tupleIJN6thrust24THRUST_300001_SM_1000_NS6detail15normal_iteratorINSA_10device_ptrIfEEEESF_EEEE10policy1000ElNS7_10multipliesIfEESF_JPfSL_EEEvT0_iT1_T2_DpNS2_10kernel_argIT3_EE)
        /*00a4*/ 	.word	0x00000000


	//----- nvinfo : EIATTR_REGCOUNT
	.align		4
.L_72:
        /*00a8*/ 	.byte	0x04, 0x2f
        /*00aa*/ 	.short	(.L_74 - .L_73)
	.align		4
.L_73:
        /*00ac*/ 	.word	index@(_ZN3cub18CUB_300001_SM_10006detail6reduce28DeviceReduceSingleTileKernelINS2_10policy_hubIfjN4cuda3std3__44plusIfEEE10Policy1000EN6thrust24THRUST_300001_SM_1000_NS6detail15normal_iteratorINSD_10device_ptrIfEEEEPfjS9_ffNS7_10__identityEEEvT0_T1_T2_T3_T4_T6_)
        /*00b0*/ 	.word	0x00000020


	//----- nvinfo : EIATTR_FRAME_SIZE
	.align		4
.L_74:
        /*00b4*/ 	.byte	0x04, 0x11
        /*00b6*/ 	.short	(.L_76 - .L_75)
	.align		4
.L_75:
        /*00b8*/ 	.word	index@(_ZN3cub18CUB_300001_SM_10006detail6reduce28DeviceReduceSingleTileKernelINS2_10policy_hubIfjN4cuda3std3__44plusIfEEE10Policy1000EN6thrust24THRUST_300001_SM_1000_NS6detail15normal_iteratorINSD_10device_ptrIfEEEEPfjS9_ffNS7_10__identityEEEvT0_T1_T2_T3_T4_T6_)
        /*00bc*/ 	.word	0x00000000


	//----- nvinfo : EIATTR_REGCOUNT
	.align		4
.L_76:
        /*00c0*/ 	.byte	0x04, 0x2f
        /*00c2*/ 	.short	(.L_78 - .L_77)
	.align		4
.L_77:
        /*00c4*/ 	.word	index@(_ZN3cub18CUB_300001_SM_10006detail6reduce18DeviceReduceKernelINS2_10policy_hubIfjN4cuda3std3__44plusIfEEE10Policy1000EN6thrust24THRUST_300001_SM_1000_NS6detail15normal_iteratorINSD_10device_ptrIfEEEEjS9_fNS7_10__identityEEEvT0_PT3_T1_NS0_13GridEvenShareISN_EET2_T4_)
        /*00c8*/ 	.word	0x00000020


	//----- nvinfo : EIATTR_FRAME_SIZE
	.align		4
.L_78:
        /*00cc*/ 	.byte	0x04, 0x11
        /*00ce*/ 	.short	(.L_80 - .L_79)
	.align		4
.L_79:
        /*00d0*/ 	.word	index@(_ZN3cub18CUB_300001_SM_10006detail6reduce18DeviceReduceKernelINS2_10policy_hubIfjN4cuda3std3__44plusIfEEE10Policy1000EN6thrust24THRUST_300001_SM_1000_NS6detail15normal_iteratorINSD_10device_ptrIfEEEEjS9_fNS7_10__identityEEEvT0_PT3_T1_NS0_13GridEvenShareISN_EET2_T4_)
        /*00d4*/ 	.word	0x00000000


	//----- nvinfo : EIATTR_REGCOUNT
	.align		4
.L_80:
        /*00d8*/ 	.byte	0x04, 0x2f
        /*00da*/ 	.short	(.L_82 - .L_81)
	.align		4
.L_81:
        /*00dc*/ 	.word	index@(_ZN3cub18CUB_300001_SM_10006detail6reduce28DeviceReduceSingleTileKernelINS2_10policy_hubIfjN4cuda3std3__44plusIfEEE10Policy1000EPfSC_iS9_ffNS7_10__identityEEEvT0_T1_T2_T3_T4_T6_)
        /*00e0*/ 	.word	0x0000001e


	//----- nvinfo : EIATTR_FRAME_SIZE
	.align		4
.L_82:
        /*00e4*/ 	.byte	0x04, 0x11
        /*00e6*/ 	.short	(.L_84 - .L_83)
	.align		4
.L_83:
        /*00e8*/ 	.word	index@(_ZN3cub18CUB_300001_SM_10006detail6reduce28DeviceReduceSingleTileKernelINS2_10policy_hubIfjN4cuda3std3__44plusIfEEE10Policy1000EPfSC_iS9_ffNS7_10__identityEEEvT0_T1_T2_T3_T4_T6_)
        /*00ec*/ 	.word	0x00000000


	//----- nvinfo : EIATTR_REGCOUNT
	.align		4
.L_84:
        /*00f0*/ 	.byte	0x04, 0x2f
        /*00f2*/ 	.short	(.L_86 - .L_85)
	.align		4
.L_85:
        /*00f4*/ 	.word	index@(_ZN3cub18CUB_300001_SM_10006detail6reduce28DeviceReduceSingleTileKernelINS2_10policy_hubIfyN4cuda3std3__44plusIfEEE10Policy1000EN6thrust24THRUST_300001_SM_1000_NS6detail15normal_iteratorINSD_10device_ptrIfEEEEPfyS9_ffNS7_10__identityEEEvT0_T1_T2_T3_T4_T6_)
        /*00f8*/ 	.word	0x00000020


	//----- nvinfo : EIATTR_FRAME_SIZE
	.align		4
.L_86:
        /*00fc*/ 	.byte	0x04, 0x11
        /*00fe*/ 	.short	(.L_88 - .L_87)
	.align		4
.L_87:
        /*0100*/ 	.word	index@(_ZN3cub18CUB_300001_SM_10006detail6reduce28DeviceReduceSingleTileKernelINS2_10policy_hubIfyN4cuda3std3__44plusIfEEE10Policy1000EN6thrust24THRUST_300001_SM_1000_NS6detail15normal_iteratorINSD_10device_ptrIfEEEEPfyS9_ffNS7_10__identityEEEvT0_T1_T2_T3_T4_T6_)
        /*0104*/ 	.word	0x00000000


	//----- nvinfo : EIATTR_REGCOUNT
	.align		4
.L_88:
        /*0108*/ 	.byte	0x04, 0x2f
        /*010a*/ 	.short	(.L_90 - .L_89)
	.align		4
.L_89:
        /*010c*/ 	.word	index@(_ZN3cub18CUB_300001_SM_10006detail6reduce18DeviceReduceKernelINS2_10policy_hubIfyN4cuda3std3__44plusIfEEE10Policy1000EN6thrust24THRUST_300001_SM_1000_NS6detail15normal_iteratorINSD_10device_ptrIfEEEEyS9_fNS7_10__identityEEEvT0_PT3_T1_NS0_13GridEvenShareISN_EET2_T4_)
        /*0110*/ 	.word	0x0000001e


	//----- nvinfo : EIATTR_FRAME_SIZE
	.align		4
.L_90:
        /*0114*/ 	.byte	0x04, 0x11
        /*0116*/ 	.short	(.L_92 - .L_91)
	.align		4
.L_91:
        /*0118*/ 	.word	index@(_ZN3cub18CUB_300001_SM_10006detail6reduce18DeviceReduceKernelINS2_10policy_hubIfyN4cuda3std3__44plusIfEEE10Policy1000EN6thrust24THRUST_300001_SM_1000_NS6detail15normal_iteratorINSD_10device_ptrIfEEEEyS9_fNS7_10__identityEEEvT0_PT3_T1_NS0_13GridEvenShareISN_EET2_T4_)
        /*011c*/ 	.word	0x00000000


	//----- nvinfo : EIATTR_REGCOUNT
	.align		4
.L_92:
        /*0120*/ 	.byte	0x04, 0x2f
        /*0122*/ 	.short	(.L_94 - .L_93)
	.align		4
.L_93:
        /*0124*/ 	.word	index@(_ZN3cub18CUB_300001_SM_10006detail6reduce28DeviceReduceSingleTileKernelINS2_10policy_hubIfyN4cuda3std3__44plusIfEEE10Policy1000EPfSC_iS9_ffNS7_10__identityEEEvT0_T1_T2_T3_T4_T6_)
        /*0128*/ 	.word	0x0000001e


	//----- nvinfo : EIATTR_FRAME_SIZE
	.align		4
.L_94:
        /*012c*/ 	.byte	0x04, 0x11
        /*012e*/ 	.short	(.L_96 - .L_95)
	.align		4
.L_95:
        /*0130*/ 	.word	index@(_ZN3cub18CUB_300001_SM_10006detail6reduce28DeviceReduceSingleTileKernelINS2_10policy_hubIfyN4cuda3std3__44plusIfEEE10Policy1000EPfSC_iS9_ffNS7_10__identityEEEvT0_T1_T2_T3_T4_T6_)
        /*0134*/ 	.word	0x00000000


	//----- nvinfo : EIATTR_MIN_STACK_SIZE
	.align		4
.L_96:
        /*0138*/ 	.byte	0x04, 0x12
        /*013a*/ 	.short	(.L_98 - .L_97)
	.align		4
.L_97:
        /*013c*/ 	.word	index@(_ZN3cub18CUB_300001_SM_10006detail6reduce28DeviceReduceSingleTileKernelINS2_10policy_hubIfyN4cuda3std3__44plusIfEEE10Policy1000EPfSC_iS9_ffNS7_10__identityEEEvT0_T1_T2_T3_T4_T6_)
        /*0140*/ 	.word	0x00000000


	//----- nvinfo : EIATTR_MIN_STACK_SIZE
	.align		4
.L_98:
        /*0144*/ 	.byte	0x04, 0x12
        /*0146*/ 	.short	(.L_100 - .L_99)
	.align		4
.L_99:
        /*0148*/ 	.word	index@(_ZN3cub18CUB_300001_SM_10006detail6reduce18DeviceReduceKernelINS2_10policy_hubIfyN4cuda3std3__44plusIfEEE10Policy1000EN6thrust24THRUST_300001_SM_1000_NS6detail15normal_iteratorINSD_10device_ptrIfEEEEyS9_fNS7_10__identityEEEvT0_PT3_T1_NS0_13GridEvenShareISN_EET2_T4_)
        /*014c*/ 	.word	0x00000000


	//----- nvinfo : EIATTR_MIN_STACK_SIZE
	.align		4
.L_100:
        /*0150*/ 	.byte	0x04, 0x12
        /*0152*/ 	.short	(.L_102 - .L_101)
	.align		4
.L_101:
        /*0154*/ 	.word	index@(_ZN3cub18CUB_300001_SM_10006detail6reduce28DeviceReduceSingleTileKernelINS2_10policy_hubIfyN4cuda3std3__44plusIfEEE10Policy1000EN6thrust24THRUST_300001_SM_1000_NS6detail15normal_iteratorINSD_10device_ptrIfEEEEPfyS9_ffNS7_10__identityEEEvT0_T1_T2_T3_T4_T6_)
        /*0158*/ 	.word	0x00000000


	//----- nvinfo : EIATTR_MIN_STACK_SIZE
	.align		4
.L_102:
        /*015c*/ 	.byte	0x04, 0x12
        /*015e*/ 	.short	(.L_104 - .L_103)
	.align		4
.L_103:
        /*0160*/ 	.word	index@(_ZN3cub18CUB_300001_SM_10006detail6reduce28DeviceReduceSingleTileKernelINS2_10policy_hubIfjN4cuda3std3__44plusIfEEE10Policy1000EPfSC_iS9_ffNS7_10__identityEEEvT0_T1_T2_T3_T4_T6_)
        /*0164*/ 	.word	0x00000000


	//----- nvinfo : EIATTR_MIN_STACK_SIZE
	.align		4
.L_104:
        /*0168*/ 	.byte	0x04, 0x12
        /*016a*/ 	.short	(.L_106 - .L_105)
	.align		4
.L_105:
        /*016c*/ 	.word	index@(_ZN3cub18CUB_300001_SM_10006detail6reduce18DeviceReduceKernelINS2_10policy_hubIfjN4cuda3std3__44plusIfEEE10Policy1000EN6thrust24THRUST_300001_SM_1000_NS6detail15normal_iteratorINSD_10device_ptrIfEEEEjS9_fNS7_10__identityEEEvT0_PT3_T1_NS0_13GridEvenShareISN_EET2_T4_)
        /*0170*/ 	.word	0x00000000


	//----- nvinfo : EIATTR_MIN_STACK_SIZE
	.align		4
.L_106:
        /*0174*/ 	.byte	0x04, 0x12
        /*0176*/ 	.short	(.L_108 - .L_107)
	.align		4
.L_107:
        /*0178*/ 	.word	index@(_ZN3cub18CUB_300001_SM_10006detail6reduce28DeviceReduceSingleTileKernelINS2_10policy_hubIfjN4cuda3std3__44plusIfEEE10Policy1000EN6thrust24THRUST_300001_SM_1000_NS6detail15normal_iteratorINSD_10device_ptrIfEEEEPfjS9_ffNS7_10__identityEEEvT0_T1_T2_T3_T4_T6_)
        /*017c*/ 	.word	0x00000000


	//----- nvinfo : EIATTR_MIN_STACK_SIZE
	.align		4
.L_108:
        /*0180*/ 	.byte	0x04, 0x12
        /*0182*/ 	.short	(.L_110 - .L_109)
	.align		4
.L_109:
        /*0184*/ 	.word	index@(_ZN3cub18CUB_300001_SM_10006detail9transform16transform_kernelINS2_10policy_hubILb0EN4cuda3std3__45tupleIJN6thrust24THRUST_300001_SM_1000_NS6detail15normal_iteratorINSA_10device_ptrIfEEEESF_EEEE10policy1000ElNS7_10multipliesIfEESF_JPfSL_EEEvT0_iT1_T2_DpNS2_10kernel_argIT3_EE)
        /*0188*/ 	.word	0x00000000


	//----- nvinfo : EIATTR_MIN_STACK_SIZE
	.align		4
.L_110:
        /*018c*/ 	.byte	0x04, 0x12
        /*018e*/ 	.short	(.L_112 - .L_111)
	.align		4
.L_111:
        /*0190*/ 	.word	index@(_ZN3cub18CUB_300001_SM_10006detail9transform16transform_kernelINS2_10policy_hubILb0EN4cuda3std3__45tupleIJN6thrust24THRUST_300001_SM_1000_NS6detail15normal_iteratorINSA_10device_ptrIfEEEESF_EEEE10policy1000EiNS7_10multipliesIfEESF_JPfSL_EEEvT0_iT1_T2_DpNS2_10kernel_argIT3_EE)
        /*0194*/ 	.word	0x00000000


	//----- nvinfo : EIATTR_MIN_STACK_SIZE
	.align		4
.L_112:
        /*0198*/ 	.byte	0x04, 0x12
        /*019a*/ 	.short	(.L_114 - .L_113)
	.align		4
.L_113:
        /*019c*/ 	.word	index@(_ZN3cub18CUB_300001_SM_10006detail9transform16transform_kernelINS2_10policy_hubILb1EN4cuda3std3__45tupleIJN6thrust24THRUST_300001_SM_1000_NS6detail15normal_iteratorINSA_10device_ptrIfEEEESF_EEEE10policy1000El16smoother_functorSF_JPfSK_EEEvT0_iT1_T2_DpNS2_10kernel_argIT3_EE)
        /*01a0*/ 	.word	0x00000000


	//----- nvinfo : EIATTR_MIN_STACK_SIZE
	.align		4
.L_114:
        /*01a4*/ 	.byte	0x04, 0x12
        /*01a6*/ 	.short	(.L_116 - .L_115)
	.align		4
.L_115:
        /*01a8*/ 	.word	index@(_ZN3cub18CUB_300001_SM_10006detail9transform16transform_kernelINS2_10policy_hubILb1EN4cuda3std3__45tupleIJN6thrust24THRUST_300001_SM_1000_NS6detail15normal_iteratorINSA_10device_ptrIfEEEESF_EEEE10policy1000Ei16smoother_functorSF_JPfSK_EEEvT0_iT1_T2_DpNS2_10kernel_argIT3_EE)
        /*01ac*/ 	.word	0x00000000


	//----- nvinfo : EIATTR_MIN_STACK_SIZE
	.align		4
.L_116:
        /*01b0*/ 	.byte	0x04, 0x12
        /*01b2*/ 	.short	(.L_118 - .L_117)
	.align		4
.L_117:
        /*01b4*/ 	.word	index@(_ZN3cub18CUB_300001_SM_10006detail8for_each13static_kernelINS2_12policy_hub_t12policy_500_tEmN6thrust24THRUST_300001_SM_1000_NS8cuda_cub20__uninitialized_fill7functorINS7_10device_ptrIfEEfEEEEvT0_T1_)
        /*01b8*/ 	.word	0x00000000


	//----- nvinfo : EIATTR_MIN_STACK_SIZE
	.align		4
.L_118:
        /*01bc*/ 	.byte	0x04, 0x12
        /*01be*/ 	.short	(.L_120 - .L_119)
	.align		4
.L_119:
        /*01c0*/ 	.word	index@(_ZN3cub18CUB_300001_SM_10006detail11EmptyKernelIvEEvv)
        /*01c4*/ 	.word	0x00000000
.L_120:


//--------------------- .nv.compat                --------------------------
	.section	.nv.compat,"",@"SHT_CUDA_COMPAT_INFO"
	.align	4
        /*0000*/ 	.byte	0x02, 0x09, 0x00, 0x00, 0x02, 0x02, 0x02, 0x00, 0x02, 0x05, 0x05, 0x00, 0x03, 0x07, 0x01, 0x01
        /*0010*/ 	.byte	0x02, 0x03, 0x00, 0x00, 0x02, 0x06, 0x01, 0x00, 0x04, 0x0b, 0x08, 0x00, 0x09, 0x00, 0x00, 0x00
        /*0020*/ 	.byte	0x00, 0x00, 0x00, 0x00


//--------------------- .nv.info._ZN3cub18CUB_300001_SM_10006detail6reduce28DeviceReduceSingleTileKernelINS2_10policy_hubIfyN4cuda3std3__44plusIfEEE10Policy1000EPfSC_iS9_ffNS7_10__identityEEEvT0_T1_T2_T3_T4_T6_ --------------------------
	.section	.nv.info._ZN3cub18CUB_300001_SM_10006detail6reduce28DeviceReduceSingleTileKernelINS2_10policy_hubIfyN4cuda3std3__44plusIfEEE10Policy1000EPfSC_iS9_ffNS7_10__identityEEEvT0_T1_T2_T3_T4_T6_,"",@"SHT_CUDA_INFO"
	.sectionflags	@""
	.align	4


	//----- nvinfo : EIATTR_CUDA_API_VERSION
	.align		4
        /*0000*/ 	.byte	0x04, 0x37
        /*0002*/ 	.short	(.L_122 - .L_121)
.L_121:
        /*0004*/ 	.word	0x00000082


	//----- nvinfo : EIATTR_KPARAM_INFO
	.align		4
.L_122:
        /*0008*/ 	.byte	0x04, 0x17
        /*000a*/ 	.short	(.L_124 - .L_123)
.L_123:
        /*000c*/ 	.word	0x00000000
        /*0010*/ 	.short	0x0005
        /*0012*/ 	.short	0x001c
        /*0014*/ 	.byte	0x00, 0xf0, 0x05, 0x00


	//----- nvinfo : EIATTR_KPARAM_INFO
	.align		4
.L_124:
        /*0018*/ 	.byte	0x04, 0x17
        /*001a*/ 	.short	(.L_126 - .L_125)
.L_125:
        /*001c*/ 	.word	0x00000000
        /*0020*/ 	.short	0x0004
        /*0022*/ 	.short	0x0018
        /*0024*/ 	.byte	0x00, 0xf0, 0x11, 0x00


	//----- nvinfo : EIATTR_KPARAM_INFO
	.align		4
.L_126:
        /*0028*/ 	.byte	0x04, 0x17
        /*002a*/ 	.short	(.L_128 - .L_127)
.L_127:
        /*002c*/ 	.word	0x00000000
        /*0030*/ 	.short	0x0003
        /*0032*/ 	.short	0x0014
        /*0034*/ 	.byte	0x00, 0xf0, 0x05, 0x00


	//----- nvinfo : EIATTR_KPARAM_INFO
	.align		4
.L_128:
        /*0038*/ 	.byte	0x04, 0x17
        /*003a*/ 	.short	(.L_130 - .L_129)
.L_129:
        /*003c*/ 	.word	0x00000000
        /*0040*/ 	.short	0x0002
        /*0042*/ 	.short	0x0010
        /*0044*/ 	.byte	0x00, 0xf0, 0x11, 0x00


	//----- nvinfo : EIATTR_KPARAM_INFO
	.align		4
.L_130:
        /*0048*/ 	.byte	0x04, 0x17
        /*004a*/ 	.short	(.L_132 - .L_131)
.L_131:
        /*004c*/ 	.word	0x00000000
        /*0050*/ 	.short	0x0001
        /*0052*/ 	.short	0x0008
        /*0054*/ 	.byte	0x00, 0xf5, 0x21, 0x00


	//----- nvinfo : EIATTR_KPARAM_INFO
	.align		4
.L_132:
        /*0058*/ 	.byte	0x04, 0x17
        /*005a*/ 	.short	(.L_134 - .L_133)
.L_133:
        /*005c*/ 	.word	0x00000000
        /*0060*/ 	.short	0x0000
        /*0062*/ 	.short	0x0000
        /*0064*/ 	.byte	0x00, 0xf5, 0x21, 0x00


	//----- nvinfo : EIATTR_SPARSE_MMA_MASK
	.align		4
.L_134:
        /*0068*/ 	.byte	0x03, 0x50
        /*006a*/ 	.short	0x0000


	//----- nvinfo : EIATTR_MAXREG_COUNT
	.align		4
        /*006c*/ 	.byte	0x03, 0x1b
        /*006e*/ 	.short	0x00ff


	//----- nvinfo : EIATTR_NUM_BARRIERS
	.align		4
        /*0070*/ 	.byte	0x02, 0x4c
        /*0072*/ 	.byte	0x01
	.zero		1


	//----- nvinfo : EIATTR_MERCURY_ISA_VERSION
	.align		4
        /*0074*/ 	.byte	0x03, 0x5f
        /*0076*/ 	.short	0x0101


	//----- nvinfo : EIATTR_COOP_GROUP_MASK_REGIDS
	.align		4
        /*0078*/ 	.byte	0x04, 0x29
        /*007a*/ 	.short	(.L_136 - .L_135)


	//   ....[0]....
.L_135:
        /*007c*/ 	.word	0xffffffff


	//   ....[1]....
        /*0080*/ 	.word	0xffffffff


	//   ....[2]....
        /*0084*/ 	.word	0xffffffff


	//   ....[3]....
        /*0088*/ 	.word	0xffffffff


	//   ....[4]....
        /*008c*/ 	.word	0xffffffff


	//   ....[5]....
        /*0090*/ 	.word	0xffffffff


	//   ....[6]....
        /*0094*/ 	.word	0xffffffff


	//   ....[7]....
        /*0098*/ 	.word	0xffffffff


	//   ....[8]....
        /*009c*/ 	.word	0xffffffff


	//   ....[9]....
        /*00a0*/ 	.word	0xffffffff


	//   ....[10]....
        /*00a4*/ 	.word	0xffffffff


	//   ....[11]....
        /*00a8*/ 	.word	0xffffffff


	//   ....[12]....
        /*00ac*/ 	.word	0xffffffff


	//   ....[13]....
        /*00b0*/ 	.word	0xffffffff


	//   ....[14]....
        /*00b4*/ 	.word	0xffffffff


	//   ....[15]....
        /*00b8*/ 	.word	0xffffffff


	//   ....[16]....
        /*00bc*/ 	.word	0xffffffff


	//   ....[17]....
        /*00c0*/ 	.word	0xffffffff


	//   ....[18]....
        /*00c4*/ 	.word	0xffffffff


	//   ....[19]....
        /*00c8*/ 	.word	0xffffffff


	//   ....[20]....
        /*00cc*/ 	.word	0xffffffff


	//   ....[21]....
        /*00d0*/ 	.word	0xffffffff


	//   ....[22]....
        /*00d4*/ 	.word	0xffffffff


	//   ....[23]....
        /*00d8*/ 	.word	0xffffffff


	//   ....[24]....
        /*00dc*/ 	.word	0xffffffff


	//   ....[25]....
        /*00e0*/ 	.word	0xffffffff


	//   ....[26]....
        /*00e4*/ 	.word	0xffffffff


	//   ....[27]....
        /*00e8*/ 	.word	0xffffffff


	//   ....[28]....
        /*00ec*/ 	.word	0xffffffff


	//   ....[29]....
        /*00f0*/ 	.word	0xffffffff


	//----- nvinfo : EIATTR_COOP_GROUP_INSTR_OFFSETS
	.align		4
.L_136:
        /*00f4*/ 	.byte	0x04, 0x28
        /*00f6*/ 	.short	(.L_138 - .L_137)


	//   ....[0]....
.L_137:
        /*00f8*/ 	.word	0x00000980


	//   ....[1]....
        /*00fc*/ 	.word	0x000009e0


	//   ....[2]....
        /*0100*/ 	.word	0x00000a50


	//   ....[3]....
        /*0104*/ 	.word	0x00000aa0


	//   ....[4]....
        /*0108*/ 	.word	0x00000ad0


	//   ....[5]....
        /*010c*/ 	.word	0x00000c90


	//   ....[6]....
        /*0110*/ 	.word	0x00000d20


	//   ....[7]....
        /*0114*/ 	.word	0x00000d60


	//   ....[8]....
        /*0118*/ 	.word	0x00000db0


	//   ....[9]....
        /*011c*/ 	.word	0x00000df0


	//   ....[10]....
        /*0120*/ 	.word	0x00001c00


	//   ....[11]....
        /*0124*/ 	.word	0x00001c80


	//   ....[12]....
        /*0128*/ 	.word	0x00001cd0


	//   ....[13]....
        /*012c*/ 	.word	0x00001d10


	//   ....[14]....
        /*0130*/ 	.word	0x00001d40


	//   ....[15]....
        /*0134*/ 	.word	0x00002700


	//   ....[16]....
        /*0138*/ 	.word	0x00002760


	//   ....[17]....
        /*013c*/ 	.word	0x000027d0


	//   ....[18]....
        /*0140*/ 	.word	0x00002820


	//   ....[19]....
        /*0144*/ 	.word	0x00002850


	//   ....[20]....
        /*0148*/ 	.word	0x00002a10


	//   ....[21]....
        /*014c*/ 	.word	0x00002a90


	//   ....[22]....
        /*0150*/ 	.word	0x00002ad0


	//   ....[23]....
        /*0154*/ 	.word	0x00002b10


	//   ....[24]....
        /*0158*/ 	.word	0x00002b70


	//   ....[25]....
        /*015c*/ 	.word	0x00003b00


	//   ....[26]....
        /*0160*/ 	.word	0x00003b80


	//   ....[27]....
        /*0164*/ 	.word	0x00003bd0


	//   ....[28]....
        /*0168*/ 	.word	0x00003c10


	//   ....[29]....
        /*016c*/ 	.word	0x00003c40


	//----- nvinfo : EIATTR_VRC_CTA_INIT_COUNT
	.align		4
.L_138:
        /*0170*/ 	.byte	0x02, 0x4a
	.zero		1
	.zero		1


	//----- nvinfo : EIATTR_EXIT_INSTR_OFFSETS
	.align		4
        /*0174*/ 	.byte	0x04, 0x1c
        /*0176*/ 	.short	(.L_140 - .L_139)


	//   ....[0]....
.L_139:
        /*0178*/ 	.word	0x00000080


	//   ....[1]....
        /*017c*/ 	.word	0x000000c0


	//   ....[2]....
        /*0180*/ 	.word	0x00003d90


	//   ....[3]....
        /*0184*/ 	.word	0x00003de0


	//----- nvinfo : EIATTR_MAX_THREADS
	.align		4
.L_140:
        /*0188*/ 	.byte	0x04, 0x05
        /*018a*/ 	.short	(.L_142 - .L_141)
.L_141:
        /*018c*/ 	.word	0x00000100
        /*0190*/ 	.word	0x00000001
        /*0194*/ 	.word	0x00000001


	//----- nvinfo : EIATTR_CRS_STACK_SIZE
	.align		4
.L_142:
        /*0198*/ 	.byte	0x04, 0x1e
        /*019a*/ 	.short	(.L_144 - .L_143)
.L_143:
        /*019c*/ 	.word	0x00000000


	//----- nvinfo : EIATTR_CBANK_PARAM_SIZE
	.align		4
.L_144:
        /*01a0*/ 	.byte	0x03, 0x19
        /*01a2*/ 	.short	0x001d


	//----- nvinfo : EIATTR_PARAM_CBANK
	.align		4
        /*01a4*/ 	.byte	0x04, 0x0a
        /*01a6*/ 	.short	(.L_146 - .L_145)
	.align		4
.L_145:
        /*01a8*/ 	.word	index@(.nv.constant0._ZN3cub18CUB_300001_SM_10006detail6reduce28DeviceReduceSingleTileKernelINS2_10policy_hubIfyN4cuda3std3__44plusIfEEE10Policy1000EPfSC_iS9_ffNS7_10__identityEEEvT0_T1_T2_T3_T4_T6_)
        /*01ac*/ 	.short	0x0380
        /*01ae*/ 	.short	0x001d


	//----- nvinfo : EIATTR_SW_WAR
	.align		4
.L_146:
        /*01b0*/ 	.byte	0x04, 0x36
        /*01b2*/ 	.short	(.L_148 - .L_147)
.L_147:
        /*01b4*/ 	.word	0x00000008
.L_148:


//--------------------- .nv.info._ZN3cub18CUB_300001_SM_10006detail6reduce18DeviceReduceKernelINS2_10policy_hubIfyN4cuda3std3__44plusIfEEE10Policy1000EN6thrust24THRUST_300001_SM_1000_NS6detail15normal_iteratorINSD_10device_ptrIfEEEEyS9_fNS7_10__identityEEEvT0_PT3_T1_NS0_13GridEvenShareISN_EET2_T4_ --------------------------
	.section	.nv.info._ZN3cub18CUB_300001_SM_10006detail6reduce18DeviceReduceKernelINS2_10policy_hubIfyN4cuda3std3__44plusIfEEE10Policy1000EN6thrust24THRUST_300001_SM_1000_NS6detail15normal_iteratorINSD_10device_ptrIfEEEEyS9_fNS7_10__identityEEEvT0_PT3_T1_NS0_13GridEvenShareISN_EET2_T4_,"",@"SHT_CUDA_INFO"
	.sectionflags	@""
	.align	4


	//----- nvinfo : EIATTR_CUDA_API_VERSION
	.align		4
        /*0000*/ 	.byte	0x04, 0x37
        /*0002*/ 	.short	(.L_150 - .L_149)
.L_149:
        /*0004*/ 	.word	0x00000082


	//----- nvinfo : EIATTR_KPARAM_INFO
	.align		4
.L_150:
        /*0008*/ 	.byte	0x04, 0x17
        /*000a*/ 	.short	(.L_152 - .L_151)
.L_151:
        /*000c*/ 	.word	0x00000000
        /*0010*/ 	.short	0x0005
        /*0012*/ 	.short	0x0061
        /*0014*/ 	.byte	0x00, 0xf0, 0x05, 0x00


	//----- nvinfo : EIATTR_KPARAM_INFO
	.align		4
.L_152:
        /*0018*/ 	.byte	0x04, 0x17
        /*001a*/ 	.short	(.L_154 - .L_153)
.L_153:
        /*001c*/ 	.word	0x00000000
        /*0020*/ 	.short	0x0004
        /*0022*/ 	.short	0x0060
        /*0024*/ 	.byte	0x00, 0xf0, 0x05, 0x00


	//----- nvinfo : EIATTR_KPARAM_INFO
	.align		4
.L_154:
        /*0028*/ 	.byte	0x04, 0x17
        /*002a*/ 	.short	(.L_156 - .L_155)
.L_155:
        /*002c*/ 	.word	0x00000000
        /*0030*/ 	.short	0x0003
        /*0032*/ 	.short	0x0018
        /*0034*/ 	.byte	0x00, 0xf0, 0x21, 0x01


	//----- nvinfo : EIATTR_KPARAM_INFO
	.align		4
.L_156:
        /*0038*/ 	.byte	0x04, 0x17
        /*003a*/ 	.short	(.L_158 - .L_157)
.L_157:
        /*003c*/ 	.word	0x00000000
        /*0040*/ 	.short	0x0002
        /*0042*/ 	.short	0x0010
        /*0044*/ 	.byte	0x00, 0xf0, 0x21, 0x00


	//----- nvinfo : EIATTR_KPARAM_INFO
	.align		4
.L_158:
        /*0048*/ 	.byte	0x04, 0x17
        /*004a*/ 	.short	(.L_160 - .L_159)
.L_159:
        /*004c*/ 	.word	0x00000000
        /*0050*/ 	.short	0x0001
        /*0052*/ 	.short	0x0008
        /*0054*/ 	.byte	0x00, 0xf5, 0x21, 0x00


	//----- nvinfo : EIATTR_KPARAM_INFO
	.align		4
.L_160:
        /*0058*/ 	.byte	0x04, 0x17
        /*005a*/ 	.short	(.L_162 - .L_161)
.L_161:
        /*005c*/ 	.word	0x00000000
        /*0060*/ 	.short	0x0000
        /*0062*/ 	.short	0x0000
        /*0064*/ 	.byte	0x00, 0xf0, 0x21, 0x00


	//----- nvinfo : EIATTR_SPARSE_MMA_MASK
	.align		4
.L_162:
        /*0068*/ 	.byte	0x03, 0x50
        /*006a*/ 	.short	0x0000


	//----- nvinfo : EIATTR_MAXREG_COUNT
	.align		4
        /*006c*/ 	.byte	0x03, 0x1b
        /*006e*/ 	.short	0x00ff


	//----- nvinfo : EIATTR_NUM_BARRIERS
	.align		4
        /*0070*/ 	.byte	0x02, 0x4c
        /*0072*/ 	.byte	0x01
	.zero		1


	//----- nvinfo : EIATTR_MERCURY_ISA_VERSION
	.align		4
        /*0074*/ 	.byte	0x03, 0x5f
        /*0076*/ 	.short	0x0101


	//----- nvinfo : EIATTR_COOP_GROUP_MASK_REGIDS
	.align		4
        /*0078*/ 	.byte	0x04, 0x29
        /*007a*/ 	.short	(.L_164 - .L_163)


	//   ....[0]....
.L_163:
        /*007c*/ 	.word	0xffffffff


	//   ....[1]....
        /*0080*/ 	.word	0xffffffff


	//   ....[2]....
        /*0084*/ 	.word	0xffffffff


	//   ....[3]....
        /*0088*/ 	.word	0xffffffff


	//   ....[4]....
        /*008c*/ 	.word	0xffffffff


	//   ....[5]....
        /*0090*/ 	.word	0xffffffff


	//   ....[6]....
        /*0094*/ 	.word	0xffffffff


	//   ....[7]....
        /*0098*/ 	.word	0xffffffff


	//   ....[8]....
        /*009c*/ 	.word	0xffffffff


	//   ....[9]....
        /*00a0*/ 	.word	0xffffffff


	//   ....[10]....
        /*00a4*/ 	.word	0xffffffff


	//   ....[11]....
        /*00a8*/ 	.word	0xffffffff


	//   ....[12]....
        /*00ac*/ 	.word	0xffffffff


	//   ....[13]....
        /*00b0*/ 	.word	0xffffffff


	//   ....[14]....
        /*00b4*/ 	.word	0xffffffff


	//----- nvinfo : EIATTR_COOP_GROUP_INSTR_OFFSETS
	.align		4
.L_164:
        /*00b8*/ 	.byte	0x04, 0x28
        /*00ba*/ 	.short	(.L_166 - .L_165)


	//   ....[0]....
.L_165:
        /*00bc*/ 	.word	0x000009c0


	//   ....[1]....
        /*00c0*/ 	.word	0x00000a20


	//   ....[2]....
        /*00c4*/ 	.word	0x00000a90


	//   ....[3]....
        /*00c8*/ 	.word	0x00000ae0


	//   ....[4]....
        /*00cc*/ 	.word	0x00000b10


	//   ....[5]....
        /*00d0*/ 	.word	0x00000cd0


	//   ....[6]....
        /*00d4*/ 	.word	0x00000d60


	//   ....[7]....
        /*00d8*/ 	.word	0x00000dd0


	//   ....[8]....
        /*00dc*/ 	.word	0x00000e20


	//   ....[9]....
        /*00e0*/ 	.word	0x00000e50


	//   ....[10]....
        /*00e4*/ 	.word	0x00002030


	//   ....[11]....
        /*00e8*/ 	.word	0x000020c0


	//   ....[12]....
        /*00ec*/ 	.word	0x00002110


	//   ....[13]....
        /*00f0*/ 	.word	0x00002150


	//   ....[14]....
        /*00f4*/ 	.word	0x00002180


	//----- nvinfo : EIATTR_VRC_CTA_INIT_COUNT
	.align		4
.L_166:
        /*00f8*/ 	.byte	0x02, 0x4a
	.zero		1
	.zero		1


	//----- nvinfo : EIATTR_EXIT_INSTR_OFFSETS
	.align		4
        /*00fc*/ 	.byte	0x04, 0x1c
        /*00fe*/ 	.short	(.L_168 - .L_167)


	//   ....[0]....
.L_167:
        /*0100*/ 	.word	0x000022d0


	//   ....[1]....
        /*0104*/ 	.word	0x00002330


	//----- nvinfo : EIATTR_MAX_THREADS
	.align		4
.L_168:
        /*0108*/ 	.byte	0x04, 0x05
        /*010a*/ 	.short	(.L_170 - .L_169)
.L_169:
        /*010c*/ 	.word	0x00000100
        /*0110*/ 	.word	0x00000001
        /*0114*/ 	.word	0x00000001


	//----- nvinfo : EIATTR_CRS_STACK_SIZE
	.align		4
.L_170:
        /*0118*/ 	.byte	0x04, 0x1e
        /*011a*/ 	.short	(.L_172 - .L_171)
.L_171:
        /*011c*/ 	.word	0x00000000


	//----- nvinfo : EIATTR_CBANK_PARAM_SIZE
	.align		4
.L_172:
        /*0120*/ 	.byte	0x03, 0x19
        /*0122*/ 	.short	0x0062


	//----- nvinfo : EIATTR_PARAM_CBANK
	.align		4
        /*0124*/ 	.byte	0x04, 0x0a
        /*0126*/ 	.short	(.L_174 - .L_173)
	.align		4
.L_173:
        /*0128*/ 	.word	index@(.nv.constant0._ZN3cub18CUB_300001_SM_10006detail6reduce18DeviceReduceKernelINS2_10policy_hubIfyN4cuda3std3__44plusIfEEE10Policy1000EN6thrust24THRUST_300001_SM_1000_NS6detail15normal_iteratorINSD_10device_ptrIfEEEEyS9_fNS7_10__identityEEEvT0_PT3_T1_NS0_13GridEvenShareISN_EET2_T4_)
        /*012c*/ 	.short	0x0380
        /*012e*/ 	.short	0x0062


	//----- nvinfo : EIATTR_SW_WAR
	.align		4
.L_174:
        /*0130*/ 	.byte	0x04, 0x36
        /*0132*/ 	.short	(.L_176 - .L_175)
.L_175:
        /*0134*/ 	.word	0x00000008
.L_176:


//--------------------- .nv.info._ZN3cub18CUB_300001_SM_10006detail6reduce28DeviceReduceSingleTileKernelINS2_10policy_hubIfyN4cuda3std3__44plusIfEEE10Policy1000EN6thrust24THRUST_300001_SM_1000_NS6detail15normal_iteratorINSD_10device_ptrIfEEEEPfyS9_ffNS7_10__identityEEEvT0_T1_T2_T3_T4_T6_ --------------------------
	.section	.nv.info._ZN3cub18CUB_300001_SM_10006detail6reduce28DeviceReduceSingleTileKernelINS2_10policy_hubIfyN4cuda3std3__44plusIfEEE10Policy1000EN6thrust24THRUST_300001_SM_1000_NS6detail15normal_iteratorINSD_10device_ptrIfEEEEPfyS9_ffNS7_10__identityEEEvT0_T1_T2_T3_T4_T6_,"",@"SHT_CUDA_INFO"
	.sectionflags	@""
	.align	4


	//----- nvinfo : EIATTR_CUDA_API_VERSION
	.align		4
        /*0000*/ 	.byte	0x04, 0x37
        /*0002*/ 	.short	(.L_178 - .L_177)
.L_177:
        /*0004*/ 	.word	0x00000082


	//----- nvinfo : EIATTR_KPARAM_INFO
	.align		4
.L_178:
        /*0008*/ 	.byte	0x04, 0x17
        /*000a*/ 	.short	(.L_180 - .L_179)
.L_179:
        /*000c*/ 	.word	0x00000000
        /*0010*/ 	.short	0x0005
        /*0012*/ 	.short	0x0020
        /*0014*/ 	.byte	0x00, 0xf0, 0x05, 0x00


	//----- nvinfo : EIATTR_KPARAM_INFO
	.align		4
.L_180:
        /*0018*/ 	.byte	0x04, 0x17
        /*001a*/ 	.short	(.L_182 - .L_181)
.L_181:
        /*001c*/ 	.word	0x00000000
        /*0020*/ 	.short	0x0004
        /*0022*/ 	.short	0x001c
        /*0024*/ 	.byte	0x00, 0xf0, 0x11, 0x00


	//----- nvinfo : EIATTR_KPARAM_INFO
	.align		4
.L_182:
        /*0028*/ 	.byte	0x04, 0x17
        /*002a*/ 	.short	(.L_184 - .L_183)
.L_183:
        /*002c*/ 	.word	0x00000000
        /*0030*/ 	.short	0x0003
        /*0032*/ 	.short	0x0018
        /*0034*/ 	.byte	0x00, 0xf0, 0x05, 0x00


	//----- nvinfo : EIATTR_KPARAM_INFO
	.align		4
.L_184:
        /*0038*/ 	.byte	0x04, 0x17
        /*003a*/ 	.short	(.L_186 - .L_185)
.L_185:
        /*003c*/ 	.word	0x00000000
        /*0040*/ 	.short	0x0002
        /*0042*/ 	.short	0x0010
        /*0044*/ 	.byte	0x00, 0xf0, 0x21, 0x00


	//----- nvinfo : EIATTR_KPARAM_INFO
	.align		4
.L_186:
        /*0048*/ 	.byte	0x04, 0x17
        /*004a*/ 	.short	(.L_188 - .L_187)
.L_187:
        /*004c*/ 	.word	0x00000000
        /*0050*/ 	.short	0x0001
        /*0052*/ 	.short	0x0008
        /*0054*/ 	.byte	0x00, 0xf5, 0x21, 0x00


	//----- nvinfo : EIATTR_KPARAM_INFO
	.align		4
.L_188:
        /*0058*/ 	.byte	0x04, 0x17
        /*005a*/ 	.short	(.L_190 - .L_189)
.L_189:
        /*005c*/ 	.word	0x00000000
        /*0060*/ 	.short	0x0000
        /*0062*/ 	.short	0x0000
        /*0064*/ 	.byte	0x00, 0xf0, 0x21, 0x00


	//----- nvinfo : EIATTR_SPARSE_MMA_MASK
	.align		4
.L_190:
        /*0068*/ 	.byte	0x03, 0x50
        /*006a*/ 	.short	0x0000


	//----- nvinfo : EIATTR_MAXREG_COUNT
	.align		4
        /*006c*/ 	.byte	0x03, 0x1b
        /*006e*/ 	.short	0x00ff


	//----- nvinfo : EIATTR_NUM_BARRIERS
	.align		4
        /*0070*/ 	.byte	0x02, 0x4c
        /*0072*/ 	.byte	0x01
	.zero		1


	//----- nvinfo : EIATTR_MERCURY_ISA_VERSION
	.align		4
        /*0074*/ 	.byte	0x03, 0x5f
        /*0076*/ 	.short	0x0101


	//----- nvinfo : EIATTR_COOP_GROUP_MASK_REGIDS
	.align		4
        /*0078*/ 	.byte	0x04, 0x29
        /*007a*/ 	.short	(.L_192 - .L_191)


	//   ....[0]....
.L_191:
        /*007c*/ 	.word	0xffffffff


	//   ....[1]....
        /*0080*/ 	.word	0xffffffff


	//   ....[2]....
        /*0084*/ 	.word	0xffffffff


	//   ....[3]....
        /*0088*/ 	.word	0xffffffff


	//   ....[4]....
        /*008c*/ 	.word	0xffffffff


	//   ....[5]....
        /*0090*/ 	.word	0xffffffff


	//   ....[6]....
        /*0094*/ 	.word	0xffffffff


	//   ....[7]....
        /*0098*/ 	.word	0xffffffff


	//   ....[8]....
        /*009c*/ 	.word	0xffffffff


	//   ....[9]....
        /*00a0*/ 	.word	0xffffffff


	//   ....[10]....
        /*00a4*/ 	.word	0xffffffff


	//   ....[11]....
        /*00a8*/ 	.word	0xffffffff


	//   ....[12]....
        /*00ac*/ 	.word	0xffffffff


	//   ....[13]....
        /*00b0*/ 	.word	0xffffffff


	//   ....[14]....
        /*00b4*/ 	.word	0xffffffff


	//----- nvinfo : EIATTR_COOP_GROUP_INSTR_OFFSETS
	.align		4
.L_192:
        /*00b8*/ 	.byte	0x04, 0x28
        /*00ba*/ 	.short	(.L_194 - .L_193)


	//   ....[0]....
.L_193:
        /*00bc*/ 	.word	0x00000930


	//   ....[1]....
        /*00c0*/ 	.word	0x00000990


	//   ....[2]....
        /*00c4*/ 	.word	0x00000a00


	//   ....[3]....
        /*00c8*/ 	.word	0x00000a50


	//   ....[4]....
        /*00cc*/ 	.word	0x00000a80


	//   ....[5]....
        /*00d0*/ 	.word	0x00000c40


	//   ....[6]....
        /*00d4*/ 	.word	0x00000cd0


	//   ....[7]....
        /*00d8*/ 	.word	0x00000d20


	//   ....[8]....
        /*00dc*/ 	.word	0x00000d60


	//   ....[9]....
        /*00e0*/ 	.word	0x00000da0


	//   ....[10]....
        /*00e4*/ 	.word	0x00001dc0


	//   ....[11]....
        /*00e8*/ 	.word	0x00001e40


	//   ....[12]....
        /*00ec*/ 	.word	0x00001e90


	//   ....[13]....
        /*00f0*/ 	.word	0x00001ed0


	//   ....[14]....
        /*00f4*/ 	.word	0x00001f00


	//----- nvinfo : EIATTR_VRC_CTA_INIT_COUNT
	.align		4
.L_194:
        /*00f8*/ 	.byte	0x02, 0x4a
	.zero		1
	.zero		1


	//----- nvinfo : EIATTR_EXIT_INSTR_OFFSETS
	.align		4
        /*00fc*/ 	.byte	0x04, 0x1c
        /*00fe*/ 	.short	(.L_196 - .L_195)


	//   ....[0]....
.L_195:
        /*0100*/ 	.word	0x000000a0


	//   ....[1]....
        /*0104*/ 	.word	0x000000e0


	//   ....[2]....
        /*0108*/ 	.word	0x00002040


	//   ....[3]....
        /*010c*/ 	.word	0x00002090


	//----- nvinfo : EIATTR_MAX_THREADS
	.align		4
.L_196:
        /*0110*/ 	.byte	0x04, 0x05
        /*0112*/ 	.short	(.L_198 - .L_197)
.L_197:
        /*0114*/ 	.word	0x00000100
        /*0118*/ 	.word	0x00000001
        /*011c*/ 	.word	0x00000001


	//----- nvinfo : EIATTR_CRS_STACK_SIZE
	.align		4
.L_198:
        /*0120*/ 	.byte	0x04, 0x1e
        /*0122*/ 	.short	(.L_200 - .L_199)
.L_199:
        /*0124*/ 	.word	0x00000000


	//----- nvinfo : EIATTR_CBANK_PARAM_SIZE
	.align		4
.L_200:
        /*0128*/ 	.byte	0x03, 0x19
        /*012a*/ 	.short	0x0021


	//----- nvinfo : EIATTR_PARAM_CBANK
	.align		4
        /*012c*/ 	.byte	0x04, 0x0a
        /*012e*/ 	.short	(.L_202 - .L_201)
	.align		4
.L_201:
        /*0130*/ 	.word	index@(.nv.constant0._ZN3cub18CUB_300001_SM_10006detail6reduce28DeviceReduceSingleTileKernelINS2_10policy_hubIfyN4cuda3std3__44plusIfEEE10Policy1000EN6thrust24THRUST_300001_SM_1000_NS6detail15normal_iteratorINSD_10device_ptrIfEEEEPfyS9_ffNS7_10__identityEEEvT0_T1_T2_T3_T4_T6_)
        /*0134*/ 	.short	0x0380
        /*0136*/ 	.short	0x0021


	//----- nvinfo : EIATTR_SW_WAR
	.align		4
.L_202:
        /*0138*/ 	.byte	0x04, 0x36
        /*013a*/ 	.short	(.L_204 - .L_203)
.L_203:
        /*013c*/ 	.word	0x00000008
.L_204:


//--------------------- .nv.info._ZN3cub18CUB_300001_SM_10006detail6reduce28DeviceReduceSingleTileKernelINS2_10policy_hubIfjN4cuda3std3__44plusIfEEE10Policy1000EPfSC_iS9_ffNS7_10__identityEEEvT0_T1_T2_T3_T4_T6_ --------------------------
	.section	.nv.info._ZN3cub18CUB_300001_SM_10006detail6reduce28DeviceReduceSingleTileKernelINS2_10policy_hubIfjN4cuda3std3__44plusIfEEE10Policy1000EPfSC_iS9_ffNS7_10__identityEEEvT0_T1_T2_T3_T4_T6_,"",@"SHT_CUDA_INFO"
	.sectionflags	@""
	.align	4


	//----- nvinfo : EIATTR_CUDA_API_VERSION
	.align		4
        /*0000*/ 	.byte	0x04, 0x37
        /*0002*/ 	.short	(.L_206 - .L_205)
.L_205:
        /*0004*/ 	.word	0x00000082


	//----- nvinfo : EIATTR_KPARAM_INFO
	.align		4
.L_206:
        /*0008*/ 	.byte	0x04, 0x17
        /*000a*/ 	.short	(.L_208 - .L_207)
.L_207:
        /*000c*/ 	.word	0x00000000
        /*0010*/ 	.short	0x0005
        /*0012*/ 	.short	0x001c
        /*0014*/ 	.byte	0x00, 0xf0, 0x05, 0x00


	//----- nvinfo : EIATTR_KPARAM_INFO
	.align		4
.L_208:
        /*0018*/ 	.byte	0x04, 0x17
        /*001a*/ 	.short	(.L_210 - .L_209)
.L_209:
        /*001c*/ 	.word	0x00000000
        /*0020*/ 	.short	0x0004
        /*0022*/ 	.short	0x0018
        /*0024*/ 	.byte	0x00, 0xf0, 0x11, 0x00


	//----- nvinfo : EIATTR_KPARAM_INFO
	.align		4
.L_210:
        /*0028*/ 	.byte	0x04, 0x17
        /*002a*/ 	.short	(.L_212 - .L_211)
.L_211:
        /*002c*/ 	.word	0x00000000
        /*0030*/ 	.short	0x0003
        /*0032*/ 	.short	0x0014
        /*0034*/ 	.byte	0x00, 0xf0, 0x05, 0x00


	//----- nvinfo : EIATTR_KPARAM_INFO
	.align		4
.L_212:
        /*0038*/ 	.byte	0x04, 0x17
        /*003a*/ 	.short	(.L_214 - .L_213)
.L_213:
        /*003c*/ 	.word	0x00000000
        /*0040*/ 	.short	0x0002
        /*0042*/ 	.short	0x0010
        /*0044*/ 	.byte	0x00, 0xf0, 0x11, 0x00


	//----- nvinfo : EIATTR_KPARAM_INFO
	.align		4
.L_214:
        /*0048*/ 	.byte	0x04, 0x17
        /*004a*/ 	.short	(.L_216 - .L_215)
.L_215:
        /*004c*/ 	.word	0x00000000
        /*0050*/ 	.short	0x0001
        /*0052*/ 	.short	0x0008
        /*0054*/ 	.byte	0x00, 0xf5, 0x21, 0x00


	//----- nvinfo : EIATTR_KPARAM_INFO
	.align		4
.L_216:
        /*0058*/ 	.byte	0x04, 0x17
        /*005a*/ 	.short	(.L_218 - .L_217)
.L_217:
        /*005c*/ 	.word	0x00000000
        /*0060*/ 	.short	0x0000
        /*0062*/ 	.short	0x0000
        /*0064*/ 	.byte	0x00, 0xf5, 0x21, 0x00


	//----- nvinfo : EIATTR_SPARSE_MMA_MASK
	.align		4
.L_218:
        /*0068*/ 	.byte	0x03, 0x50
        /*006a*/ 	.short	0x0000


	//----- nvinfo : EIATTR_MAXREG_COUNT
	.align		4
        /*006c*/ 	.byte	0x03, 0x1b
        /*006e*/ 	.short	0x0080


	//----- nvinfo : EIATTR_NUM_BARRIERS
	.align		4
        /*0070*/ 	.byte	0x02, 0x4c
        /*0072*/ 	.byte	0x01
	.zero		1


	//----- nvinfo : EIATTR_MERCURY_ISA_VERSION
	.align		4
        /*0074*/ 	.byte	0x03, 0x5f
        /*0076*/ 	.short	0x0101


	//----- nvinfo : EIATTR_UNUSED_LOAD_BYTE_OFFSET
	.align		4
        /*0078*/ 	.byte	0x04, 0x44
        /*007a*/ 	.short	(.L_220 - .L_219)


	//   ....[0]....
.L_219:
        /*007c*/ 	.word	0x00000b70
        /*0080*/ 	.word	0x0000fff0


	//   ....[1]....
        /*0084*/ 	.word	0x00000f80
        /*0088*/ 	.word	0x0000fff0


	//   ....[2]....
        /*008c*/ 	.word	0x00002010
        /*0090*/ 	.word	0x0000fff0


	//   ....[3]....
        /*0094*/ 	.word	0x00002bb0
        /*0098*/ 	.word	0x0000fff0


	//   ....[4]....
        /*009c*/ 	.word	0x00002fc0
        /*00a0*/ 	.word	0x0000fff0


	//   ....[5]....
        /*00a4*/ 	.word	0x00004140
        /*00a8*/ 	.word	0x0000fff0


	//----- nvinfo : EIATTR_COOP_GROUP_MASK_REGIDS
	.align		4
.L_220:
        /*00ac*/ 	.byte	0x04, 0x29
        /*00ae*/ 	.short	(.L_222 - .L_221)


	//   ....[0]....
.L_221:
        /*00b0*/ 	.word	0xffffffff


	//   ....[1]....
        /*00b4*/ 	.word	0xffffffff


	//   ....[2]....
        /*00b8*/ 	.word	0xffffffff


	//   ....[3]....
        /*00bc*/ 	.word	0xffffffff


	//   ....[4]....
        /*00c0*/ 	.word	0xffffffff


	//   ....[5]....
        /*00c4*/ 	.word	0xffffffff


	//   ....[6]....
        /*00c8*/ 	.word	0xffffffff


	//   ....[7]....
        /*00cc*/ 	.word	0xffffffff


	//   ....[8]....
        /*00d0*/ 	.word	0xffffffff


	//   ....[9]....
        /*00d4*/ 	.word	0xffffffff


	//   ....[10]....
        /*00d8*/ 	.word	0xffffffff


	//   ....[11]....
        /*00dc*/ 	.word	0xffffffff


	//   ....[12]....
        /*00e0*/ 	.word	0xffffffff


	//   ....[13]....
        /*00e4*/ 	.word	0xffffffff


	//   ....[14]....
        /*00e8*/ 	.word	0xffffffff


	//   ....[15]....
        /*00ec*/ 	.word	0xffffffff


	//   ....[16]....
        /*00f0*/ 	.word	0xffffffff


	//   ....[17]....
        /*00f4*/ 	.word	0xffffffff


	//   ....[18]....
        /*00f8*/ 	.word	0xffffffff


	//   ....[19]....
        /*00fc*/ 	.word	0xffffffff


	//   ....[20]....
        /*0100*/ 	.word	0xffffffff


	//   ....[21]....
        /*0104*/ 	.word	0xffffffff


	//   ....[22]....
        /*0108*/ 	.word	0xffffffff


	//   ....[23]....
        /*010c*/ 	.word	0xffffffff


	//   ....[24]....
        /*0110*/ 	.word	0xffffffff


	//   ....[25]....
        /*0114*/ 	.word	0xffffffff


	//   ....[26]....
        /*0118*/ 	.word	0xffffffff


	//   ....[27]....
        /*011c*/ 	.word	0xffffffff


	//   ....[28]....
        /*0120*/ 	.word	0xffffffff


	//   ....[29]....
        /*0124*/ 	.word	0xffffffff


	//----- nvinfo : EIATTR_COOP_GROUP_INSTR_OFFSETS
	.align		4
.L_222:
        /*0128*/ 	.byte	0x04, 0x28
        /*012a*/ 	.short	(.L_224 - .L_223)


	//   ....[0]....
.L_223:
        /*012c*/ 	.word	0x00000980


	//   ....[1]....
        /*0130*/ 	.word	0x000009e0


	//   ....[2]....
        /*0134*/ 	.word	0x00000a50


	//   ....[3]....
        /*0138*/ 	.word	0x00000aa0


	//   ....[4]....
        /*013c*/ 	.word	0x00000ad0


	//   ....[5]....
        /*0140*/ 	.word	0x00000d20


	//   ....[6]....
        /*0144*/ 	.word	0x00000db0


	//   ....[7]....
        /*0148*/ 	.word	0x00000df0


	//   ....[8]....
        /*014c*/ 	.word	0x00000e40


	//   ....[9]....
        /*0150*/ 	.word	0x00000e80


	//   ....[10]....
        /*0154*/ 	.word	0x00001e30


	//   ....[11]....
        /*0158*/ 	.word	0x00001eb0


	//   ....[12]....
        /*015c*/ 	.word	0x00001f00


	//   ....[13]....
        /*0160*/ 	.word	0x00001f40


	//   ....[14]....
        /*0164*/ 	.word	0x00001f70


	//   ....[15]....
        /*0168*/ 	.word	0x000029c0


	//   ....[16]....
        /*016c*/ 	.word	0x00002a20


	//   ....[17]....
        /*0170*/ 	.word	0x00002a90


	//   ....[18]....
        /*0174*/ 	.word	0x00002ae0


	//   ....[19]....
        /*0178*/ 	.word	0x00002b10


	//   ....[20]....
        /*017c*/ 	.word	0x00002d60


	//   ....[21]....
        /*0180*/ 	.word	0x00002de0


	//   ....[22]....
        /*0184*/ 	.word	0x00002e20


	//   ....[23]....
        /*0188*/ 	.word	0x00002e60


	//   ....[24]....
        /*018c*/ 	.word	0x00002ec0


	//   ....[25]....
        /*0190*/ 	.word	0x00003f60


	//   ....[26]....
        /*0194*/ 	.word	0x00003fe0


	//   ....[27]....
        /*0198*/ 	.word	0x00004030


	//   ....[28]....
        /*019c*/ 	.word	0x00004070


	//   ....[29]....
        /*01a0*/ 	.word	0x000040a0


	//----- nvinfo : EIATTR_VRC_CTA_INIT_COUNT
	.align		4
.L_224:
        /*01a4*/ 	.byte	0x02, 0x4a
	.zero		1
	.zero		1


	//----- nvinfo : EIATTR_EXIT_INSTR_OFFSETS
	.align		4
        /*01a8*/ 	.byte	0x04, 0x1c
        /*01aa*/ 	.short	(.L_226 - .L_225)


	//   ....[0]....
.L_225:
        /*01ac*/ 	.word	0x00000080


	//   ....[1]....
        /*01b0*/ 	.word	0x000000c0


	//   ....[2]....
        /*01b4*/ 	.word	0x00004280


	//   ....[3]....
        /*01b8*/ 	.word	0x000042d0


	//----- nvinfo : EIATTR_MAX_THREADS
	.align		4
.L_226:
        /*01bc*/ 	.byte	0x04, 0x05
        /*01be*/ 	.short	(.L_228 - .L_227)
.L_227:
        /*01c0*/ 	.word	0x00000200
        /*01c4*/ 	.word	0x00000001
        /*01c8*/ 	.word	0x00000001


	//----- nvinfo : EIATTR_CRS_STACK_SIZE
	.align		4
.L_228:
        /*01cc*/ 	.byte	0x04, 0x1e
        /*01ce*/ 	.short	(.L_230 - .L_229)
.L_229:
        /*01d0*/ 	.word	0x00000000


	//----- nvinfo : EIATTR_CBANK_PARAM_SIZE
	.align		4
.L_230:
        /*01d4*/ 	.byte	0x03, 0x19
        /*01d6*/ 	.short	0x001d


	//----- nvinfo : EIATTR_PARAM_CBANK
	.align		4
        /*01d8*/ 	.byte	0x04, 0x0a
        /*01da*/ 	.short	(.L_232 - .L_231)
	.align		4
.L_231:
        /*01dc*/ 	.word	index@(.nv.constant0._ZN3cub18CUB_300001_SM_10006detail6reduce28DeviceReduceSingleTileKernelINS2_10policy_hubIfjN4cuda3std3__44plusIfEEE10Policy1000EPfSC_iS9_ffNS7_10__identityEEEvT0_T1_T2_T3_T4_T6_)
        /*01e0*/ 	.short	0x0380
        /*01e2*/ 	.short	0x001d


	//----- nvinfo : EIATTR_SW_WAR
	.align		4
.L_232:
        /*01e4*/ 	.byte	0x04, 0x36
        /*01e6*/ 	.short	(.L_234 - .L_233)
.L_233:
        /*01e8*/ 	.word	0x00000008
.L_234:


//--------------------- .nv.info._ZN3cub18CUB_300001_SM_10006detail6reduce18DeviceReduceKernelINS2_10policy_hubIfjN4cuda3std3__44plusIfEEE10Policy1000EN6thrust24THRUST_300001_SM_1000_NS6detail15normal_iteratorINSD_10device_ptrIfEEEEjS9_fNS7_10__identityEEEvT0_PT3_T1_NS0_13GridEvenShareISN_EET2_T4_ --------------------------
	.section	.nv.info._ZN3cub18CUB_300001_SM_10006detail6reduce18DeviceReduceKernelINS2_10policy_hubIfjN4cuda3std3__44plusIfEEE10Policy1000EN6thrust24THRUST_300001_SM_1000_NS6detail15normal_iteratorINSD_10device_ptrIfEEEEjS9_fNS7_10__identityEEEvT0_PT3_T1_NS0_13GridEvenShareISN_EET2_T4_,"",@"SHT_CUDA_INFO"
	.sectionflags	@""
	.align	4


	//----- nvinfo : EIATTR_CUDA_API_VERSION
	.align		4
        /*0000*/ 	.byte	0x04, 0x37
        /*0002*/ 	.short	(.L_236 - .L_235)
.L_235:
        /*0004*/ 	.word	0x00000082


	//----- nvinfo : EIATTR_KPARAM_INFO
	.align		4
.L_236:
        /*0008*/ 	.byte	0x04, 0x17
        /*000a*/ 	.short	(.L_238 - .L_237)
.L_237:
        /*000c*/ 	.word	0x00000000
        /*0010*/ 	.short	0x0005
        /*0012*/ 	.short	0x003d
        /*0014*/ 	.byte	0x00, 0xf0, 0x05, 0x00


	//----- nvinfo : EIATTR_KPARAM_INFO
	.align		4
.L_238:
        /*0018*/ 	.byte	0x04, 0x17
        /*001a*/ 	.short	(.L_240 - .L_239)
.L_239:
        /*001c*/ 	.word	0x00000000
        /*0020*/ 	.short	0x0004
        /*0022*/ 	.short	0x003c
        /*0024*/ 	.byte	0x00, 0xf0, 0x05, 0x00


	//----- nvinfo : EIATTR_KPARAM_INFO
	.align		4
.L_240:
        /*0028*/ 	.byte	0x04, 0x17
        /*002a*/ 	.short	(.L_242 - .L_241)
.L_241:
        /*002c*/ 	.word	0x00000000
        /*0030*/ 	.short	0x0003
        /*0032*/ 	.short	0x0014
        /*0034*/ 	.byte	0x00, 0xf0, 0xa1, 0x00


	//----- nvinfo : EIATTR_KPARAM_INFO
	.align		4
.L_242:
        /*0038*/ 	.byte	0x04, 0x17
        /*003a*/ 	.short	(.L_244 - .L_243)
.L_243:
        /*003c*/ 	.word	0x00000000
        /*0040*/ 	.short	0x0002
        /*0042*/ 	.short	0x0010
        /*0044*/ 	.byte	0x00, 0xf0, 0x11, 0x00


	//----- nvinfo : EIATTR_KPARAM_INFO
	.align		4
.L_244:
        /*0048*/ 	.byte	0x04, 0x17
        /*004a*/ 	.short	(.L_246 - .L_245)
.L_245:
        /*004c*/ 	.word	0x00000000
        /*0050*/ 	.short	0x0001
        /*0052*/ 	.short	0x0008
        /*0054*/ 	.byte	0x00, 0xf5, 0x21, 0x00


	//----- nvinfo : EIATTR_KPARAM_INFO
	.align		4
.L_246:
        /*0058*/ 	.byte	0x04, 0x17
        /*005a*/ 	.short	(.L_248 - .L_247)
.L_247:
        /*005c*/ 	.word	0x00000000
        /*0060*/ 	.short	0x0000
        /*0062*/ 	.short	0x0000
        /*0064*/ 	.byte	0x00, 0xf0, 0x21, 0x00


	//----- nvinfo : EIATTR_SPARSE_MMA_MASK
	.align		4
.L_248:
        /*0068*/ 	.byte	0x03, 0x50
        /*006a*/ 	.short	0x0000


	//----- nvinfo : EIATTR_MAXREG_COUNT
	.align		4
        /*006c*/ 	.byte	0x03, 0x1b
        /*006e*/ 	.short	0x0080


	//----- nvinfo : EIATTR_NUM_BARRIERS
	.align		4
        /*0070*/ 	.byte	0x02, 0x4c
        /*0072*/ 	.byte	0x01
	.zero		1


	//----- nvinfo : EIATTR_MERCURY_ISA_VERSION
	.align		4
        /*0074*/ 	.byte	0x03, 0x5f
        /*0076*/ 	.short	0x0101


	//----- nvinfo : EIATTR_UNUSED_LOAD_BYTE_OFFSET
	.align		4
        /*0078*/ 	.byte	0x04, 0x44
        /*007a*/ 	.short	(.L_250 - .L_249)


	//   ....[0]....
.L_249:
        /*007c*/ 	.word	0x00000de0
        /*0080*/ 	.word	0x0000fff0


	//   ....[1]....
        /*0084*/ 	.word	0x000011f0
        /*0088*/ 	.word	0x0000fff0


	//   ....[2]....
        /*008c*/ 	.word	0x000026b0
        /*0090*/ 	.word	0x0000fff0


	//----- nvinfo : EIATTR_COOP_GROUP_MASK_REGIDS
	.align		4
.L_250:
        /*0094*/ 	.byte	0x04, 0x29
        /*0096*/ 	.short	(.L_252 - .L_251)


	//   ....[0]....
.L_251:
        /*0098*/ 	.word	0xffffffff


	//   ....[1]....
        /*009c*/ 	.word	0xffffffff


	//   ....[2]....
        /*00a0*/ 	.word	0xffffffff


	//   ....[3]....
        /*00a4*/ 	.word	0xffffffff


	//   ....[4]....
        /*00a8*/ 	.word	0xffffffff


	//   ....[5]....
        /*00ac*/ 	.word	0xffffffff


	//   ....[6]....
        /*00b0*/ 	.word	0xffffffff


	//   ....[7]....
        /*00b4*/ 	.word	0xffffffff


	//   ....[8]....
        /*00b8*/ 	.word	0xffffffff


	//   ....[9]....
        /*00bc*/ 	.word	0xffffffff


	//   ....[10]....
        /*00c0*/ 	.word	0xffffffff


	//   ....[11]....
        /*00c4*/ 	.word	0xffffffff


	//   ....[12]....
        /*00c8*/ 	.word	0xffffffff


	//   ....[13]....
        /*00cc*/ 	.word	0xffffffff


	//   ....[14]....
        /*00d0*/ 	.word	0xffffffff


	//----- nvinfo : EIATTR_COOP_GROUP_INSTR_OFFSETS
	.align		4
.L_252:
        /*00d4*/ 	.byte	0x04, 0x28
        /*00d6*/ 	.short	(.L_254 - .L_253)


	//   ....[0]....
.L_253:
        /*00d8*/ 	.word	0x00000bf0


	//   ....[1]....
        /*00dc*/ 	.word	0x00000c50


	//   ....[2]....
        /*00e0*/ 	.word	0x00000cc0


	//   ....[3]....
        /*00e4*/ 	.word	0x00000d10


	//   ....[4]....
        /*00e8*/ 	.word	0x00000d40


	//   ....[5]....
        /*00ec*/ 	.word	0x00000f90


	//   ....[6]....
        /*00f0*/ 	.word	0x00001020


	//   ....[7]....
        /*00f4*/ 	.word	0x00001070


	//   ....[8]....
        /*00f8*/ 	.word	0x000010b0


	//   ....[9]....
        /*00fc*/ 	.word	0x000010f0


	//   ....[10]....
        /*0100*/ 	.word	0x000024c0


	//   ....[11]....
        /*0104*/ 	.word	0x00002550


	//   ....[12]....
        /*0108*/ 	.word	0x000025a0


	//   ....[13]....
        /*010c*/ 	.word	0x000025e0


	//   ....[14]....
        /*0110*/ 	.word	0x00002610


	//----- nvinfo : EIATTR_VRC_CTA_INIT_COUNT
	.align		4
.L_254:
        /*0114*/ 	.byte	0x02, 0x4a
	.zero		1
	.zero		1


	//----- nvinfo : EIATTR_EXIT_INSTR_OFFSETS
	.align		4
        /*0118*/ 	.byte	0x04, 0x1c
        /*011a*/ 	.short	(.L_256 - .L_255)


	//   ....[0]....
.L_255:
        /*011c*/ 	.word	0x000027f0


	//   ....[1]....
        /*0120*/ 	.word	0x00002830


	//----- nvinfo : EIATTR_MAX_THREADS
	.align		4
.L_256:
        /*0124*/ 	.byte	0x04, 0x05
        /*0126*/ 	.short	(.L_258 - .L_257)
.L_257:
        /*0128*/ 	.word	0x00000200
        /*012c*/ 	.word	0x00000001
        /*0130*/ 	.word	0x00000001


	//----- nvinfo : EIATTR_CRS_STACK_SIZE
	.align		4
.L_258:
        /*0134*/ 	.byte	0x04, 0x1e
        /*0136*/ 	.short	(.L_260 - .L_259)
.L_259:
        /*0138*/ 	.word	0x00000000


	//----- nvinfo : EIATTR_CBANK_PARAM_SIZE
	.align		4
.L_260:
        /*013c*/ 	.byte	0x03, 0x19
        /*013e*/ 	.short	0x003e


	//----- nvinfo : EIATTR_PARAM_CBANK
	.align		4
        /*0140*/ 	.byte	0x04, 0x0a
        /*0142*/ 	.short	(.L_262 - .L_261)
	.align		4
.L_261:
        /*0144*/ 	.word	index@(.nv.constant0._ZN3cub18CUB_300001_SM_10006detail6reduce18DeviceReduceKernelINS2_10policy_hubIfjN4cuda3std3__44plusIfEEE10Policy1000EN6thrust24THRUST_300001_SM_1000_NS6detail15normal_iteratorINSD_10device_ptrIfEEEEjS9_fNS7_10__identityEEEvT0_PT3_T1_NS0_13GridEvenShareISN_EET2_T4_)
        /*0148*/ 	.short	0x0380
        /*014a*/ 	.short	0x003e


	//----- nvinfo : EIATTR_SW_WAR
	.align		4
.L_262:
        /*014c*/ 	.byte	0x04, 0x36
        /*014e*/ 	.short	(.L_264 - .L_263)
.L_263:
        /*0150*/ 	.word	0x00000008
.L_264:


//--------------------- .nv.info._ZN3cub18CUB_300001_SM_10006detail6reduce28DeviceReduceSingleTileKernelINS2_10policy_hubIfjN4cuda3std3__44plusIfEEE10Policy1000EN6thrust24THRUST_300001_SM_1000_NS6detail15normal_iteratorINSD_10device_ptrIfEEEEPfjS9_ffNS7_10__identityEEEvT0_T1_T2_T3_T4_T6_ --------------------------
	.section	.nv.info._ZN3cub18CUB_300001_SM_10006detail6reduce28DeviceReduceSingleTileKernelINS2_10policy_hubIfjN4cuda3std3__44plusIfEEE10Policy1000EN6thrust24THRUST_300001_SM_1000_NS6detail15normal_iteratorINSD_10device_ptrIfEEEEPfjS9_ffNS7_10__identityEEEvT0_T1_T2_T3_T4_T6_,"",@"SHT_CUDA_INFO"
	.sectionflags	@""
	.align	4


	//----- nvinfo : EIATTR_CUDA_API_VERSION
	.align		4
        /*0000*/ 	.byte	0x04, 0x37
        /*0002*/ 	.short	(.L_266 - .L_265)
.L_265:
        /*0004*/ 	.word	0x00000082


	//----- nvinfo : EIATTR_KPARAM_INFO
	.align		4
.L_266:
        /*0008*/ 	.byte	0x04, 0x17
        /*000a*/ 	.short	(.L_268 - .L_267)
.L_267:
        /*000c*/ 	.word	0x00000000
        /*0010*/ 	.short	0x0005
        /*0012*/ 	.short	0x001c
        /*0014*/ 	.byte	0x00, 0xf0, 0x05, 0x00


	//----- nvinfo : EIATTR_KPARAM_INFO
	.align		4
.L_268:
        /*0018*/ 	.byte	0x04, 0x17
        /*001a*/ 	.short	(.L_270 - .L_269)
.L_269:
        /*001c*/ 	.word	0x00000000
        /*0020*/ 	.short	0x0004
        /*0022*/ 	.short	0x0018
        /*0024*/ 	.byte	0x00, 0xf0, 0x11, 0x00


	//----- nvinfo : EIATTR_KPARAM_INFO
	.align		4
.L_270:
        /*0028*/ 	.byte	0x04, 0x17
        /*002a*/ 	.short	(.L_272 - .L_271)
.L_271:
        /*002c*/ 	.word	0x00000000
        /*0030*/ 	.short	0x0003
        /*0032*/ 	.short	0x0014
        /*0034*/ 	.byte	0x00, 0xf0, 0x05, 0x00


	//----- nvinfo : EIATTR_KPARAM_INFO
	.align		4
.L_272:
        /*0038*/ 	.byte	0x04, 0x17
        /*003a*/ 	.short	(.L_274 - .L_273)
.L_273:
        /*003c*/ 	.word	0x00000000
        /*0040*/ 	.short	0x0002
        /*0042*/ 	.short	0x0010
        /*0044*/ 	.byte	0x00, 0xf0, 0x11, 0x00


	//----- nvinfo : EIATTR_KPARAM_INFO
	.align		4
.L_274:
        /*0048*/ 	.byte	0x04, 0x17
        /*004a*/ 	.short	(.L_276 - .L_275)
.L_275:
        /*004c*/ 	.word	0x00000000
        /*0050*/ 	.short	0x0001
        /*0052*/ 	.short	0x0008
        /*0054*/ 	.byte	0x00, 0xf5, 0x21, 0x00


	//----- nvinfo : EIATTR_KPARAM_INFO
	.align		4
.L_276:
        /*0058*/ 	.byte	0x04, 0x17
        /*005a*/ 	.short	(.L_278 - .L_277)
.L_277:
        /*005c*/ 	.word	0x00000000
        /*0060*/ 	.short	0x0000
        /*0062*/ 	.short	0x0000
        /*0064*/ 	.byte	0x00, 0xf0, 0x21, 0x00


	//----- nvinfo : EIATTR_SPARSE_MMA_MASK
	.align		4
.L_278:
        /*0068*/ 	.byte	0x03, 0x50
        /*006a*/ 	.short	0x0000


	//----- nvinfo : EIATTR_MAXREG_COUNT
	.align		4
        /*006c*/ 	.byte	0x03, 0x1b
        /*006e*/ 	.short	0x0080


	//----- nvinfo : EIATTR_NUM_BARRIERS
	.align		4
        /*0070*/ 	.byte	0x02, 0x4c
        /*0072*/ 	.byte	0x01
	.zero		1


	//----- nvinfo : EIATTR_MERCURY_ISA_VERSION
	.align		4
        /*0074*/ 	.byte	0x03, 0x5f
        /*0076*/ 	.short	0x0101


	//----- nvinfo : EIATTR_UNUSED_LOAD_BYTE_OFFSET
	.align		4
        /*0078*/ 	.byte	0x04, 0x44
        /*007a*/ 	.short	(.L_280 - .L_279)


	//   ....[0]....
.L_279:
        /*007c*/ 	.word	0x00000b00
        /*0080*/ 	.word	0x0000fff0


	//   ....[1]....
        /*0084*/ 	.word	0x00000f10
        /*0088*/ 	.word	0x0000fff0


	//   ....[2]....
        /*008c*/ 	.word	0x00002270
        /*0090*/ 	.word	0x0000fff0


	//----- nvinfo : EIATTR_COOP_GROUP_MASK_REGIDS
	.align		4
.L_280:
        /*0094*/ 	.byte	0x04, 0x29
        /*0096*/ 	.short	(.L_282 - .L_281)


	//   ....[0]....
.L_281:
        /*0098*/ 	.word	0xffffffff


	//   ....[1]....
        /*009c*/ 	.word	0xffffffff


	//   ....[2]....
        /*00a0*/ 	.word	0xffffffff


	//   ....[3]....
        /*00a4*/ 	.word	0xffffffff


	//   ....[4]....
        /*00a8*/ 	.word	0xffffffff


	//   ....[5]....
        /*00ac*/ 	.word	0xffffffff


	//   ....[6]....
        /*00b0*/ 	.word	0xffffffff


	//   ....[7]....
        /*00b4*/ 	.word	0xffffffff


	//   ....[8]....
        /*00b8*/ 	.word	0xffffffff


	//   ....[9]....
        /*00bc*/ 	.word	0xffffffff


	//   ....[10]....
        /*00c0*/ 	.word	0xffffffff


	//   ....[11]....
        /*00c4*/ 	.word	0xffffffff


	//   ....[12]....
        /*00c8*/ 	.word	0xffffffff


	//   ....[13]....
        /*00cc*/ 	.word	0xffffffff


	//   ....[14]....
        /*00d0*/ 	.word	0xffffffff


	//----- nvinfo : EIATTR_COOP_GROUP_INSTR_OFFSETS
	.align		4
.L_282:
        /*00d4*/ 	.byte	0x04, 0x28
        /*00d6*/ 	.short	(.L_284 - .L_283)


	//   ....[0]....
.L_283:
        /*00d8*/ 	.word	0x00000910


	//   ....[1]....
        /*00dc*/ 	.word	0x00000970


	//   ....[2]....
        /*00e0*/ 	.word	0x000009e0


	//   ....[3]....
        /*00e4*/ 	.word	0x00000a30


	//   ....[4]....
        /*00e8*/ 	.word	0x00000a60


	//   ....[5]....
        /*00ec*/ 	.word	0x00000cb0


	//   ....[6]....
        /*00f0*/ 	.word	0x00000d40


	//   ....[7]....
        /*00f4*/ 	.word	0x00000d80


	//   ....[8]....
        /*00f8*/ 	.word	0x00000dd0


	//   ....[9]....
        /*00fc*/ 	.word	0x00000e10


	//   ....[10]....
        /*0100*/ 	.word	0x00002090


	//   ....[11]....
        /*0104*/ 	.word	0x00002110


	//   ....[12]....
        /*0108*/ 	.word	0x00002160


	//   ....[13]....
        /*010c*/ 	.word	0x000021a0


	//   ....[14]....
        /*0110*/ 	.word	0x000021d0


	//----- nvinfo : EIATTR_VRC_CTA_INIT_COUNT
	.align		4
.L_284:
        /*0114*/ 	.byte	0x02, 0x4a
	.zero		1
	.zero		1


	//----- nvinfo : EIATTR_EXIT_INSTR_OFFSETS
	.align		4
        /*0118*/ 	.byte	0x04, 0x1c
        /*011a*/ 	.short	(.L_286 - .L_285)


	//   ....[0]....
.L_285:
        /*011c*/ 	.word	0x00000080


	//   ....[1]....
        /*0120*/ 	.word	0x000000c0


	//   ....[2]....
        /*0124*/ 	.word	0x000023b0


	//   ....[3]....
        /*0128*/ 	.word	0x00002400


	//----- nvinfo : EIATTR_MAX_THREADS
	.align		4
.L_286:
        /*012c*/ 	.byte	0x04, 0x05
        /*012e*/ 	.short	(.L_288 - .L_287)
.L_287:
        /*0130*/ 	.word	0x00000200
        /*0134*/ 	.word	0x00000001
        /*0138*/ 	.word	0x00000001


	//----- nvinfo : EIATTR_CRS_STACK_SIZE
	.align		4
.L_288:
        /*013c*/ 	.byte	0x04, 0x1e
        /*013e*/ 	.short	(.L_290 - .L_289)
.L_289:
        /*0140*/ 	.word	0x00000000


	//----- nvinfo : EIATTR_CBANK_PARAM_SIZE
	.align		4
.L_290:
        /*0144*/ 	.byte	0x03, 0x19
        /*0146*/ 	.short	0x001d


	//----- nvinfo : EIATTR_PARAM_CBANK
	.align		4
        /*0148*/ 	.byte	0x04, 0x0a
        /*014a*/ 	.short	(.L_292 - .L_291)
	.align		4
.L_291:
        /*014c*/ 	.word	index@(.nv.constant0._ZN3cub18CUB_300001_SM_10006detail6reduce28DeviceReduceSingleTileKernelINS2_10policy_hubIfjN4cuda3std3__44plusIfEEE10Policy1000EN6thrust24THRUST_300001_SM_1000_NS6detail15normal_iteratorINSD_10device_ptrIfEEEEPfjS9_ffNS7_10__identityEEEvT0_T1_T2_T3_T4_T6_)
        /*0150*/ 	.short	0x0380
        /*0152*/ 	.short	0x001d


	//----- nvinfo : EIATTR_SW_WAR
	.align		4
.L_292:
        /*0154*/ 	.byte	0x04, 0x36
        /*0156*/ 	.short	(.L_294 - .L_293)
.L_293:
        /*0158*/ 	.word	0x00000008
.L_294:


//--------------------- .nv.info._ZN3cub18CUB_300001_SM_10006detail9transform16transform_kernelINS2_10policy_hubILb0EN4cuda3std3__45tupleIJN6thrust24THRUST_300001_SM_1000_NS6detail15normal_iteratorINSA_10device_ptrIfEEEESF_EEEE10policy1000ElNS7_10multipliesIfEESF_JPfSL_EEEvT0_iT1_T2_DpNS2_10kernel_argIT3_EE --------------------------
	.section	.nv.info._ZN3cub18CUB_300001_SM_10006detail9transform16transform_kernelINS2_10policy_hubILb0EN4cuda3std3__45tupleIJN6thrust24THRUST_300001_SM_1000_NS6detail15normal_iteratorINSA_10device_ptrIfEEEESF_EEEE10policy1000ElNS7_10multipliesIfEESF_JPfSL_EEEvT0_iT1_T2_DpNS2_10kernel_argIT3_EE,"",@"SHT_CUDA_INFO"
	.sectionflags	@""
	.align	4


	//----- nvinfo : EIATTR_CUDA_API_VERSION
	.align		4
        /*0000*/ 	.byte	0x04, 0x37
        /*0002*/ 	.short	(.L_296 - .L_295)
.L_295:
        /*0004*/ 	.word	0x00000082


	//----- nvinfo : EIATTR_KPARAM_INFO
	.align		4
.L_296:
        /*0008*/ 	.byte	0x04, 0x17
        /*000a*/ 	.short	(.L_298 - .L_297)
.L_297:
        /*000c*/ 	.word	0x00000000
        /*0010*/ 	.short	0x0005
        /*0012*/ 	.short	0x0028
        /*0014*/ 	.byte	0x00, 0xf0, 0x41, 0x00


	//----- nvinfo : EIATTR_KPARAM_INFO
	.align		4
.L_298:
        /*0018*/ 	.byte	0x04, 0x17
        /*001a*/ 	.short	(.L_300 - .L_299)
.L_299:
        /*001c*/ 	.word	0x00000000
        /*0020*/ 	.short	0x0004
        /*0022*/ 	.short	0x0018
        /*0024*/ 	.byte	0x00, 0xf0, 0x41, 0x00


	//----- nvinfo : EIATTR_KPARAM_INFO
	.align		4
.L_300:
        /*0028*/ 	.byte	0x04, 0x17
        /*002a*/ 	.short	(.L_302 - .L_301)
.L_301:
        /*002c*/ 	.word	0x00000000
        /*0030*/ 	.short	0x0003
        /*0032*/ 	.short	0x0010
        /*0034*/ 	.byte	0x00, 0xf0, 0x21, 0x00


	//----- nvinfo : EIATTR_KPARAM_INFO
	.align		4
.L_302:
        /*0038*/ 	.byte	0x04, 0x17
        /*003a*/ 	.short	(.L_304 - .L_303)
.L_303:
        /*003c*/ 	.word	0x00000000
        /*0040*/ 	.short	0x0002
        /*0042*/ 	.short	0x000c
        /*0044*/ 	.byte	0x00, 0xf0, 0x05, 0x00


	//----- nvinfo : EIATTR_KPARAM_INFO
	.align		4
.L_304:
        /*0048*/ 	.byte	0x04, 0x17
        /*004a*/ 	.short	(.L_306 - .L_305)
.L_305:
        /*004c*/ 	.word	0x00000000
        /*0050*/ 	.short	0x0001
        /*0052*/ 	.short	0x0008
        /*0054*/ 	.byte	0x00, 0xf0, 0x11, 0x00


	//----- nvinfo : EIATTR_KPARAM_INFO
	.align		4
.L_306:
        /*0058*/ 	.byte	0x04, 0x17
        /*005a*/ 	.short	(.L_308 - .L_307)
.L_307:
        /*005c*/ 	.word	0x00000000
        /*0060*/ 	.short	0x0000
        /*0062*/ 	.short	0x0000
        /*0064*/ 	.byte	0x00, 0xf0, 0x21, 0x00


	//----- nvinfo : EIATTR_SPARSE_MMA_MASK
	.align		4
.L_308:
        /*0068*/ 	.byte	0x03, 0x50
        /*006a*/ 	.short	0x0000


	//----- nvinfo : EIATTR_MAXREG_COUNT
	.align		4
        /*006c*/ 	.byte	0x03, 0x1b
        /*006e*/ 	.short	0x00ff


	//----- nvinfo : EIATTR_NUM_BARRIERS
	.align		4
        /*0070*/ 	.byte	0x02, 0x4c
        /*0072*/ 	.byte	0x01
	.zero		1


	//----- nvinfo : EIATTR_MERCURY_ISA_VERSION
	.align		4
        /*0074*/ 	.byte	0x03, 0x5f
        /*0076*/ 	.short	0x0101


	//----- nvinfo : EIATTR_COOP_GROUP_MASK_REGIDS
	.align		4
        /*0078*/ 	.byte	0x04, 0x29
        /*007a*/ 	.short	(.L_310 - .L_309)


	//   ....[0]....
.L_309:
        /*007c*/ 	.word	0xffffffff


	//----- nvinfo : EIATTR_COOP_GROUP_INSTR_OFFSETS
	.align		4
.L_310:
        /*0080*/ 	.byte	0x04, 0x28
        /*0082*/ 	.short	(.L_312 - .L_311)


	//   ....[0]....
.L_311:
        /*0084*/ 	.word	0x000019c0


	//----- nvinfo : EIATTR_VRC_CTA_INIT_COUNT
	.align		4
.L_312:
        /*0088*/ 	.byte	0x02, 0x4a
	.zero		1
	.zero		1


	//----- nvinfo : EIATTR_MBARRIER_INSTR_OFFSETS
	.align		4
        /*008c*/ 	.byte	0x04, 0x39
        /*008e*/ 	.short	(.L_314 - .L_313)


	//   ....[0]....
.L_313:
        /*0090*/ 	.word	0x000002d0
        /*0094*/ 	.word	0x000000ff
        /*0098*/ 	.word	0x00000000
        /*009c*/ 	.short	0x0100
        /*009e*/ 	.byte	0x11
	.zero		1


	//   ....[1]....
        /*00a0*/ 	.word	0x000004a0
        /*00a4*/ 	.word	0x000000ff
        /*00a8*/ 	.word	0x00000000
        /*00ac*/ 	.short	0x010a
        /*00ae*/ 	.byte	0x04
	.zero		1


	//----- nvinfo : EIATTR_NUM_MBARRIERS
	.align		4
.L_314:
        /*00b0*/ 	.byte	0x03, 0x38
        /*00b2*/ 	.short	0x0001


	//----- nvinfo : EIATTR_EXIT_INSTR_OFFSETS
	.align		4
        /*00b4*/ 	.byte	0x04, 0x1c
        /*00b6*/ 	.short	(.L_316 - .L_315)


	//   ....[0]....
.L_315:
        /*00b8*/ 	.word	0x00001a10


	//   ....[1]....
        /*00bc*/ 	.word	0x00001c00


	//   ....[2]....
        /*00c0*/ 	.word	0x00001c30


	//   ....[3]....
        /*00c4*/ 	.word	0x00001dd0


	//----- nvinfo : EIATTR_MAX_THREADS
	.align		4
.L_316:
        /*00c8*/ 	.byte	0x04, 0x05
        /*00ca*/ 	.short	(.L_318 - .L_317)
.L_317:
        /*00cc*/ 	.word	0x00000080
        /*00d0*/ 	.word	0x00000001
        /*00d4*/ 	.word	0x00000001


	//----- nvinfo : EIATTR_CRS_STACK_SIZE
	.align		4
.L_318:
        /*00d8*/ 	.byte	0x04, 0x1e
        /*00da*/ 	.short	(.L_320 - .L_319)
.L_319:
        /*00dc*/ 	.word	0x00000000


	//----- nvinfo : EIATTR_CBANK_PARAM_SIZE
	.align		4
.L_320:
        /*00e0*/ 	.byte	0x03, 0x19
        /*00e2*/ 	.short	0x0038


	//----- nvinfo : EIATTR_PARAM_CBANK
	.align		4
        /*00e4*/ 	.byte	0x04, 0x0a
        /*00e6*/ 	.short	(.L_322 - .L_321)
	.align		4
.L_321:
        /*00e8*/ 	.word	index@(.nv.constant0._ZN3cub18CUB_300001_SM_10006detail9transform16transform_kernelINS2_10policy_hubILb0EN4cuda3std3__45tupleIJN6thrust24THRUST_300001_SM_1000_NS6detail15normal_iteratorINSA_10device_ptrIfEEEESF_EEEE10policy1000ElNS7_10multipliesIfEESF_JPfSL_EEEvT0_iT1_T2_DpNS2_10kernel_argIT3_EE)
        /*00ec*/ 	.short	0x0380
        /*00ee*/ 	.short	0x0038


	//----- nvinfo : EIATTR_SW_WAR
	.align		4
.L_322:
        /*00f0*/ 	.byte	0x04, 0x36
        /*00f2*/ 	.short	(.L_324 - .L_323)
.L_323:
        /*00f4*/ 	.word	0x00000008
.L_324:


//--------------------- .nv.info._ZN3cub18CUB_300001_SM_10006detail9transform16transform_kernelINS2_10policy_hubILb0EN4cuda3std3__45tupleIJN6thrust24THRUST_300001_SM_1000_NS6detail15normal_iteratorINSA_10device_ptrIfEEEESF_EEEE10policy1000EiNS7_10multipliesIfEESF_JPfSL_EEEvT0_iT1_T2_DpNS2_10kernel_argIT3_EE --------------------------
	.section	.nv.info._ZN3cub18CUB_300001_SM_10006detail9transform16transform_kernelINS2_10policy_hubILb0EN4cuda3std3__45tupleIJN6thrust24THRUST_300001_SM_1000_NS6detail15normal_iteratorINSA_10device_ptrIfEEEESF_EEEE10policy1000EiNS7_10multipliesIfEESF_JPfSL_EEEvT0_iT1_T2_DpNS2_10kernel_argIT3_EE,"",@"SHT_CUDA_INFO"
	.sectionflags	@""
	.align	4


	//----- nvinfo : EIATTR_CUDA_API_VERSION
	.align		4
        /*0000*/ 	.byte	0x04, 0x37
        /*0002*/ 	.short	(.L_326 - .L_325)
.L_325:
        /*0004*/ 	.word	0x00000082


	//----- nvinfo : EIATTR_KPARAM_INFO
	.align		4
.L_326:
        /*0008*/ 	.byte	0x04, 0x17
        /*000a*/ 	.short	(.L_328 - .L_327)
.L_327:
        /*000c*/ 	.word	0x00000000
        /*0010*/ 	.short	0x0005
        /*0012*/ 	.short	0x0028
        /*0014*/ 	.byte	0x00, 0xf0, 0x41, 0x00


	//----- nvinfo : EIATTR_KPARAM_INFO
	.align		4
.L_328:
        /*0018*/ 	.byte	0x04, 0x17
        /*001a*/ 	.short	(.L_330 - .L_329)
.L_329:
        /*001c*/ 	.word	0x00000000
        /*0020*/ 	.short	0x0004
        /*0022*/ 	.short	0x0018
        /*0024*/ 	.byte	0x00, 0xf0, 0x41, 0x00


	//----- nvinfo : EIATTR_KPARAM_INFO
	.align		4
.L_330:
        /*0028*/ 	.byte	0x04, 0x17
        /*002a*/ 	.short	(.L_332 - .L_331)
.L_331:
        /*002c*/ 	.word	0x00000000
        /*0030*/ 	.short	0x0003
        /*0032*/ 	.short	0x0010
        /*0034*/ 	.byte	0x00, 0xf0, 0x21, 0x00


	//----- nvinfo : EIATTR_KPARAM_INFO
	.align		4
.L_332:
        /*0038*/ 	.byte	0x04, 0x17
        /*003a*/ 	.short	(.L_334 - .L_333)
.L_333:
        /*003c*/ 	.word	0x00000000
        /*0040*/ 	.short	0x0002
        /*0042*/ 	.short	0x0008
        /*0044*/ 	.byte	0x00, 0xf0, 0x05, 0x00


	//----- nvinfo : EIATTR_KPARAM_INFO
	.align		4
.L_334:
        /*0048*/ 	.byte	0x04, 0x17
        /*004a*/ 	.short	(.L_336 - .L_335)
.L_335:
        /*004c*/ 	.word	0x00000000
        /*0050*/ 	.short	0x0001
        /*0052*/ 	.short	0x0004
        /*0054*/ 	.byte	0x00, 0xf0, 0x11, 0x00


	//----- nvinfo : EIATTR_KPARAM_INFO
	.align		4
.L_336:
        /*0058*/ 	.byte	0x04, 0x17
        /*005a*/ 	.short	(.L_338 - .L_337)
.L_337:
        /*005c*/ 	.word	0x00000000
        /*0060*/ 	.short	0x0000
        /*0062*/ 	.short	0x0000
        /*0064*/ 	.byte	0x00, 0xf0, 0x11, 0x00


	//----- nvinfo : EIATTR_SPARSE_MMA_MASK
	.align		4
.L_338:
        /*0068*/ 	.byte	0x03, 0x50
        /*006a*/ 	.short	0x0000


	//----- nvinfo : EIATTR_MAXREG_COUNT
	.align		4
        /*006c*/ 	.byte	0x03, 0x1b
        /*006e*/ 	.short	0x00ff


	//----- nvinfo : EIATTR_NUM_BARRIERS
	.align		4
        /*0070*/ 	.byte	0x02, 0x4c
        /*0072*/ 	.byte	0x01
	.zero		1


	//----- nvinfo : EIATTR_MERCURY_ISA_VERSION
	.align		4
        /*0074*/ 	.byte	0x03, 0x5f
        /*0076*/ 	.short	0x0101


	//----- nvinfo : EIATTR_COOP_GROUP_MASK_REGIDS
	.align		4
        /*0078*/ 	.byte	0x04, 0x29
        /*007a*/ 	.short	(.L_340 - .L_339)


	//   ....[0]....
.L_339:
        /*007c*/ 	.word	0xffffffff


	//----- nvinfo : EIATTR_COOP_GROUP_INSTR_OFFSETS
	.align		4
.L_340:
        /*0080*/ 	.byte	0x04, 0x28
        /*0082*/ 	.short	(.L_342 - .L_341)


	//   ....[0]....
.L_341:
        /*0084*/ 	.word	0x000019e0


	//----- nvinfo : EIATTR_VRC_CTA_INIT_COUNT
	.align		4
.L_342:
        /*0088*/ 	.byte	0x02, 0x4a
	.zero		1
	.zero		1


	//----- nvinfo : EIATTR_MBARRIER_INSTR_OFFSETS
	.align		4
        /*008c*/ 	.byte	0x04, 0x39
        /*008e*/ 	.short	(.L_344 - .L_343)


	//   ....[0]....
.L_343:
        /*0090*/ 	.word	0x00000270
        /*0094*/ 	.word	0x000000ff
        /*0098*/ 	.word	0x00000000
        /*009c*/ 	.short	0x0100
        /*009e*/ 	.byte	0x0f
	.zero		1


	//   ....[1]....
        /*00a0*/ 	.word	0x00000420
        /*00a4*/ 	.word	0x000000ff
        /*00a8*/ 	.word	0x00000000
        /*00ac*/ 	.short	0x010a
        /*00ae*/ 	.byte	0x04
	.zero		1


	//----- nvinfo : EIATTR_NUM_MBARRIERS
	.align		4
.L_344:
        /*00b0*/ 	.byte	0x03, 0x38
        /*00b2*/ 	.short	0x0001


	//----- nvinfo : EIATTR_EXIT_INSTR_OFFSETS
	.align		4
        /*00b4*/ 	.byte	0x04, 0x1c
        /*00b6*/ 	.short	(.L_346 - .L_345)


	//   ....[0]....
.L_345:
        /*00b8*/ 	.word	0x00001a30


	//   ....[1]....
        /*00bc*/ 	.word	0x00001bc0


	//   ....[2]....
        /*00c0*/ 	.word	0x00001c30


	//   ....[3]....
        /*00c4*/ 	.word	0x00001e10


	//----- nvinfo : EIATTR_MAX_THREADS
	.align		4
.L_346:
        /*00c8*/ 	.byte	0x04, 0x05
        /*00ca*/ 	.short	(.L_348 - .L_347)
.L_347:
        /*00cc*/ 	.word	0x00000080
        /*00d0*/ 	.word	0x00000001
        /*00d4*/ 	.word	0x00000001


	//----- nvinfo : EIATTR_CRS_STACK_SIZE
	.align		4
.L_348:
        /*00d8*/ 	.byte	0x04, 0x1e
        /*00da*/ 	.short	(.L_350 - .L_349)
.L_349:
        /*00dc*/ 	.word	0x00000000


	//----- nvinfo : EIATTR_CBANK_PARAM_SIZE
	.align		4
.L_350:
        /*00e0*/ 	.byte	0x03, 0x19
        /*00e2*/ 	.short	0x0038


	//----- nvinfo : EIATTR_PARAM_CBANK
	.align		4
        /*00e4*/ 	.byte	0x04, 0x0a
        /*00e6*/ 	.short	(.L_352 - .L_351)
	.align		4
.L_351:
        /*00e8*/ 	.word	index@(.nv.constant0._ZN3cub18CUB_300001_SM_10006detail9transform16transform_kernelINS2_10policy_hubILb0EN4cuda3std3__45tupleIJN6thrust24THRUST_300001_SM_1000_NS6detail15normal_iteratorINSA_10device_ptrIfEEEESF_EEEE10policy1000EiNS7_10multipliesIfEESF_JPfSL_EEEvT0_iT1_T2_DpNS2_10kernel_argIT3_EE)
        /*00ec*/ 	.short	0x0380
        /*00ee*/ 	.short	0x0038


	//----- nvinfo : EIATTR_SW_WAR
	.align		4
.L_352:
        /*00f0*/ 	.byte	0x04, 0x36
        /*00f2*/ 	.short	(.L_354 - .L_353)
.L_353:
        /*00f4*/ 	.word	0x00000008
.L_354:


//--------------------- .nv.info._ZN3cub18CUB_300001_SM_10006detail9transform16transform_kernelINS2_10policy_hubILb1EN4cuda3std3__45tupleIJN6thrust24THRUST_300001_SM_1000_NS6detail15normal_iteratorINSA_10device_ptrIfEEEESF_EEEE10policy1000El16smoother_functorSF_JPfSK_EEEvT0_iT1_T2_DpNS2_10kernel_argIT3_EE --------------------------
	.section	.nv.info._ZN3cub18CUB_300001_SM_10006detail9transform16transform_kernelINS2_10policy_hubILb1EN4cuda3std3__45tupleIJN6thrust24THRUST_300001_SM_1000_NS6detail15normal_iteratorINSA_10device_ptrIfEEEESF_EEEE10policy1000El16smoother_functorSF_JPfSK_EEEvT0_iT1_T2_DpNS2_10kernel_argIT3_EE,"",@"SHT_CUDA_INFO"
	.sectionflags	@""
	.align	4


	//----- nvinfo : EIATTR_CUDA_API_VERSION
	.align		4
        /*0000*/ 	.byte	0x04, 0x37
        /*0002*/ 	.short	(.L_356 - .L_355)
.L_355:
        /*0004*/ 	.word	0x00000082


	//----- nvinfo : EIATTR_KPARAM_INFO
	.align		4
.L_356:
        /*0008*/ 	.byte	0x04, 0x17
        /*000a*/ 	.short	(.L_358 - .L_357)
.L_357:
        /*000c*/ 	.word	0x00000000
        /*0010*/ 	.short	0x0005
        /*0012*/ 	.short	0x0030
        /*0014*/ 	.byte	0x00, 0xf0, 0x41, 0x00


	//----- nvinfo : EIATTR_KPARAM_INFO
	.align		4
.L_358:
        /*0018*/ 	.byte	0x04, 0x17
        /*001a*/ 	.short	(.L_360 - .L_359)
.L_359:
        /*001c*/ 	.word	0x00000000
        /*0020*/ 	.short	0x0004
        /*0022*/ 	.short	0x0020
        /*0024*/ 	.byte	0x00, 0xf0, 0x41, 0x00


	//----- nvinfo : EIATTR_KPARAM_INFO
	.align		4
.L_360:
        /*0028*/ 	.byte	0x04, 0x17
        /*002a*/ 	.short	(.L_362 - .L_361)
.L_361:
        /*002c*/ 	.word	0x00000000
        /*0030*/ 	.short	0x0003
        /*0032*/ 	.short	0x0018
        /*0034*/ 	.byte	0x00, 0xf0, 0x21, 0x00


	//----- nvinfo : EIATTR_KPARAM_INFO
	.align		4
.L_362:
        /*0038*/ 	.byte	0x04, 0x17
        /*003a*/ 	.short	(.L_364 - .L_363)
.L_363:
        /*003c*/ 	.word	0x00000000
        /*0040*/ 	.short	0x0002
        /*0042*/ 	.short	0x000c
        /*0044*/ 	.byte	0x00, 0xf0, 0x21, 0x00


	//----- nvinfo : EIATTR_KPARAM_INFO
	.align		4
.L_364:
        /*0048*/ 	.byte	0x04, 0x17
        /*004a*/ 	.short	(.L_366 - .L_365)
.L_365:
        /*004c*/ 	.word	0x00000000
        /*0050*/ 	.short	0x0001
        /*0052*/ 	.short	0x0008
        /*0054*/ 	.byte	0x00, 0xf0, 0x11, 0x00


	//----- nvinfo : EIATTR_KPARAM_INFO
	.align		4
.L_366:
        /*0058*/ 	.byte	0x04, 0x17
        /*005a*/ 	.short	(.L_368 - .L_367)
.L_367:
        /*005c*/ 	.word	0x00000000
        /*0060*/ 	.short	0x0000
        /*0062*/ 	.short	0x0000
        /*0064*/ 	.byte	0x00, 0xf0, 0x21, 0x00


	//----- nvinfo : EIATTR_SPARSE_MMA_MASK
	.align		4
.L_368:
        /*0068*/ 	.byte	0x03, 0x50
        /*006a*/ 	.short	0x0000


	//----- nvinfo : EIATTR_MAXREG_COUNT
	.align		4
        /*006c*/ 	.byte	0x03, 0x1b
        /*006e*/ 	.short	0x00ff


	//----- nvinfo : EIATTR_MERCURY_ISA_VERSION
	.align		4
        /*0070*/ 	.byte	0x03, 0x5f
        /*0072*/ 	.short	0x0101


	//----- nvinfo : EIATTR_VRC_CTA_INIT_COUNT
	.align		4
        /*0074*/ 	.byte	0x02, 0x4a
	.zero		1
	.zero		1


	//----- nvinfo : EIATTR_EXIT_INSTR_OFFSETS
	.align		4
        /*0078*/ 	.byte	0x04, 0x1c
        /*007a*/ 	.short	(.L_370 - .L_369)


	//   ....[0]....
.L_369:
        /*007c*/ 	.word	0x000003a0


	//   ....[1]....
        /*0080*/ 	.word	0x00000d10


	//   ....[2]....
        /*0084*/ 	.word	0x00001000


	//   ....[3]....
        /*0088*/ 	.word	0x000011a0


	//   ....[4]....
        /*008c*/ 	.word	0x000011d0


	//   ....[5]....
        /*0090*/ 	.word	0x00001260


	//   ....[6]....
        /*0094*/ 	.word	0x00001280


	//   ....[7]....
        /*0098*/ 	.word	0x00001640


	//   ....[8]....
        /*009c*/ 	.word	0x000017f0


	//   ....[9]....
        /*00a0*/ 	.word	0x00001920


	//   ....[10]....
        /*00a4*/ 	.word	0x000019c0


	//----- nvinfo : EIATTR_MAX_THREADS
	.align		4
.L_370:
        /*00a8*/ 	.byte	0x04, 0x05
        /*00aa*/ 	.short	(.L_372 - .L_371)
.L_371:
        /*00ac*/ 	.word	0x00000080
        /*00b0*/ 	.word	0x00000001
        /*00b4*/ 	.word	0x00000001


	//----- nvinfo : EIATTR_CRS_STACK_SIZE
	.align		4
.L_372:
        /*00b8*/ 	.byte	0x04, 0x1e
        /*00ba*/ 	.short	(.L_374 - .L_373)
.L_373:
        /*00bc*/ 	.word	0x00000000


	//----- nvinfo : EIATTR_CBANK_PARAM_SIZE
	.align		4
.L_374:
        /*00c0*/ 	.byte	0x03, 0x19
        /*00c2*/ 	.short	0x0040


	//----- nvinfo : EIATTR_PARAM_CBANK
	.align		4
        /*00c4*/ 	.byte	0x04, 0x0a
        /*00c6*/ 	.short	(.L_376 - .L_375)
	.align		4
.L_375:
        /*00c8*/ 	.word	index@(.nv.constant0._ZN3cub18CUB_300001_SM_10006detail9transform16transform_kernelINS2_10policy_hubILb1EN4cuda3std3__45tupleIJN6thrust24THRUST_300001_SM_1000_NS6detail15normal_iteratorINSA_10device_ptrIfEEEESF_EEEE10policy1000El16smoother_functorSF_JPfSK_EEEvT0_iT1_T2_DpNS2_10kernel_argIT3_EE)
        /*00cc*/ 	.short	0x0380
        /*00ce*/ 	.short	0x0040


	//----- nvinfo : EIATTR_SW_WAR
	.align		4
.L_376:
        /*00d0*/ 	.byte	0x04, 0x36
        /*00d2*/ 	.short	(.L_378 - .L_377)
.L_377:
        /*00d4*/ 	.word	0x00000008
.L_378:


//--------------------- .nv.info._ZN3cub18CUB_300001_SM_10006detail9transform16transform_kernelINS2_10policy_hubILb1EN4cuda3std3__45tupleIJN6thrust24THRUST_300001_SM_1000_NS6detail15normal_iteratorINSA_10device_ptrIfEEEESF_EEEE10policy1000Ei16smoother_functorSF_JPfSK_EEEvT0_iT1_T2_DpNS2_10kernel_argIT3_EE --------------------------
	.section	.nv.info._ZN3cub18CUB_300001_SM_10006detail9transform16transform_kernelINS2_10policy_hubILb1EN4cuda3std3__45tupleIJN6thrust24THRUST_300001_SM_1000_NS6detail15normal_iteratorINSA_10device_ptrIfEEEESF_EEEE10policy1000Ei16smoother_functorSF_JPfSK_EEEvT0_iT1_T2_DpNS2_10kernel_argIT3_EE,"",@"SHT_CUDA_INFO"
	.sectionflags	@""
	.align	4


	//----- nvinfo : EIATTR_CUDA_API_VERSION
	.align		4
        /*0000*/ 	.byte	0x04, 0x37
        /*0002*/ 	.short	(.L_380 - .L_379)
.L_379:
        /*0004*/ 	.word	0x00000082


	//----- nvinfo : EIATTR_KPARAM_INFO
	.align		4
.L_380:
        /*0008*/ 	.byte	0x04, 0x17
        /*000a*/ 	.short	(.L_382 - .L_381)
.L_381:
        /*000c*/ 	.word	0x00000000
        /*0010*/ 	.short	0x0005
        /*0012*/ 	.short	0x0028
        /*0014*/ 	.byte	0x00, 0xf0, 0x41, 0x00


	//----- nvinfo : EIATTR_KPARAM_INFO
	.align		4
.L_382:
        /*0018*/ 	.byte	0x04, 0x17
        /*001a*/ 	.short	(.L_384 - .L_383)
.L_383:
        /*001c*/ 	.word	0x00000000
        /*0020*/ 	.short	0x0004
        /*0022*/ 	.short	0x0018
        /*0024*/ 	.byte	0x00, 0xf0, 0x41, 0x00


	//----- nvinfo : EIATTR_KPARAM_INFO
	.align		4
.L_384:
        /*0028*/ 	.byte	0x04, 0x17
        /*002a*/ 	.short	(.L_386 - .L_385)
.L_385:
        /*002c*/ 	.word	0x00000000
        /*0030*/ 	.short	0x0003
        /*0032*/ 	.short	0x0010
        /*0034*/ 	.byte	0x00, 0xf0, 0x21, 0x00


	//----- nvinfo : EIATTR_KPARAM_INFO
	.align		4
.L_386:
        /*0038*/ 	.byte	0x04, 0x17
        /*003a*/ 	.short	(.L_388 - .L_387)
.L_387:
        /*003c*/ 	.word	0x00000000
        /*0040*/ 	.short	0x0002
        /*0042*/ 	.short	0x0008
        /*0044*/ 	.byte	0x00, 0xf0, 0x21, 0x00


	//----- nvinfo : EIATTR_KPARAM_INFO
	.align		4
.L_388:
        /*0048*/ 	.byte	0x04, 0x17
        /*004a*/ 	.short	(.L_390 - .L_389)
.L_389:
        /*004c*/ 	.word	0x00000000
        /*0050*/ 	.short	0x0001
        /*0052*/ 	.short	0x0004
        /*0054*/ 	.byte	0x00, 0xf0, 0x11, 0x00


	//----- nvinfo : EIATTR_KPARAM_INFO
	.align		4
.L_390:
        /*0058*/ 	.byte	0x04, 0x17
        /*005a*/ 	.short	(.L_392 - .L_391)
.L_391:
        /*005c*/ 	.word	0x00000000
        /*0060*/ 	.short	0x0000
        /*0062*/ 	.short	0x0000
        /*0064*/ 	.byte	0x00, 0xf0, 0x11, 0x00


	//----- nvinfo : EIATTR_SPARSE_MMA_MASK
	.align		4
.L_392:
        /*0068*/ 	.byte	0x03, 0x50
        /*006a*/ 	.short	0x0000


	//----- nvinfo : EIATTR_MAXREG_COUNT
	.align		4
        /*006c*/ 	.byte	0x03, 0x1b
        /*006e*/ 	.short	0x00ff


	//----- nvinfo : EIATTR_MERCURY_ISA_VERSION
	.align		4
        /*0070*/ 	.byte	0x03, 0x5f
        /*0072*/ 	.short	0x0101


	//----- nvinfo : EIATTR_VRC_CTA_INIT_COUNT
	.align		4
        /*0074*/ 	.byte	0x02, 0x4a
	.zero		1
	.zero		1


	//----- nvinfo : EIATTR_EXIT_INSTR_OFFSETS
	.align		4
        /*0078*/ 	.byte	0x04, 0x1c
        /*007a*/ 	.short	(.L_394 - .L_393)


	//   ....[0]....
.L_393:
        /*007c*/ 	.word	0x000002d0


	//   ....[1]....
        /*0080*/ 	.word	0x00000690


	//   ....[2]....
        /*0084*/ 	.word	0x00000840


	//   ....[3]....
        /*0088*/ 	.word	0x00000960


	//   ....[4]....
        /*008c*/ 	.word	0x000009f0


	//   ....[5]....
        /*0090*/ 	.word	0x00000a10


	//   ....[6]....
        /*0094*/ 	.word	0x00000eb0


	//   ....[7]....
        /*0098*/ 	.word	0x00001160


	//   ....[8]....
        /*009c*/ 	.word	0x000012e0


	//   ....[9]....
        /*00a0*/ 	.word	0x00001310


	//   ....[10]....
        /*00a4*/ 	.word	0x00001390


	//----- nvinfo : EIATTR_MAX_THREADS
	.align		4
.L_394:
        /*00a8*/ 	.byte	0x04, 0x05
        /*00aa*/ 	.short	(.L_396 - .L_395)
.L_395:
        /*00ac*/ 	.word	0x00000080
        /*00b0*/ 	.word	0x00000001
        /*00b4*/ 	.word	0x00000001


	//----- nvinfo : EIATTR_CRS_STACK_SIZE
	.align		4
.L_396:
        /*00b8*/ 	.byte	0x04, 0x1e
        /*00ba*/ 	.short	(.L_398 - .L_397)
.L_397:
        /*00bc*/ 	.word	0x00000000


	//----- nvinfo : EIATTR_CBANK_PARAM_SIZE
	.align		4
.L_398:
        /*00c0*/ 	.byte	0x03, 0x19
        /*00c2*/ 	.short	0x0038


	//----- nvinfo : EIATTR_PARAM_CBANK
	.align		4
        /*00c4*/ 	.byte	0x04, 0x0a
        /*00c6*/ 	.short	(.L_400 - .L_399)
	.align		4
.L_399:
        /*00c8*/ 	.word	index@(.nv.constant0._ZN3cub18CUB_300001_SM_10006detail9transform16transform_kernelINS2_10policy_hubILb1EN4cuda3std3__45tupleIJN6thrust24THRUST_300001_SM_1000_NS6detail15normal_iteratorINSA_10device_ptrIfEEEESF_EEEE10policy1000Ei16smoother_functorSF_JPfSK_EEEvT0_iT1_T2_DpNS2_10kernel_argIT3_EE)
        /*00cc*/ 	.short	0x0380
        /*00ce*/ 	.short	0x0038


	//----- nvinfo : EIATTR_SW_WAR
	.align		4
.L_400:
        /*00d0*/ 	.byte	0x04, 0x36
        /*00d2*/ 	.short	(.L_402 - .L_401)
.L_401:
        /*00d4*/ 	.word	0x00000008
.L_402:


//--------------------- .nv.info._ZN3cub18CUB_300001_SM_10006detail8for_each13static_kernelINS2_12policy_hub_t12policy_500_tEmN6thrust24THRUST_300001_SM_1000_NS8cuda_cub20__uninitialized_fill7functorINS7_10device_ptrIfEEfEEEEvT0_T1_ --------------------------
	.section	.nv.info._ZN3cub18CUB_300001_SM_10006detail8for_each13static_kernelINS2_12policy_hub_t12policy_500_tEmN6thrust24THRUST_300001_SM_1000_NS8cuda_cub20__uninitialized_fill7functorINS7_10device_ptrIfEEfEEEEvT0_T1_,"",@"SHT_CUDA_INFO"
	.sectionflags	@""
	.align	4


	//----- nvinfo : EIATTR_CUDA_API_VERSION
	.align		4
        /*0000*/ 	.byte	0x04, 0x37
        /*0002*/ 	.short	(.L_404 - .L_403)
.L_403:
        /*0004*/ 	.word	0x00000082


	//----- nvinfo : EIATTR_KPARAM_INFO
	.align		4
.L_404:
        /*0008*/ 	.byte	0x04, 0x17
        /*000a*/ 	.short	(.L_406 - .L_405)
.L_405:
        /*000c*/ 	.word	0x00000000
        /*0010*/ 	.short	0x0001
        /*0012*/ 	.short	0x0008
        /*0014*/ 	.byte	0x00, 0xf0, 0x41, 0x00


	//----- nvinfo : EIATTR_KPARAM_INFO
	.align		4
.L_406:
        /*0018*/ 	.byte	0x04, 0x17
        /*001a*/ 	.short	(.L_408 - .L_407)
.L_407:
        /*001c*/ 	.word	0x00000000
        /*0020*/ 	.short	0x0000
        /*0022*/ 	.short	0x0000
        /*0024*/ 	.byte	0x00, 0xf0, 0x21, 0x00


	//----- nvinfo : EIATTR_SPARSE_MMA_MASK
	.align		4
.L_408:
        /*0028*/ 	.byte	0x03, 0x50
        /*002a*/ 	.short	0x0000


	//----- nvinfo : EIATTR_MAXREG_COUNT
	.align		4
        /*002c*/ 	.byte	0x03, 0x1b
        /*002e*/ 	.short	0x00ff


	//----- nvinfo : EIATTR_MERCURY_ISA_VERSION
	.align		4
        /*0030*/ 	.byte	0x03, 0x5f
        /*0032*/ 	.short	0x0101


	//----- nvinfo : EIATTR_VRC_CTA_INIT_COUNT
	.align		4
        /*0034*/ 	.byte	0x02, 0x4a
	.zero		1
	.zero		1


	//----- nvinfo : EIATTR_EXIT_INSTR_OFFSETS
	.align		4
        /*0038*/ 	.byte	0x04, 0x1c
        /*003a*/ 	.short	(.L_410 - .L_409)


	//   ....[0]....
.L_409:
        /*003c*/ 	.word	0x00000130


	//   ....[1]....
        /*0040*/ 	.word	0x00000230


	//   ....[2]....
        /*0044*/ 	.word	0x00000260


	//----- nvinfo : EIATTR_MAX_THREADS
	.align		4
.L_410:
        /*0048*/ 	.byte	0x04, 0x05
        /*004a*/ 	.short	(.L_412 - .L_411)
.L_411:
        /*004c*/ 	.word	0x00000100
        /*0050*/ 	.word	0x00000001
        /*0054*/ 	.word	0x00000001


	//----- nvinfo : EIATTR_CBANK_PARAM_SIZE
	.align		4
.L_412:
        /*0058*/ 	.byte	0x03, 0x19
        /*005a*/ 	.short	0x0018


	//----- nvinfo : EIATTR_PARAM_CBANK
	.align		4
        /*005c*/ 	.byte	0x04, 0x0a
        /*005e*/ 	.short	(.L_414 - .L_413)
	.align		4
.L_413:
        /*0060*/ 	.word	index@(.nv.constant0._ZN3cub18CUB_300001_SM_10006detail8for_each13static_kernelINS2_12policy_hub_t12policy_500_tEmN6thrust24THRUST_300001_SM_1000_NS8cuda_cub20__uninitialized_fill7functorINS7_10device_ptrIfEEfEEEEvT0_T1_)
        /*0064*/ 	.short	0x0380
        /*0066*/ 	.short	0x0018


	//----- nvinfo : EIATTR_SW_WAR
	.align		4
.L_414:
        /*0068*/ 	.byte	0x04, 0x36
        /*006a*/ 	.short	(.L_416 - .L_415)
.L_415:
        /*006c*/ 	.word	0x00000008
.L_416:


//--------------------- .nv.info._ZN3cub18CUB_300001_SM_10006detail11EmptyKernelIvEEvv --------------------------
	.section	.nv.info._ZN3cub18CUB_300001_SM_10006detail11EmptyKernelIvEEvv,"",@"SHT_CUDA_INFO"
	.sectionflags	@""
	.align	4


	//----- nvinfo : EIATTR_CUDA_API_VERSION
	.align		4
        /*0000*/ 	.byte	0x04, 0x37
        /*0002*/ 	.short	(.L_418 - .L_417)
.L_417:
        /*0004*/ 	.word	0x00000082


	//----- nvinfo : EIATTR_SPARSE_MMA_MASK
	.align		4
.L_418:
        /*0008*/ 	.byte	0x03, 0x50
        /*000a*/ 	.short	0x0000


	//----- nvinfo : EIATTR_MAXREG_COUNT
	.align		4
        /*000c*/ 	.byte	0x03, 0x1b
        /*000e*/ 	.short	0x00ff


	//----- nvinfo : EIATTR_MERCURY_ISA_VERSION
	.align		4
        /*0010*/ 	.byte	0x03, 0x5f
        /*0012*/ 	.short	0x0101


	//----- nvinfo : EIATTR_VRC_CTA_INIT_COUNT
	.align		4
        /*0014*/ 	.byte	0x02, 0x4a
	.zero		1
	.zero		1


	//----- nvinfo : EIATTR_EXIT_INSTR_OFFSETS
	.align		4
        /*0018*/ 	.byte	0x04, 0x1c
        /*001a*/ 	.short	(.L_420 - .L_419)


	//   ....[0]....
.L_419:
        /*001c*/ 	.word	0x00000010


	//----- nvinfo : EIATTR_SW_WAR
	.align		4
.L_420:
        /*0020*/ 	.byte	0x04, 0x36
        /*0022*/ 	.short	(.L_422 - .L_421)
.L_421:
        /*0024*/ 	.word	0x00000008
.L_422:


//--------------------- .nv.callgraph             --------------------------
	.section	.nv.callgraph,"",@"SHT_CUDA_CALLGRAPH"
	.align	4
	.sectionentsize	8
	.align		4
        /*0000*/ 	.word	0x00000000
	.align		4
        /*0004*/ 	.word	0xffffffff
	.align		4
        /*0008*/ 	.word	0x00000000
	.align		4
        /*000c*/ 	.word	0xfffffffe
	.align		4
        /*0010*/ 	.word	0x00000000
	.align		4
        /*0014*/ 	.word	0xfffffffd
	.align		4
        /*0018*/ 	.word	0x00000000
	.align		4
        /*001c*/ 	.word	0xfffffffc


//--------------------- .nv.constant4             --------------------------
	.section	.nv.constant4,"a",@progbits
	.align	8
	.align		8
.nv.constant4:
        /*0000*/ 	.dword	_ZN34_INTERNAL_42008cfb_4_k_cu_2cf8e89a4cuda3std3__45__cpo5beginE
	.align		8
        /*0008*/ 	.dword	_ZN34_INTERNAL_42008cfb_4_k_cu_2cf8e89a4cuda3std3__45__cpo3endE
	.align		8
        /*0010*/ 	.dword	_ZN34_INTERNAL_42008cfb_4_k_cu_2cf8e89a4cuda3std3__45__cpo6cbeginE
	.align		8
        /*0018*/ 	.dword	_ZN34_INTERNAL_42008cfb_4_k_cu_2cf8e89a4cuda3std3__45__cpo4cendE
	.align		8
        /*0020*/ 	.dword	_ZN34_INTERNAL_42008cfb_4_k_cu_2cf8e89a4cuda3std3__45__cpo6rbeginE
	.align		8
        /*0028*/ 	.dword	_ZN34_INTERNAL_42008cfb_4_k_cu_2cf8e89a4cuda3std3__45__cpo4rendE
	.align		8
        /*0030*/ 	.dword	_ZN34_INTERNAL_42008cfb_4_k_cu_2cf8e89a4cuda3std3__45__cpo7crbeginE
	.align		8
        /*0038*/ 	.dword	_ZN34_INTERNAL_42008cfb_4_k_cu_2cf8e89a4cuda3std3__45__cpo5crendE
	.align		8
        /*0040*/ 	.dword	_ZN34_INTERNAL_42008cfb_4_k_cu_2cf8e89a4cuda3std3__436_GLOBAL__N__42008cfb_4_k_cu_2cf8e89a6ignoreE
	.align		8
        /*0048*/ 	.dword	_ZN34_INTERNAL_42008cfb_4_k_cu_2cf8e89a4cuda3std3__419piecewise_constructE
	.align		8
        /*0050*/ 	.dword	_ZN34_INTERNAL_42008cfb_4_k_cu_2cf8e89a4cuda3std3__48in_placeE
	.align		8
        /*0058*/ 	.dword	_ZN34_INTERNAL_42008cfb_4_k_cu_2cf8e89a4cuda3std3__420unreachable_sentinelE
	.align		8
        /*0060*/ 	.dword	_ZN34_INTERNAL_42008cfb_4_k_cu_2cf8e89a4cuda3std3__47nulloptE
	.align		8
        /*0068*/ 	.dword	_ZN34_INTERNAL_42008cfb_4_k_cu_2cf8e89a4cuda3std3__48unexpectE
	.align		8
        /*0070*/ 	.dword	_ZN34_INTERNAL_42008cfb_4_k_cu_2cf8e89a4cuda3std6ranges3__45__cpo4swapE
	.align		8
        /*0078*/ 	.dword	_ZN34_INTERNAL_42008cfb_4_k_cu_2cf8e89a4cuda3std6ranges3__45__cpo9iter_moveE
	.align		8
        /*0080*/ 	.dword	_ZN34_INTERNAL_42008cfb_4_k_cu_2cf8e89a4cuda3std6ranges3__45__cpo5beginE
	.align		8
        /*0088*/ 	.dword	_ZN34_INTERNAL_42008cfb_4_k_cu_2cf8e89a4cuda3std6ranges3__45__cpo3endE
	.align		8
        /*0090*/ 	.dword	_ZN34_INTERNAL_42008cfb_4_k_cu_2cf8e89a4cuda3std6ranges3__45__cpo6cbeginE
	.align		8
        /*0098*/ 	.dword	_ZN34_INTERNAL_42008cfb_4_k_cu_2cf8e89a4cuda3std6ranges3__45__cpo4cendE
	.align		8
        /*00a0*/ 	.dword	_ZN34_INTERNAL_42008cfb_4_k_cu_2cf8e89a4cuda3std6ranges3__45__cpo7advanceE
	.align		8
        /*00a8*/ 	.dword	_ZN34_INTERNAL_42008cfb_4_k_cu_2cf8e89a4cuda3std6ranges3__45__cpo9iter_swapE
	.align		8
        /*00b0*/ 	.dword	_ZN34_INTERNAL_42008cfb_4_k_cu_2cf8e89a4cuda3std6ranges3__45__cpo4nextE
	.align		8
        /*00b8*/ 	.dword	_ZN34_INTERNAL_42008cfb_4_k_cu_2cf8e89a4cuda3std6ranges3__45__cpo4prevE
	.align		8
        /*00c0*/ 	.dword	_ZN34_INTERNAL_42008cfb_4_k_cu_2cf8e89a4cuda3std6ranges3__45__cpo4dataE
	.align		8
        /*00c8*/ 	.dword	_ZN34_INTERNAL_42008cfb_4_k_cu_2cf8e89a4cuda3std6ranges3__45__cpo5cdataE
	.align		8
        /*00d0*/ 	.dword	_ZN34_INTERNAL_42008cfb_4_k_cu_2cf8e89a4cuda3std6ranges3__45__cpo4sizeE
	.align		8
        /*00d8*/ 	.dword	_ZN34_INTERNAL_42008cfb_4_k_cu_2cf8e89a4cuda3std6ranges3__45__cpo5ssizeE
	.align		8
        /*00e0*/ 	.dword	_ZN34_INTERNAL_42008cfb_4_k_cu_2cf8e89a4cuda3std6ranges3__45__cpo8distanceE
	.align		8
        /*00e8*/ 	.dword	_ZN34_INTERNAL_42008cfb_4_k_cu_2cf8e89a6thrust24THRUST_300001_SM_1000_NS8cuda_cub3parE
	.align		8
        /*00f0*/ 	.dword	_ZN34_INTERNAL_42008cfb_4_k_cu_2cf8e89a6thrust24THRUST_300001_SM_1000_NS8cuda_cub10par_nosyncE
	.align		8
        /*00f8*/ 	.dword	_ZN34_INTERNAL_42008cfb_4_k_cu_2cf8e89a6thrust24THRUST_300001_SM_1000_NS6system6detail10sequential3seqE
	.align		8
        /*0100*/ 	.dword	_ZN34_INTERNAL_42008cfb_4_k_cu_2cf8e89a6thrust24THRUST_300001_SM_1000_NS6system3cpp3parE
	.align		8
        /*0108*/ 	.dword	_ZN34_INTERNAL_42008cfb_4_k_cu_2cf8e89a6thrust24THRUST_300001_SM_1000_NS12placeholders2_1E
	.align		8
        /*0110*/ 	.dword	_ZN34_INTERNAL_42008cfb_4_k_cu_2cf8e89a6thrust24THRUST_300001_SM_1000_NS12placeholders2_2E
	.align		8
        /*0118*/ 	.dword	_ZN34_INTERNAL_42008cfb_4_k_cu_2cf8e89a6thrust24THRUST_300001_SM_1000_NS12placeholders2_3E
	.align		8
        /*0120*/ 	.dword	_ZN34_INTERNAL_42008cfb_4_k_cu_2cf8e89a6thrust24THRUST_300001_SM_1000_NS12placeholders2_4E
	.align		8
        /*0128*/ 	.dword	_ZN34_INTERNAL_42008cfb_4_k_cu_2cf8e89a6thrust24THRUST_300001_SM_1000_NS12placeholders2_5E
	.align		8
        /*0130*/ 	.dword	_ZN34_INTERNAL_42008cfb_4_k_cu_2cf8e89a6thrust24THRUST_300001_SM_1000_NS12placeholders2_6E
	.align		8
        /*0138*/ 	.dword	_ZN34_INTERNAL_42008cfb_4_k_cu_2cf8e89a6thrust24THRUST_300001_SM_1000_NS12placeholders2_7E
	.align		8
        /*0140*/ 	.dword	_ZN34_INTERNAL_42008cfb_4_k_cu_2cf8e89a6thrust24THRUST_300001_SM_1000_NS12placeholders2_8E
	.align		8
        /*0148*/ 	.dword	_ZN34_INTERNAL_42008cfb_4_k_cu_2cf8e89a6thrust24THRUST_300001_SM_1000_NS12placeholders2_9E
	.align		8
        /*0150*/ 	.dword	_ZN34_INTERNAL_42008cfb_4_k_cu_2cf8e89a6thrust24THRUST_300001_SM_1000_NS12placeholders3_10E
	.align		8
        /*0158*/ 	.dword	_ZN34_INTERNAL_42008cfb_4_k_cu_2cf8e89a6thrust24THRUST_300001_SM_1000_NS3seqE
	.align		8
        /*0160*/ 	.dword	_ZN34_INTERNAL_42008cfb_4_k_cu_2cf8e89a6thrust24THRUST_300001_SM_1000_NS6deviceE


//--------------------- .text._ZN3cub18CUB_300001_SM_10006detail6reduce28DeviceReduceSingleTileKernelINS2_10policy_hubIfyN4cuda3std3__44plusIfEEE10Policy1000EPfSC_iS9_ffNS7_10__identityEEEvT0_T1_T2_T3_T4_T6_ --------------------------
	.section	.text._ZN3cub18CUB_300001_SM_10006detail6reduce28DeviceReduceSingleTileKernelINS2_10policy_hubIfyN4cuda3std3__44plusIfEEE10Policy1000EPfSC_iS9_ffNS7_10__identityEEEvT0_T1_T2_T3_T4_T6_,"ax",@progbits
	.align	128
        .global         _ZN3cub18CUB_300001_SM_10006detail6reduce28DeviceReduceSingleTileKernelINS2_10policy_hubIfyN4cuda3std3__44plusIfEEE10Policy1000EPfSC_iS9_ffNS7_10__identityEEEvT0_T1_T2_T3_T4_T6_
        .type           _ZN3cub18CUB_300001_SM_10006detail6reduce28DeviceReduceSingleTileKernelINS2_10policy_hubIfyN4cuda3std3__44plusIfEEE10Policy1000EPfSC_iS9_ffNS7_10__identityEEEvT0_T1_T2_T3_T4_T6_,@function
        .size           _ZN3cub18CUB_300001_SM_10006detail6reduce28DeviceReduceSingleTileKernelINS2_10policy_hubIfyN4cuda3std3__44plusIfEEE10Policy1000EPfSC_iS9_ffNS7_10__identityEEEvT0_T1_T2_T3_T4_T6_,(.L_x_328 - _ZN3cub18CUB_300001_SM_10006detail6reduce28DeviceReduceSingleTileKernelINS2_10policy_hubIfyN4cuda3std3__44plusIfEEE10Policy1000EPfSC_iS9_ffNS7_10__identityEEEvT0_T1_T2_T3_T4_T6_)
        .other          _ZN3cub18CUB_300001_SM_10006detail6reduce28DeviceReduceSingleTileKernelINS2_10policy_hubIfyN4cuda3std3__44plusIfEEE10Policy1000EPfSC_iS9_ffNS7_10__identityEEEvT0_T1_T2_T3_T4_T6_,@"STO_CUDA_ENTRY STV_DEFAULT"
_ZN3cub18CUB_300001_SM_10006detail6reduce28DeviceReduceSingleTileKernelINS2_10policy_hubIfyN4cuda3std3__44plusIfEEE10Policy1000EPfSC_iS9_ffNS7_10__identityEEEvT0_T1_T2_T3_T4_T6_:
.text._ZN3cub18CUB_300001_SM_10006detail6reduce28DeviceReduceSingleTileKernelINS2_10policy_hubIfyN4cuda3std3__44plusIfEEE10Policy1000EPfSC_iS9_ffNS7_10__identityEEEvT0_T1_T2_T3_T4_T6_:
[----:B------:R-:W-:Y:S01]  /*0000*/  LDC R1, c[0x0][0x37c] ;  /* 0x0000df00ff017b82 */ /* 0x000fe20000000800 */
[----:B------:R-:W0:Y:S01]  /*0010*/  LDCU UR4, c[0x0][0x390] ;  /* 0x00007200ff0477ac */ /* 0x000e220008000800 */
[----:B------:R-:W1:Y:S01]  /*0020*/  LDCU.64 UR6, c[0x0][0x358] ;  /* 0x00006b00ff0677ac */ /* 0x000e620008000a00 */
[----:B0-----:R-:W-:-:S04]  /*0030*/  MOV R20, UR4 ;  /* 0x0000000400147c02 */ /* 0x001fc80008000f00 */
[----:B------:R-:W-:-:S13]  /*0040*/  ISETP.NE.AND P0, PT, R20, RZ, PT ;  /* 0x000000ff1400720c */ /* 0x000fda0003f05270 */
[----:B-1----:R-:W-:Y:S05]  /*0050*/  @P0 BRA `(.L_x_0) ;  /* 0x00000000001c0947 */ /* 0x002fea0003800000 */
[----:B------:R-:W0:Y:S02]  /*0060*/  S2R R0, SR_TID.X ;  /* 0x0000000000007919 */ /* 0x000e240000002100 */
[----:B0-----:R-:W-:-:S13]  /*0070*/  ISETP.NE.AND P0, PT, R0, RZ, PT ;  /* 0x000000ff0000720c */ /* 0x001fda0003f05270 */
[----:B------:R-:W-:Y:S05]  /*0080*/  @P0 EXIT ;  /* 0x000000000000094d */ /* 0x000fea0003800000 */
[----:B------:R-:W0:Y:S08]  /*0090*/  LDC R5, c[0x0][0x398] ;  /* 0x0000e600ff057b82 */ /* 0x000e300000000800 */
[----:B------:R-:W0:Y:S02]  /*00a0*/  LDC.64 R2, c[0x0][0x388] ;  /* 0x0000e200ff027b82 */ /* 0x000e240000000a00 */
[----:B0-----:R-:W-:Y:S01]  /*00b0*/  STG.E desc[UR6][R2.64], R5 ;  /* 0x0000000502007986 */ /* 0x001fe2000c101906 */
[----:B------:R-:W-:Y:S05]  /*00c0*/  EXIT ;  /* 0x000000000000794d */ /* 0x000fea0003800000 */
.L_x_0:
[----:B------:R-:W0:Y:S01]  /*00d0*/  LDCU UR4, c[0x0][0x380] ;  /* 0x00007000ff0477ac */ /* 0x000e220008000800 */
[----:B------:R-:W-:Y:S01]  /*00e0*/  BSSY.RECONVERGENT B0, `(.L_x_1) ;  /* 0x00003ca000007945 */ /* 0x000fe20003800200 */
[----:B0-----:R-:W-:-:S09]  /*00f0*/  ULOP3.LUT UP0, URZ, UR4, 0xf, URZ, 0xc0, !UPT ;  /* 0x0000000f04ff7892 */ /* 0x001fd2000f80c0ff */
[----:B------:R-:W-:Y:S05]  /*0100*/  BRA.U UP0, `(.L_x_2) ;  /* 0x0000001d00607547 */ /* 0x000fea000b800000 */
[----:B------:R-:W-:-:S13]  /*0110*/  ISETP.GT.AND P0, PT, R20, 0xfff, PT ;  /* 0x00000fff1400780c */ /* 0x000fda0003f04270 */
[----:B------:R-:W-:Y:S05]  /*0120*/  @P0 BRA `(.L_x_3) ;  /* 0x0000000c00a80947 */ /* 0x000fea0003800000 */
[----:B------:R-:W0:Y:S01]  /*0130*/  S2R R9, SR_TID.X ;  /* 0x0000000000097919 */ /* 0x000e220000002100 */
[----:B------:R-:W-:Y:S01]  /*0140*/  BSSY.RECONVERGENT B1, `(.L_x_4) ;  /* 0x0000009000017945 */ /* 0x000fe20003800200 */
[----:B------:R-:W-:Y:S01]  /*0150*/  HFMA2 R0, -RZ, RZ, 0, 0 ;  /* 0x00000000ff007431 */ /* 0x000fe200000001ff */
[----:B0-----:R-:W-:Y:S02]  /*0160*/  ISETP.GE.AND P0, PT, R9, R20, PT ;  /* 0x000000140900720c */ /* 0x001fe40003f06270 */
[----:B------:R-:W-:-:S11]  /*0170*/  MOV R11, R9 ;  /* 0x00000009000b7202 */ /* 0x000fd60000000f00 */
[----:B------:R-:W-:Y:S05]  /*0180*/  @P0 BRA `(.L_x_5) ;  /* 0x0000000000100947 */ /* 0x000fea0003800000 */
[----:B------:R-:W0:Y:S02]  /*0190*/  LDC.64 R2, c[0x0][0x380] ;  /* 0x0000e000ff027b82 */ /* 0x000e240000000a00 */
[----:B0-----:R-:W-:-:S05]  /*01a0*/  IMAD.WIDE.U32 R2, R9, 0x4, R2 ;  /* 0x0000000409027825 */ /* 0x001fca00078e0002 */
[----:B------:R0:W5:Y:S01]  /*01b0*/  LDG.E.CONSTANT R0, desc[UR6][R2.64] ;  /* 0x0000000602007981 */ /* 0x000162000c1e9900 */
[----:B------:R-:W-:-:S07]  /*01c0*/  IADD3 R11, PT, PT, R9, 0x100, RZ ;  /* 0x00000100090b7810 */ /* 0x000fce0007ffe0ff */
.L_x_5:
[----:B------:R-:W-:Y:S05]  /*01d0*/  BSYNC.RECONVERGENT B1 ;  /* 0x0000000000017941 */ /* 0x000fea0003800200 */
.L_x_4:
[----:B------:R-:W-:Y:S01]  /*01e0*/  ISETP.GE.AND P0, PT, R11, R20, PT ;  /* 0x000000140b00720c */ /* 0x000fe20003f06270 */
[----:B------:R-:W-:-:S12]  /*01f0*/  BSSY.RECONVERGENT B1, `(.L_x_6) ;  /* 0x0000074000017945 */ /* 0x000fd80003800200 */
[----:B------:R-:W-:Y:S05]  /*0200*/  @P0 BRA `(.L_x_7) ;  /* 0x0000000400c80947 */ /* 0x000fea0003800000 */
[----:B0-----:R-:W-:Y:S01]  /*0210*/  LOP3.LUT R3, RZ, R11, RZ, 0x33, !PT ;  /* 0x0000000bff037212 */ /* 0x001fe200078e33ff */
[----:B------:R-:W-:Y:S03]  /*0220*/  BSSY.RECONVERGENT B2, `(.L_x_8) ;  /* 0x0000015000027945 */ /* 0x000fe60003800200 */
[----:B------:R-:W-:-:S04]  /*0230*/  IADD3 R4, PT, PT, R3, R20, RZ ;  /* 0x0000001403047210 */ /* 0x000fc80007ffe0ff */
[C---:B------:R-:W-:Y:S02]  /*0240*/  LOP3.LUT R2, R4.reuse, 0x300, RZ, 0xc0, !PT ;  /* 0x0000030004027812 */ /* 0x040fe400078ec0ff */
[----:B------:R-:W-:Y:S02]  /*0250*/  ISETP.GE.U32.AND P1, PT, R4, 0x300, PT ;  /* 0x000003000400780c */ /* 0x000fe40003f26070 */
[----:B------:R-:W-:-:S13]  /*0260*/  ISETP.NE.AND P0, PT, R2, 0x300, PT ;  /* 0x000003000200780c */ /* 0x000fda0003f05270 */
[----:B------:R-:W-:Y:S05]  /*0270*/  @!P0 BRA `(.L_x_9) ;  /* 0x00000000003c8947 */ /* 0x000fea0003800000 */
[----:B------:R-:W0:Y:S01]  /*0280*/  LDC.64 R2, c[0x0][0x380] ;  /* 0x0000e000ff027b82 */ /* 0x000e220000000a00 */
[----:B------:R-:W-:-:S04]  /*0290*/  LEA.HI R4, R4, 0x1, RZ, 0x18 ;  /* 0x0000000104047811 */ /* 0x000fc800078fc0ff */
[----:B------:R-:W-:-:S04]  /*02a0*/  LOP3.LUT R4, R4, 0x3, RZ, 0xc0, !PT ;  /* 0x0000000304047812 */ /* 0x000fc800078ec0ff */
[----:B------:R-:W-:Y:S01]  /*02b0*/  IADD3 R4, PT, PT, -R4, RZ, RZ ;  /* 0x000000ff04047210 */ /* 0x000fe20007ffe1ff */
[----:B0-----:R-:W-:-:S05]  /*02c0*/  IMAD.WIDE.U32 R2, R11, 0x4, R2 ;  /* 0x000000040b027825 */ /* 0x001fca00078e0002 */
[----:B------:R-:W-:-:S07]  /*02d0*/  MOV R5, R3 ;  /* 0x0000000300057202 */ /* 0x000fce0000000f00 */
.L_x_10:
[----:B------:R-:W-:-:S06]  /*02e0*/  MOV R3, R5 ;  /* 0x0000000500037202 */ /* 0x000fcc0000000f00 */
[----:B------:R0:W2:Y:S01]  /*02f0*/  LDG.E.CONSTANT R3, desc[UR6][R2.64] ;  /* 0x0000000602037981 */ /* 0x0000a2000c1e9900 */
[----:B------:R-:W-:Y:S01]  /*0300*/  IADD3 R4, PT, PT, R4, 0x1, RZ ;  /* 0x0000000104047810 */ /* 0x000fe20007ffe0ff */
[----:B------:R-:W-:-:S03]  /*0310*/  VIADD R11, R11, 0x100 ;  /* 0x000001000b0b7836 */ /* 0x000fc60000000000 */
[----:B------:R-:W-:Y:S02]  /*0320*/  ISETP.NE.AND P0, PT, R4, RZ, PT ;  /* 0x000000ff0400720c */ /* 0x000fe40003f05270 */
[----:B0-----:R-:W-:-:S04]  /*0330*/  IADD3 R2, P2, PT, R2, 0x400, RZ ;  /* 0x0000040002027810 */ /* 0x001fc80007f5e0ff */
[----:B------:R-:W-:Y:S01]  /*0340*/  IADD3.X R5, PT, PT, RZ, R5, RZ, P2, !PT ;  /* 0x00000005ff057210 */ /* 0x000fe200017fe4ff */
[----:B--2--5:R-:W-:-:S06]  /*0350*/  FADD R0, R3, R0 ;  /* 0x0000000003007221 */ /* 0x024fcc0000000000 */
[----:B------:R-:W-:Y:S05]  /*0360*/  @P0 BRA `(.L_x_10) ;  /* 0xfffffffc00dc0947 */ /* 0x000fea000383ffff */
.L_x_9:
[----:B------:R-:W-:Y:S05]  /*0370*/  BSYNC.RECONVERGENT B2 ;  /* 0x0000000000027941 */ /* 0x000fea0003800200 */
.L_x_8:
[----:B------:R-:W-:Y:S05]  /*0380*/  @!P1 BRA `(.L_x_7) ;  /* 0x0000000400689947 */ /* 0x000fea0003800000 */
[----:B------:R-:W-:Y:S01]  /*0390*/  IADD3 R2, PT, PT, -R11, R20, RZ ;  /* 0x000000140b027210 */ /* 0x000fe20007ffe1ff */
[----:B------:R-:W-:Y:S01]  /*03a0*/  BSSY.RECONVERGENT B2, `(.L_x_11) ;  /* 0x0000031000027945 */ /* 0x000fe20003800200 */
[----:B------:R-:W-:Y:S02]  /*03b0*/  PLOP3.LUT P0, PT, PT, PT, PT, 0x80, 0x8 ;  /* 0x000000000008781c */ /* 0x000fe40003f0f070 */
[----:B------:R-:W-:-:S13]  /*03c0*/  ISETP.GT.AND P1, PT, R2, 0xc00, PT ;  /* 0x00000c000200780c */ /* 0x000fda0003f24270 */
[----:B------:R-:W-:Y:S05]  /*03d0*/  @!P1 BRA `(.L_x_12) ;  /* 0x0000000000b49947 */ /* 0x000fea0003800000 */
[----:B------:R-:W-:Y:S02]  /*03e0*/  PLOP3.LUT P0, PT, PT, PT, PT, 0x8, 0x80 ;  /* 0x000000000080781c */ /* 0x000fe40003f0e170 */
[----:B------:R-:W-:-:S11]  /*03f0*/  IADD3 R8, PT, PT, R20, -0xc00, RZ ;  /* 0xfffff40014087810 */ /* 0x000fd60007ffe0ff */
.L_x_13:
[----:B------:R-:W0:Y:S01]  /*0400*/  LDC.64 R6, c[0x0][0x380] ;  /* 0x0000e000ff067b82 */ /* 0x000e220000000a00 */
[C---:B------:R-:W-:Y:S01]  /*0410*/  IADD3 R5, PT, PT, R11.reuse, 0x400, RZ ;  /* 0x000004000b057810 */ /* 0x040fe20007ffe0ff */
[----:B0-----:R-:W-:-:S05]  /*0420*/  IMAD.WIDE R24, R11, 0x4, R6 ;  /* 0x000000040b187825 */ /* 0x001fca00078e0206 */
[----:B------:R-:W2:Y:S04]  /*0430*/  LDG.E.CONSTANT R13, desc[UR6][R24.64] ;  /* 0x00000006180d7981 */ /* 0x000ea8000c1e9900 */
[----:B------:R-:W3:Y:S01]  /*0440*/  LDG.E.CONSTANT R10, desc[UR6][R24.64+0x400] ;  /* 0x00040006180a7981 */ /* 0x000ee2000c1e9900 */
[----:B------:R-:W-:-:S03]  /*0450*/  IMAD.WIDE R4, R5, 0x4, R6 ;  /* 0x0000000405047825 */ /* 0x000fc600078e0206 */
[----:B------:R-:W4:Y:S04]  /*0460*/  LDG.E.CONSTANT R12, desc[UR6][R24.64+0x800] ;  /* 0x00080006180c7981 */ /* 0x000f28000c1e9900 */
[----:B------:R-:W4:Y:S04]  /*0470*/  LDG.E.CONSTANT R17, desc[UR6][R24.64+0xc00] ;  /* 0x000c000618117981 */ /* 0x000f28000c1e9900 */
[----:B------:R-:W4:Y:S01]  /*0480*/  LDG.E.CONSTANT R16, desc[UR6][R4.64] ;  /* 0x0000000604107981 */ /* 0x000f22000c1e9900 */
[----:B------:R-:W-:-:S03]  /*0490*/  IADD3 R3, PT, PT, R11, 0x800, RZ ;  /* 0x000008000b037810 */ /* 0x000fc60007ffe0ff */
[----:B------:R-:W4:Y:S04]  /*04a0*/  LDG.E.CONSTANT R15, desc[UR6][R4.64+0x400] ;  /* 0x00040006040f7981 */ /* 0x000f28000c1e9900 */
[----:B------:R-:W4:Y:S01]  /*04b0*/  LDG.E.CONSTANT R14, desc[UR6][R4.64+0x800] ;  /* 0x00080006040e7981 */ /* 0x000f22000c1e9900 */
[----:B------:R-:W-:-:S03]  /*04c0*/  IMAD.WIDE R2, R3, 0x4, R6 ;  /* 0x0000000403027825 */ /* 0x000fc600078e0206 */
[----:B------:R-:W4:Y:S04]  /*04d0*/  LDG.E.CONSTANT R22, desc[UR6][R4.64+0xc00] ;  /* 0x000c000604167981 */ /* 0x000f28000c1e9900 */
[----:B------:R-:W4:Y:S01]  /*04e0*/  LDG.E.CONSTANT R21, desc[UR6][R2.64] ;  /* 0x0000000602157981 */ /* 0x000f22000c1e9900 */
[----:B------:R-:W-:-:S03]  /*04f0*/  IADD3 R23, PT, PT, R11, 0xc00, RZ ;  /* 0x00000c000b177810 */ /* 0x000fc60007ffe0ff */
[----:B------:R-:W4:Y:S04]  /*0500*/  LDG.E.CONSTANT R19, desc[UR6][R2.64+0x400] ;  /* 0x0004000602137981 */ /* 0x000f28000c1e9900 */
[----:B------:R-:W4:Y:S01]  /*0510*/  LDG.E.CONSTANT R18, desc[UR6][R2.64+0x800] ;  /* 0x0008000602127981 */ /* 0x000f22000c1e9900 */
[----:B------:R-:W-:-:S03]  /*0520*/  IMAD.WIDE R6, R23, 0x4, R6 ;  /* 0x0000000417067825 */ /* 0x000fc600078e0206 */
[----:B------:R-:W4:Y:S04]  /*0530*/  LDG.E.CONSTANT R26, desc[UR6][R2.64+0xc00] ;  /* 0x000c0006021a7981 */ /* 0x000f28000c1e9900 */
[----:B------:R-:W4:Y:S04]  /*0540*/  LDG.E.CONSTANT R25, desc[UR6][R6.64] ;  /* 0x0000000606197981 */ /* 0x000f28000c1e9900 */
[----:B------:R-:W4:Y:S04]  /*0550*/  LDG.E.CONSTANT R23, desc[UR6][R6.64+0x400] ;  /* 0x0004000606177981 */ /* 0x000f28000c1e9900 */
[----:B------:R-:W4:Y:S04]  /*0560*/  LDG.E.CONSTANT R24, desc[UR6][R6.64+0x800] ;  /* 0x0008000606187981 */ /* 0x000f28000c1e9900 */
[----:B------:R-:W4:Y:S01]  /*0570*/  LDG.E.CONSTANT R27, desc[UR6][R6.64+0xc00] ;  /* 0x000c0006061b7981 */ /* 0x000f22000c1e9900 */
[----:B------:R-:W-:-:S04]  /*0580*/  IADD3 R11, PT, PT, R11, 0x1000, RZ ;  /* 0x000010000b0b7810 */ /* 0x000fc80007ffe0ff */
[----:B------:R-:W-:Y:S01]  /*0590*/  ISETP.GE.AND P1, PT, R11, R8, PT ;  /* 0x000000080b00720c */ /* 0x000fe20003f26270 */
[----:B--2--5:R-:W-:-:S04]  /*05a0*/  FADD R13, R13, R0 ;  /* 0x000000000d0d7221 */ /* 0x024fc80000000000 */
[----:B---3--:R-:W-:-:S04]  /*05b0*/  FADD R13, R13, R10 ;  /* 0x0000000a0d0d7221 */ /* 0x008fc80000000000 */
[----:B----4-:R-:W-:-:S04]  /*05c0*/  FADD R12, R13, R12 ;  /* 0x0000000c0d0c7221 */ /* 0x010fc80000000000 */
[----:B------:R-:W-:-:S04]  /*05d0*/  FADD R17, R12, R17 ;  /* 0x000000110c117221 */ /* 0x000fc80000000000 */
        /* <DEDUP_REMOVED lines=11> */
[----:B------:R-:W-:Y:S01]  /*0690*/  FADD R0, R24, R27 ;  /* 0x0000001b18007221 */ /* 0x000fe20000000000 */
[----:B------:R-:W-:Y:S06]  /*06a0*/  @!P1 BRA `(.L_x_13) ;  /* 0xfffffffc00549947 */ /* 0x000fec000383ffff */
.L_x_12:
[----:B------:R-:W-:Y:S05]  /*06b0*/  BSYNC.RECONVERGENT B2 ;  /* 0x0000000000027941 */ /* 0x000fea0003800200 */
.L_x_11:
[----:B------:R-:W-:Y:S01]  /*06c0*/  IADD3 R2, PT, PT, -R11, R20, RZ ;  /* 0x000000140b027210 */ /* 0x000fe20007ffe1ff */
[----:B------:R-:W-:Y:S03]  /*06d0*/  BSSY.RECONVERGENT B2, `(.L_x_14) ;  /* 0x0000019000027945 */ /* 0x000fe60003800200 */
[----:B------:R-:W-:-:S13]  /*06e0*/  ISETP.GT.AND P1, PT, R2, 0x400, PT ;  /* 0x000004000200780c */ /* 0x000fda0003f24270 */
[----:B------:R-:W-:Y:S05]  /*06f0*/  @!P1 BRA `(.L_x_15) ;  /* 0x0000000000589947 */ /* 0x000fea0003800000 */
[----:B------:R-:W0:Y:S01]  /*0700*/  LDC.64 R4, c[0x0][0x380] ;  /* 0x0000e000ff047b82 */ /* 0x000e220000000a00 */
[C---:B------:R-:W-:Y:S02]  /*0710*/  VIADD R15, R11.reuse, 0x400 ;  /* 0x000004000b0f7836 */ /* 0x040fe40000000000 */
[----:B0-----:R-:W-:-:S05]  /*0720*/  IMAD.WIDE R2, R11, 0x4, R4 ;  /* 0x000000040b027825 */ /* 0x001fca00078e0204 */
[----:B------:R-:W2:Y:S04]  /*0730*/  LDG.E.CONSTANT R7, desc[UR6][R2.64] ;  /* 0x0000000602077981 */ /* 0x000ea8000c1e9900 */
[----:B------:R-:W3:Y:S01]  /*0740*/  LDG.E.CONSTANT R6, desc[UR6][R2.64+0x400] ;  /* 0x0004000602067981 */ /* 0x000ee2000c1e9900 */
[----:B------:R-:W-:-:S03]  /*0750*/  IMAD.WIDE R4, R15, 0x4, R4 ;  /* 0x000000040f047825 */ /* 0x000fc600078e0204 */
[----:B------:R-:W4:Y:S04]  /*0760*/  LDG.E.CONSTANT R13, desc[UR6][R2.64+0x800] ;  /* 0x00080006020d7981 */ /* 0x000f28000c1e9900 */
[----:B------:R-:W4:Y:S04]  /*0770*/  LDG.E.CONSTANT R15, desc[UR6][R2.64+0xc00] ;  /* 0x000c0006020f7981 */ /* 0x000f28000c1e9900 */
[----:B------:R-:W4:Y:S04]  /*0780*/  LDG.E.CONSTANT R17, desc[UR6][R4.64] ;  /* 0x0000000604117981 */ /* 0x000f28000c1e9900 */
[----:B------:R-:W4:Y:S04]  /*0790*/  LDG.E.CONSTANT R19, desc[UR6][R4.64+0x400] ;  /* 0x0004000604137981 */ /* 0x000f28000c1e9900 */
[----:B------:R-:W4:Y:S04]  /*07a0*/  LDG.E.CONSTANT R21, desc[UR6][R4.64+0x800] ;  /* 0x0008000604157981 */ /* 0x000f28000c1e9900 */
[----:B------:R-:W4:Y:S01]  /*07b0*/  LDG.E.CONSTANT R23, desc[UR6][R4.64+0xc00] ;  /* 0x000c000604177981 */ /* 0x000f22000c1e9900 */
[----:B------:R-:W-:-:S02]  /*07c0*/  PLOP3.LUT P0, PT, PT, PT, PT, 0x8, 0x80 ;  /* 0x000000000080781c */ /* 0x000fc40003f0e170 */
[----:B------:R-:W-:Y:S01]  /*07d0*/  IADD3 R11, PT, PT, R11, 0x800, RZ ;  /* 0x000008000b0b7810 */ /* 0x000fe20007ffe0ff */
[----:B--2--5:R-:W-:-:S04]  /*07e0*/  FADD R7, R0, R7 ;  /* 0x0000000700077221 */ /* 0x024fc80000000000 */
[----:B---3--:R-:W-:-:S04]  /*07f0*/  FADD R6, R7, R6 ;  /* 0x0000000607067221 */ /* 0x008fc80000000000 */
[----:B----4-:R-:W-:-:S04]  /*0800*/  FADD R6, R6, R13 ;  /* 0x0000000d06067221 */ /* 0x010fc80000000000 */
[----:B------:R-:W-:-:S04]  /*0810*/  FADD R6, R6, R15 ;  /* 0x0000000f06067221 */ /* 0x000fc80000000000 */
[----:B------:R-:W-:-:S04]  /*0820*/  FADD R6, R6, R17 ;  /* 0x0000001106067221 */ /* 0x000fc80000000000 */
[----:B------:R-:W-:-:S04]  /*0830*/  FADD R6, R6, R19 ;  /* 0x0000001306067221 */ /* 0x000fc80000000000 */
[----:B------:R-:W-:-:S04]  /*0840*/  FADD R6, R6, R21 ;  /* 0x0000001506067221 */ /* 0x000fc80000000000 */
[----:B------:R-:W-:-:S07]  /*0850*/  FADD R0, R6, R23 ;  /* 0x0000001706007221 */ /* 0x000fce0000000000 */
.L_x_15:
[----:B------:R-:W-:Y:S05]  /*0860*/  BSYNC.RECONVERGENT B2 ;  /* 0x0000000000027941 */ /* 0x000fea0003800200 */
.L_x_14:
[----:B------:R-:W-:-:S13]  /*0870*/  ISETP.LT.OR P0, PT, R11, R20, P0 ;  /* 0x000000140b00720c */ /* 0x000fda0000701670 */
[----:B------:R-:W-:Y:S05]  /*0880*/  @!P0 BRA `(.L_x_7) ;  /* 0x0000000000288947 */ /* 0x000fea0003800000 */
[----:B------:R-:W0:Y:S02]  /*0890*/  LDC.64 R2, c[0x0][0x380] ;  /* 0x0000e000ff027b82 */ /* 0x000e240000000a00 */
[----:B0-----:R-:W-:-:S05]  /*08a0*/  IMAD.WIDE R2, R11, 0x4, R2 ;  /* 0x000000040b027825 */ /* 0x001fca00078e0202 */
[----:B------:R-:W2:Y:S04]  /*08b0*/  LDG.E.CONSTANT R5, desc[UR6][R2.64] ;  /* 0x0000000602057981 */ /* 0x000ea8000c1e9900 */
[----:B------:R-:W3:Y:S04]  /*08c0*/  LDG.E.CONSTANT R4, desc[UR6][R2.64+0x400] ;  /* 0x0004000602047981 */ /* 0x000ee8000c1e9900 */
[----:B------:R-:W4:Y:S04]  /*08d0*/  LDG.E.CONSTANT R7, desc[UR6][R2.64+0x800] ;  /* 0x0008000602077981 */ /* 0x000f28000c1e9900 */
[----:B------:R-:W4:Y:S01]  /*08e0*/  LDG.E.CONSTANT R11, desc[UR6][R2.64+0xc00] ;  /* 0x000c0006020b7981 */ /* 0x000f22000c1e9900 */
[----:B--2--5:R-:W-:-:S04]  /*08f0*/  FADD R5, R0, R5 ;  /* 0x0000000500057221 */ /* 0x024fc80000000000 */
[----:B---3--:R-:W-:-:S04]  /*0900*/  FADD R4, R5, R4 ;  /* 0x0000000405047221 */ /* 0x008fc80000000000 */
[----:B----4-:R-:W-:-:S04]  /*0910*/  FADD R4, R4, R7 ;  /* 0x0000000704047221 */ /* 0x010fc80000000000 */
[----:B------:R-:W-:-:S07]  /*0920*/  FADD R0, R4, R11 ;  /* 0x0000000b04007221 */ /* 0x000fce0000000000 */
.L_x_7:
[----:B------:R-:W-:Y:S05]  /*0930*/  BSYNC.RECONVERGENT B1 ;  /* 0x0000000000017941 */ /* 0x000fea0003800200 */
.L_x_6:
[----:B------:R-:W-:Y:S02]  /*0940*/  ISETP.GE.AND P0, PT, R20, 0x100, PT ;  /* 0x000001001400780c */ /* 0x000fe40003f06270 */
[----:B-----5:R-:W-:-:S11]  /*0950*/  MOV R7, R0 ;  /* 0x0000000000077202 */ /* 0x020fd60000000f00 */
[----:B------:R-:W-:Y:S05]  /*0960*/  @!P0 BRA `(.L_x_16) ;  /* 0x0000000000ac8947 */ /* 0x000fea0003800000 */
[----:B------:R-:W1:Y:S01]  /*0970*/  S2R R6, SR_LANEID ;  /* 0x0000000000067919 */ /* 0x000e620000000000 */
[----:B------:R-:W2:Y:S02]  /*0980*/  SHFL.DOWN PT, R0, R7, 0x1, 0x1f ;  /* 0x08201f0007007f89 */ /* 0x000ea400000e0000 */
[----:B--2---:R-:W-:Y:S01]  /*0990*/  FADD R0, R0, R7 ;  /* 0x0000000700007221 */ /* 0x004fe20000000000 */
[C---:B-1----:R-:W-:Y:S02]  /*09a0*/  ISETP.GT.AND P0, PT, R6.reuse, 0x1e, PT ;  /* 0x0000001e0600780c */ /* 0x042fe40003f04270 */
[C---:B------:R-:W-:Y:S02]  /*09b0*/  ISETP.NE.AND P1, PT, R6.reuse, RZ, PT ;  /* 0x000000ff0600720c */ /* 0x040fe40003f25270 */
[----:B------:R-:W-:Y:S02]  /*09c0*/  FSEL R0, R7, R0, P0 ;  /* 0x0000000007007208 */ /* 0x000fe40000000000 */
[----:B------:R-:W-:-:S03]  /*09d0*/  ISETP.GT.AND P0, PT, R6, 0x1d, PT ;  /* 0x0000001d0600780c */ /* 0x000fc60003f04270 */
[----:B0-----:R-:W0:Y:S06]  /*09e0*/  SHFL.DOWN PT, R3, R0, 0x2, 0x1f ;  /* 0x08401f0000037f89 */ /* 0x001e2c00000e0000 */
[----:B------:R-:W1:Y:S01]  /*09f0*/  @!P1 S2R R5, SR_CgaCtaId ;  /* 0x0000000000059919 */ /* 0x000e620000008800 */
[----:B------:R-:W-:Y:S02]  /*0a00*/  @!P1 MOV R4, 0x400 ;  /* 0x0000040000049802 */ /* 0x000fe40000000f00 */
[----:B------:R-:W-:-:S04]  /*0a10*/  @!P1 SHF.R.U32.HI R2, RZ, 0x3, R9 ;  /* 0x00000003ff029819 */ /* 0x000fc80000011609 */
[----:B------:R-:W-:Y:S01]  /*0a20*/  @!P1 LOP3.LUT R2, R2, 0x7c, RZ, 0xc0, !PT ;  /* 0x0000007c02029812 */ /* 0x000fe200078ec0ff */
[----:B0-----:R-:W-:Y:S01]  /*0a30*/  @!P0 FADD R0, R0, R3 ;  /* 0x0000000300008221 */ /* 0x001fe20000000000 */
[----:B------:R-:W-:-:S04]  /*0a40*/  ISETP.GT.AND P0, PT, R6, 0x1b, PT ;  /* 0x0000001b0600780c */ /* 0x000fc80003f04270 */
[----:B------:R-:W0:Y:S01]  /*0a50*/  SHFL.DOWN PT, R3, R0, 0x4, 0x1f ;  /* 0x08801f0000037f89 */ /* 0x000e2200000e0000 */
[----:B-1----:R-:W-:-:S04]  /*0a60*/  @!P1 LEA R5, R5, R4, 0x18 ;  /* 0x0000000405059211 */ /* 0x002fc800078ec0ff */
[----:B------:R-:W-:-:S04]  /*0a70*/  @!P1 IADD3 R2, PT, PT, R2, R5, RZ ;  /* 0x0000000502029210 */ /* 0x000fc80007ffe0ff */
[----:B0-----:R-:W-:Y:S01]  /*0a80*/  @!P0 FADD R0, R0, R3 ;  /* 0x0000000300008221 */ /* 0x001fe20000000000 */
[----:B------:R-:W-:-:S04]  /*0a90*/  ISETP.GT.AND P0, PT, R6, 0x17, PT ;  /* 0x000000170600780c */ /* 0x000fc80003f04270 */
[----:B------:R-:W0:Y:S09]  /*0aa0*/  SHFL.DOWN PT, R3, R0, 0x8, 0x1f ;  /* 0x09001f0000037f89 */ /* 0x000e3200000e0000 */
[----:B0-----:R-:W-:Y:S01]  /*0ab0*/  @!P0 FADD R0, R0, R3 ;  /* 0x0000000300008221 */ /* 0x001fe20000000000 */
[----:B------:R-:W-:-:S04]  /*0ac0*/  ISETP.NE.AND P0, PT, R9, RZ, PT ;  /* 0x000000ff0900720c */ /* 0x000fc80003f05270 */
[----:B------:R-:W0:Y:S02]  /*0ad0*/  SHFL.DOWN PT, R3, R0, 0x10, 0x1f ;  /* 0x0a001f0000037f89 */ /* 0x000e2400000e0000 */
[----:B0-----:R-:W-:-:S05]  /*0ae0*/  FADD R3, R0, R3 ;  /* 0x0000000300037221 */ /* 0x001fca0000000000 */
[----:B------:R0:W-:Y:S01]  /*0af0*/  @!P1 STS [R2+0x8], R3 ;  /* 0x0000080302009388 */ /* 0x0001e20000000800 */
[----:B------:R-:W-:Y:S01]  /*0b00*/  BAR.SYNC.DEFER_BLOCKING 0x0 ;  /* 0x0000000000007b1d */ /* 0x000fe20000010000 */
[----:B------:R-:W-:-:S04]  /*0b10*/  ISETP.GT.AND P1, PT, R6, 0xf, PT ;  /* 0x0000000f0600780c */ /* 0x000fc80003f24270 */
[----:B------:R-:W-:Y:S01]  /*0b20*/  FSEL R0, R0, R3, P1 ;  /* 0x0000000300007208 */ /* 0x000fe20000800000 */
[----:B------:R-:W-:Y:S08]  /*0b30*/  @P0 BRA `(.L_x_17) ;  /* 0x0000003000900947 */ /* 0x000ff00003800000 */
[----:B------:R-:W1:Y:S01]  /*0b40*/  S2UR UR5, SR_CgaCtaId ;  /* 0x00000000000579c3 */ /* 0x000e620000008800 */
[----:B------:R-:W-:Y:S02]  /*0b50*/  UMOV UR4, 0x400 ;  /* 0x0000040000047882 */ /* 0x000fe40000000000 */
[----:B-1----:R-:W-:-:S09]  /*0b60*/  ULEA UR4, UR5, UR4, 0x18 ;  /* 0x0000000405047291 */ /* 0x002fd2000f8ec0ff */
[----:B0-----:R-:W0:Y:S04]  /*0b70*/  LDS R3, [UR4+0xc] ;  /* 0x00000c04ff037984 */ /* 0x001e280008000800 */
[----:B------:R-:W1:Y:S04]  /*0b80*/  LDS.128 R4, [UR4+0x10] ;  /* 0x00001004ff047984 */ /* 0x000e680008000c00 */
[----:B------:R-:W2:Y:S01]  /*0b90*/  LDS.64 R8, [UR4+0x20] ;  /* 0x00002004ff087984 */ /* 0x000ea20008000a00 */
[----:B0-----:R-:W-:-:S04]  /*0ba0*/  FADD R3, R0, R3 ;  /* 0x0000000300037221 */ /* 0x001fc80000000000 */
[----:B-1----:R-:W-:-:S04]  /*0bb0*/  FADD R4, R3, R4 ;  /* 0x0000000403047221 */ /* 0x002fc80000000000 */
[----:B------:R-:W-:-:S04]  /*0bc0*/  FADD R5, R4, R5 ;  /* 0x0000000504057221 */ /* 0x000fc80000000000 */
[----:B------:R-:W-:-:S04]  /*0bd0*/  FADD R6, R5, R6 ;  /* 0x0000000605067221 */ /* 0x000fc80000000000 */
[----:B------:R-:W-:-:S04]  /*0be0*/  FADD R7, R6, R7 ;  /* 0x0000000706077221 */ /* 0x000fc80000000000 */
[----:B--2---:R-:W-:-:S04]  /*0bf0*/  FADD R8, R7, R8 ;  /* 0x0000000807087221 */ /* 0x004fc80000000000 */
[----:B------:R-:W-:Y:S01]  /*0c00*/  FADD R0, R8, R9 ;  /* 0x0000000908007221 */ /* 0x000fe20000000000 */
[----:B------:R-:W-:Y:S06]  /*0c10*/  BRA `(.L_x_17) ;  /* 0x0000003000587947 */ /* 0x000fec0003800000 */
.L_x_16:
[----:B------:R-:W1:Y:S01]  /*0c20*/  S2R R4, SR_LANEID ;  /* 0x0000000000047919 */ /* 0x000e620000000000 */
[----:B------:R-:W-:-:S04]  /*0c30*/  LOP3.LUT R0, R9, 0x3e0, RZ, 0xc0, !PT ;  /* 0x000003e009007812 */ /* 0x000fc800078ec0ff */
[----:B0-----:R-:W-:Y:S02]  /*0c40*/  IADD3 R3, PT, PT, R0, 0x20, RZ ;  /* 0x0000002000037810 */ /* 0x001fe40007ffe0ff */
[----:B------:R-:W-:Y:S02]  /*0c50*/  LOP3.LUT R5, RZ, R0, RZ, 0x33, !PT ;  /* 0x00000000ff057212 */ /* 0x000fe400078e33ff */
[-C--:B------:R-:W-:Y:S02]  /*0c60*/  ISETP.GT.AND P0, PT, R3, R20.reuse, PT ;  /* 0x000000140300720c */ /* 0x080fe40003f04270 */
[----:B------:R-:W-:-:S04]  /*0c70*/  IADD3 R5, PT, PT, R5, R20, RZ ;  /* 0x0000001405057210 */ /* 0x000fc80007ffe0ff */
[----:B------:R-:W-:-:S05]  /*0c80*/  SEL R5, R5, 0x1f, P0 ;  /* 0x0000001f05057807 */ /* 0x000fca0000000000 */
[----:B------:R-:W0:Y:S01]  /*0c90*/  SHFL.DOWN PT, R0, R7, 0x1, R5 ;  /* 0x0820000007007989 */ /* 0x000e2200000e0005 */
[C---:B-1----:R-:W-:Y:S02]  /*0ca0*/  ISETP.GE.AND P0, PT, R4.reuse, R5, PT ;  /* 0x000000050400720c */ /* 0x042fe40003f06270 */
[C---:B------:R-:W-:Y:S02]  /*0cb0*/  IADD3 R2, PT, PT, R4.reuse, 0x2, RZ ;  /* 0x0000000204027810 */ /* 0x040fe40007ffe0ff */
[----:B------:R-:W-:-:S09]  /*0cc0*/  ISETP.NE.AND P1, PT, R4, RZ, PT ;  /* 0x000000ff0400720c */ /* 0x000fd20003f25270 */
[----:B0-----:R-:W-:Y:S01]  /*0cd0*/  @!P0 FADD R7, R0, R7 ;  /* 0x0000000700078221 */ /* 0x001fe20000000000 */
[-C--:B------:R-:W-:Y:S02]  /*0ce0*/  ISETP.GT.AND P0, PT, R2, R5.reuse, PT ;  /* 0x000000050200720c */ /* 0x080fe40003f04270 */
[----:B------:R-:W-:Y:S01]  /*0cf0*/  IADD3 R2, PT, PT, R4, 0x4, RZ ;  /* 0x0000000404027810 */ /* 0x000fe20007ffe0ff */
[----:B------:R-:W0:Y:S01]  /*0d00*/  @!P1 S2R R6, SR_CgaCtaId ;  /* 0x0000000000069919 */ /* 0x000e220000008800 */
[----:B------:R-:W-:Y:S01]  /*0d10*/  @!P1 MOV R3, 0x400 ;  /* 0x0000040000039802 */ /* 0x000fe20000000f00 */
[----:B------:R-:W1:Y:S08]  /*0d20*/  SHFL.DOWN PT, R0, R7, 0x2, R5 ;  /* 0x0840000007007989 */ /* 0x000e7000000e0005 */
[----:B-1----:R-:W-:Y:S01]  /*0d30*/  @!P0 FADD R7, R7, R0 ;  /* 0x0000000007078221 */ /* 0x002fe20000000000 */
[----:B------:R-:W-:-:S02]  /*0d40*/  ISETP.GT.AND P0, PT, R2, R5, PT ;  /* 0x000000050200720c */ /* 0x000fc40003f04270 */
[----:B------:R-:W-:Y:S02]  /*0d50*/  IADD3 R2, PT, PT, R4, 0x8, RZ ;  /* 0x0000000804027810 */ /* 0x000fe40007ffe0ff */
[----:B------:R-:W1:Y:S01]  /*0d60*/  SHFL.DOWN PT, R0, R7, 0x4, R5 ;  /* 0x0880000007007989 */ /* 0x000e6200000e0005 */
[----:B0-----:R-:W-:-:S08]  /*0d70*/  @!P1 LEA R3, R6, R3, 0x18 ;  /* 0x0000000306039211 */ /* 0x001fd000078ec0ff */
[----:B-1----:R-:W-:Y:S01]  /*0d80*/  @!P0 FADD R7, R7, R0 ;  /* 0x0000000007078221 */ /* 0x002fe20000000000 */
[----:B------:R-:W-:Y:S01]  /*0d90*/  ISETP.GT.AND P0, PT, R2, R5, PT ;  /* 0x000000050200720c */ /* 0x000fe20003f04270 */
[----:B------:R-:W-:-:S03]  /*0da0*/  VIADD R2, R4, 0x10 ;  /* 0x0000001004027836 */ /* 0x000fc60000000000 */
[----:B------:R-:W0:Y:S09]  /*0db0*/  SHFL.DOWN PT, R0, R7, 0x8, R5 ;  /* 0x0900000007007989 */ /* 0x000e3200000e0005 */
[----:B0-----:R-:W-:Y:S01]  /*0dc0*/  @!P0 FADD R7, R7, R0 ;  /* 0x0000000007078221 */ /* 0x001fe20000000000 */
[----:B------:R-:W-:-:S02]  /*0dd0*/  ISETP.GT.AND P0, PT, R2, R5, PT ;  /* 0x000000050200720c */ /* 0x000fc40003f04270 */
[----:B------:R-:W-:Y:S02]  /*0de0*/  @!P1 SHF.R.U32.HI R2, RZ, 0x3, R9 ;  /* 0x00000003ff029819 */ /* 0x000fe40000011609 */
[----:B------:R-:W0:Y:S02]  /*0df0*/  SHFL.DOWN PT, R0, R7, 0x10, R5 ;  /* 0x0a00000007007989 */ /* 0x000e2400000e0005 */
[----:B------:R-:W-:-:S04]  /*0e00*/  @!P1 LOP3.LUT R2, R2, 0x7c, RZ, 0xc0, !PT ;  /* 0x0000007c02029812 */ /* 0x000fc800078ec0ff */
[----:B------:R-:W-:-:S03]  /*0e10*/  @!P1 IADD3 R3, PT, PT, R2, R3, RZ ;  /* 0x0000000302039210 */ /* 0x000fc60007ffe0ff */
[----:B0-----:R-:W-:Y:S01]  /*0e20*/  @!P0 FADD R7, R7, R0 ;  /* 0x0000000007078221 */ /* 0x001fe20000000000 */
[----:B------:R-:W-:-:S04]  /*0e30*/  ISETP.NE.AND P0, PT, R9, RZ, PT ;  /* 0x000000ff0900720c */ /* 0x000fc80003f05270 */
[----:B------:R-:W-:-:S05]  /*0e40*/  MOV R0, R7 ;  /* 0x0000000700007202 */ /* 0x000fca0000000f00 */
[----:B------:R4:W-:Y:S01]  /*0e50*/  @!P1 STS [R3+0x8], R0 ;  /* 0x0000080003009388 */ /* 0x0009e20000000800 */
[----:B------:R-:W-:Y:S06]  /*0e60*/  BAR.SYNC.DEFER_BLOCKING 0x0 ;  /* 0x0000000000007b1d */ /* 0x000fec0000010000 */
[----:B------:R-:W-:Y:S05]  /*0e70*/  @P0 BRA `(.L_x_17) ;  /* 0x0000002c00c00947 */ /* 0x000fea0003800000 */
[----:B------:R-:W0:Y:S01]  /*0e80*/  S2UR UR5, SR_CgaCtaId ;  /* 0x00000000000579c3 */ /* 0x000e220000008800 */
[----:B------:R-:W-:Y:S01]  /*0e90*/  UMOV UR4, 0x400 ;  /* 0x0000040000047882 */ /* 0x000fe20000000000 */
[C---:B------:R-:W-:Y:S02]  /*0ea0*/  ISETP.GT.AND P2, PT, R20.reuse, 0x20, PT ;  /* 0x000000201400780c */ /* 0x040fe40003f44270 */
[C---:B------:R-:W-:Y:S02]  /*0eb0*/  ISETP.GT.AND P4, PT, R20.reuse, 0x40, PT ;  /* 0x000000401400780c */ /* 0x040fe40003f84270 */
[C---:B------:R-:W-:Y:S02]  /*0ec0*/  ISETP.GT.AND P3, PT, R20.reuse, 0x60, PT ;  /* 0x000000601400780c */ /* 0x040fe40003f64270 */
[----:B------:R-:W-:Y:S01]  /*0ed0*/  ISETP.GT.AND P1, PT, R20, 0x80, PT ;  /* 0x000000801400780c */ /* 0x000fe20003f24270 */
[----:B0-----:R-:W-:-:S09]  /*0ee0*/  ULEA UR4, UR5, UR4, 0x18 ;  /* 0x0000000405047291 */ /* 0x001fd2000f8ec0ff */
[----:B----4-:R-:W0:Y:S04]  /*0ef0*/  LDS R3, [UR4+0xc] ;  /* 0x00000c04ff037984 */ /* 0x010e280008000800 */
[----:B------:R-:W1:Y:S04]  /*0f00*/  LDS.128 R4, [UR4+0x10] ;  /* 0x00001004ff047984 */ /* 0x000e680008000c00 */
[----:B------:R-:W2:Y:S01]  /*0f10*/  LDS.64 R8, [UR4+0x20] ;  /* 0x00002004ff087984 */ /* 0x000ea20008000a00 */
[----:B0-----:R-:W-:Y:S01]  /*0f20*/  @P2 FADD R0, R0, R3 ;  /* 0x0000000300002221 */ /* 0x001fe20000000000 */
[----:B------:R-:W-:-:S03]  /*0f30*/  ISETP.GT.AND P2, PT, R20, 0xa0, PT ;  /* 0x000000a01400780c */ /* 0x000fc60003f44270 */
[----:B-1----:R-:W-:Y:S01]  /*0f40*/  @P4 FADD R0, R0, R4 ;  /* 0x0000000400004221 */ /* 0x002fe20000000000 */
[----:B------:R-:W-:-:S03]  /*0f50*/  ISETP.GT.AND P4, PT, R20, 0xc0, PT ;  /* 0x000000c01400780c */ /* 0x000fc60003f84270 */
[----:B------:R-:W-:Y:S01]  /*0f60*/  @P3 FADD R0, R0, R5 ;  /* 0x0000000500003221 */ /* 0x000fe20000000000 */
[----:B------:R-:W-:-:S03]  /*0f70*/  ISETP.GT.AND P3, PT, R20, 0xe0, PT ;  /* 0x000000e01400780c */ /* 0x000fc60003f64270 */
[----:B------:R-:W-:-:S04]  /*0f80*/  @P1 FADD R0, R0, R6 ;  /* 0x0000000600001221 */ /* 0x000fc80000000000 */
[----:B------:R-:W-:-:S04]  /*0f90*/  @P2 FADD R0, R0, R7 ;  /* 0x0000000700002221 */ /* 0x000fc80000000000 */
[----:B--2---:R-:W-:-:S04]  /*0fa0*/  @P4 FADD R0, R0, R8 ;  /* 0x0000000800004221 */ /* 0x004fc80000000000 */
[----:B------:R-:W-:Y:S01]  /*0fb0*/  @P3 FADD R0, R0, R9 ;  /* 0x0000000900003221 */ /* 0x000fe20000000000 */
[----:B------:R-:W-:Y:S06]  /*0fc0*/  BRA `(.L_x_17) ;  /* 0x0000002c006c7947 */ /* 0x000fec0003800000 */
.L_x_3:
[----:B------:R-:W0:Y:S01]  /*0fd0*/  S2R R0, SR_TID.X ;  /* 0x0000000000007919 */ /* 0x000e220000002100 */
[----:B------:R-:W1:Y:S01]  /*0fe0*/  LDC.64 R2, c[0x0][0x380] ;  /* 0x0000e000ff027b82 */ /* 0x000e620000000a00 */
[----:B0-----:R-:W-:-:S05]  /*0ff0*/  SHF.L.U32 R5, R0, 0x2, RZ ;  /* 0x0000000200057819 */ /* 0x001fca00000006ff */
[----:B-1----:R-:W-:-:S05]  /*1000*/  IMAD.WIDE.U32 R2, R5, 0x4, R2 ;  /* 0x0000000405027825 */ /* 0x002fca00078e0002 */
[----:B------:R-:W2:Y:S04]  /*1010*/  LDG.E.128.CONSTANT R4, desc[UR6][R2.64] ;  /* 0x0000000602047981 */ /* 0x000ea8000c1e9d00 */
[----:B------:R-:W3:Y:S04]  /*1020*/  LDG.E.128.CONSTANT R8, desc[UR6][R2.64+0x1000] ;  /* 0x0010000602087981 */ /* 0x000ee8000c1e9d00 */
[----:B------:R-:W4:Y:S04]  /*1030*/  LDG.E.128.CONSTANT R12, desc[UR6][R2.64+0x2000] ;  /* 0x00200006020c7981 */ /* 0x000f28000c1e9d00 */
[----:B------:R-:W5:Y:S01]  /*1040*/  LDG.E.128.CONSTANT R16, desc[UR6][R2.64+0x3000] ;  /* 0x0030000602107981 */ /* 0x000f62000c1e9d00 */
[----:B------:R-:W-:Y:S01]  /*1050*/  ISETP.GE.U32.AND P0, PT, R20, 0x2000, PT ;  /* 0x000020001400780c */ /* 0x000fe20003f06070 */
[----:B------:R-:W-:-:S02]  /*1060*/  HFMA2 R23, -RZ, RZ, 0, 0.00048828125 ;  /* 0x00001000ff177431 */ /* 0x000fc400000001ff */
[----:B--2---:R-:W-:Y:S01]  /*1070*/  FADD R4, R4, R5 ;  /* 0x0000000504047221 */ /* 0x004fe20000000000 */
[----:B------:R-:W-:Y:S01]  /*1080*/  FADD R7, R6, R7 ;  /* 0x0000000706077221 */ /* 0x000fe20000000000 */
[----:B---3--:R-:W-:Y:S01]  /*1090*/  FADD R8, R8, R9 ;  /* 0x0000000908087221 */ /* 0x008fe20000000000 */
[----:B------:R-:W-:Y:S02]  /*10a0*/  FADD R11, R10, R11 ;  /* 0x0000000b0a0b7221 */ /* 0x000fe40000000000 */
[----:B------:R-:W-:Y:S01]  /*10b0*/  FADD R4, R4, R7 ;  /* 0x0000000704047221 */ /* 0x000fe20000000000 */
[----:B----4-:R-:W-:Y:S01]  /*10c0*/  FADD R12, R12, R13 ;  /* 0x0000000d0c0c7221 */ /* 0x010fe20000000000 */
[----:B------:R-:W-:Y:S01]  /*10d0*/  FADD R15, R14, R15 ;  /* 0x0000000f0e0f7221 */ /* 0x000fe20000000000 */
[----:B------:R-:W-:Y:S01]  /*10e0*/  FADD R11, R8, R11 ;  /* 0x0000000b080b7221 */ /* 0x000fe20000000000 */
[----:B-----5:R-:W-:Y:S01]  /*10f0*/  FADD R16, R16, R17 ;  /* 0x0000001110107221 */ /* 0x020fe20000000000 */
[----:B------:R-:W-:Y:S01]  /*1100*/  FADD R19, R18, R19 ;  /* 0x0000001312137221 */ /* 0x000fe20000000000 */
[----:B------:R-:W-:Y:S01]  /*1110*/  FADD R12, R12, R15 ;  /* 0x0000000f0c0c7221 */ /* 0x000fe20000000000 */
[----:B------:R-:W-:-:S02]  /*1120*/  FADD R4, R4, R11 ;  /* 0x0000000b04047221 */ /* 0x000fc40000000000 */
[----:B------:R-:W-:-:S04]  /*1130*/  FADD R19, R16, R19 ;  /* 0x0000001310137221 */ /* 0x000fc80000000000 */
[----:B------:R-:W-:-:S04]  /*1140*/  FADD R19, R12, R19 ;  /* 0x000000130c137221 */ /* 0x000fc80000000000 */
[----:B------:R-:W-:Y:S01]  /*1150*/  FADD R21, R4, R19 ;  /* 0x0000001304157221 */ /* 0x000fe20000000000 */
[----:B------:R-:W-:Y:S06]  /*1160*/  @!P0 BRA `(.L_x_18) ;  /* 0x00000000007c8947 */ /* 0x000fec0003800000 */
[----:B------:R-:W0:Y:S01]  /*1170*/  LDC R24, c[0x0][0x390] ;  /* 0x0000e400ff187b82 */ /* 0x000e220000000800 */
[----:B------:R-:W-:Y:S02]  /*1180*/  IADD3 R22, PT, PT, R20, -0x1000, RZ ;  /* 0xfffff00014167810 */ /* 0x000fe40007ffe0ff */
[----:B------:R-:W-:-:S07]  /*1190*/  MOV R23, 0x1000 ;  /* 0x0000100000177802 */ /* 0x000fce0000000f00 */
.L_x_20:
[----:B------:R-:W-:-:S05]  /*11a0*/  IMAD.WIDE R26, R23, 0x4, R2 ;  /* 0x00000004171a7825 */ /* 0x000fca00078e0202 */
[----:B------:R-:W2:Y:S04]  /*11b0*/  LDG.E.128.CONSTANT R16, desc[UR6][R26.64+0x2000] ;  /* 0x002000061a107981 */ /* 0x000ea8000c1e9d00 */
[----:B------:R-:W3:Y:S04]  /*11c0*/  LDG.E.128.CONSTANT R4, desc[UR6][R26.64+0x3000] ;  /* 0x003000061a047981 */ /* 0x000ee8000c1e9d00 */
[----:B------:R-:W4:Y:S04]  /*11d0*/  LDG.E.128.CONSTANT R8, desc[UR6][R26.64] ;  /* 0x000000061a087981 */ /* 0x000f28000c1e9d00 */
[----:B------:R-:W5:Y:S01]  /*11e0*/  LDG.E.128.CONSTANT R12, desc[UR6][R26.64+0x1000] ;  /* 0x001000061a0c7981 */ /* 0x000f62000c1e9d00 */
[----:B0-----:R-:W-:Y:S01]  /*11f0*/  MOV R20, R24 ;  /* 0x0000001800147202 */ /* 0x001fe20000000f00 */
[----:B--2---:R-:W-:Y:S01]  /*1200*/  FADD R17, R17, R18 ;  /* 0x0000001211117221 */ /* 0x004fe20000000000 */
[----:B---3--:R-:W-:-:S02]  /*1210*/  FADD R18, R19, R4 ;  /* 0x0000000413127221 */ /* 0x008fc40000000000 */
[----:B------:R-:W-:Y:S01]  /*1220*/  IADD3 R4, PT, PT, -R23, R20, RZ ;  /* 0x0000001417047210 */ /* 0x000fe20007ffe1ff */
[----:B------:R-:W-:Y:S01]  /*1230*/  FADD R5, R5, R6 ;  /* 0x0000000605057221 */ /* 0x000fe20000000000 */
[----:B----4-:R-:W-:Y:S01]  /*1240*/  FADD R9, R9, R10 ;  /* 0x0000000a09097221 */ /* 0x010fe20000000000 */
[----:B------:R-:W-:Y:S01]  /*1250*/  FADD R8, R8, R21 ;  /* 0x0000001508087221 */ /* 0x000fe20000000000 */
[----:B------:R-:W-:Y:S01]  /*1260*/  ISETP.GE.AND P0, PT, R4, 0x1000, PT ;  /* 0x000010000400780c */ /* 0x000fe20003f06270 */
[----:B-----5:R-:W-:Y:S01]  /*1270*/  FADD R13, R13, R14 ;  /* 0x0000000e0d0d7221 */ /* 0x020fe20000000000 */
[----:B------:R-:W-:Y:S01]  /*1280*/  FADD R10, R11, R12 ;  /* 0x0000000c0b0a7221 */ /* 0x000fe20000000000 */
[----:B------:R-:W-:Y:S01]  /*1290*/  FADD R14, R15, R16 ;  /* 0x000000100f0e7221 */ /* 0x000fe20000000000 */
[----:B------:R-:W-:Y:S01]  /*12a0*/  FADD R8, R8, R9 ;  /* 0x0000000908087221 */ /* 0x000fe20000000000 */
[----:B------:R-:W-:Y:S01]  /*12b0*/  FADD R5, R18, R5 ;  /* 0x0000000512057221 */ /* 0x000fe20000000000 */
[----:B------:R-:W-:Y:S01]  /*12c0*/  FADD R13, R10, R13 ;  /* 0x0000000d0a0d7221 */ /* 0x000fe20000000000 */
[----:B------:R-:W-:-:S03]  /*12d0*/  FADD R14, R14, R17 ;  /* 0x000000110e0e7221 */ /* 0x000fc60000000000 */
[----:B------:R-:W-:Y:S01]  /*12e0*/  FADD R8, R8, R13 ;  /* 0x0000000d08087221 */ /* 0x000fe20000000000 */
[----:B------:R-:W-:-:S04]  /*12f0*/  FADD R5, R14, R5 ;  /* 0x000000050e057221 */ /* 0x000fc80000000000 */
[----:B------:R-:W-:-:S04]  /*1300*/  FADD R5, R8, R5 ;  /* 0x0000000508057221 */ /* 0x000fc80000000000 */
[----:B------:R-:W-:Y:S01]  /*1310*/  FADD R21, R7, R5 ;  /* 0x0000000507157221 */ /* 0x000fe20000000000 */
[----:B------:R-:W-:Y:S06]  /*1320*/  @!P0 BRA `(.L_x_19) ;  /* 0x0000000800308947 */ /* 0x000fec0003800000 */
[----:B------:R-:W-:-:S04]  /*1330*/  IADD3 R23, PT, PT, R23, 0x1000, RZ ;  /* 0x0000100017177810 */ /* 0x000fc80007ffe0ff */
[----:B------:R-:W-:-:S13]  /*1340*/  ISETP.GT.AND P0, PT, R23, R22, PT ;  /* 0x000000161700720c */ /* 0x000fda0003f04270 */
[----:B------:R-:W-:Y:S05]  /*1350*/  @!P0 BRA `(.L_x_20) ;  /* 0xfffffffc00908947 */ /* 0x000fea000383ffff */
.L_x_18:
[----:B------:R-:W-:-:S13]  /*1360*/  ISETP.GE.AND P0, PT, R23, R20, PT ;  /* 0x000000141700720c */ /* 0x000fda0003f06270 */
[----:B------:R-:W-:Y:S05]  /*1370*/  @P0 BRA `(.L_x_19) ;  /* 0x00000008001c0947 */ /* 0x000fea0003800000 */
[----:B------:R-:W-:Y:S01]  /*1380*/  IMAD.IADD R9, R20, 0x1, -R23 ;  /* 0x0000000114097824 */ /* 0x000fe200078e0a17 */
[----:B------:R-:W-:Y:S04]  /*1390*/  BSSY.RECONVERGENT B1, `(.L_x_19) ;  /* 0x0000085000017945 */ /* 0x000fe80003800200 */
[----:B------:R-:W-:-:S13]  /*13a0*/  ISETP.GE.AND P0, PT, R0, R9, PT ;  /* 0x000000090000720c */ /* 0x000fda0003f06270 */
[----:B------:R-:W-:Y:S05]  /*13b0*/  @P0 BRA `(.L_x_21) ;  /* 0x0000000800080947 */ /* 0x000fea0003800000 */
[-C--:B------:R-:W-:Y:S01]  /*13c0*/  LOP3.LUT R2, RZ, R0.reuse, RZ, 0x33, !PT ;  /* 0x00000000ff027212 */ /* 0x080fe200078e33ff */
[----:B------:R-:W-:Y:S01]  /*13d0*/  BSSY.RECONVERGENT B2, `(.L_x_22) ;  /* 0x0000015000027945 */ /* 0x000fe20003800200 */
[----:B------:R-:W-:Y:S02]  /*13e0*/  MOV R8, R0 ;  /* 0x0000000000087202 */ /* 0x000fe40000000f00 */
[----:B------:R-:W-:-:S04]  /*13f0*/  IADD3 R2, PT, PT, -R23, R20, R2 ;  /* 0x0000001417027210 */ /* 0x000fc80007ffe102 */
[C---:B------:R-:W-:Y:S02]  /*1400*/  LOP3.LUT R3, R2.reuse, 0x300, RZ, 0xc0, !PT ;  /* 0x0000030002037812 */ /* 0x040fe400078ec0ff */
[----:B------:R-:W-:Y:S02]  /*1410*/  ISETP.GE.U32.AND P1, PT, R2, 0x300, PT ;  /* 0x000003000200780c */ /* 0x000fe40003f26070 */
[----:B------:R-:W-:-:S13]  /*1420*/  ISETP.NE.AND P0, PT, R3, 0x300, PT ;  /* 0x000003000300780c */ /* 0x000fda0003f05270 */
[----:B------:R-:W-:Y:S05]  /*1430*/  @!P0 BRA `(.L_x_23) ;  /* 0x0000000000388947 */ /* 0x000fea0003800000 */
[----:B------:R-:W0:Y:S01]  /*1440*/  LDC.64 R4, c[0x0][0x380] ;  /* 0x0000e000ff047b82 */ /* 0x000e220000000a00 */
[----:B------:R-:W-:Y:S02]  /*1450*/  LEA.HI R2, R2, 0x1, RZ, 0x18 ;  /* 0x0000000102027811 */ /* 0x000fe400078fc0ff */
[----:B------:R-:W-:Y:S02]  /*1460*/  IADD3 R7, PT, PT, R0, R23, RZ ;  /* 0x0000001700077210 */ /* 0x000fe40007ffe0ff */
[----:B------:R-:W-:Y:S02]  /*1470*/  LOP3.LUT R2, R2, 0x3, RZ, 0xc0, !PT ;  /* 0x0000000302027812 */ /* 0x000fe400078ec0ff */
[----:B------:R-:W-:Y:S02]  /*1480*/  MOV R8, R0 ;  /* 0x0000000000087202 */ /* 0x000fe40000000f00 */
[----:B------:R-:W-:-:S07]  /*1490*/  IADD3 R6, PT, PT, -R2, RZ, RZ ;  /* 0x000000ff02067210 */ /* 0x000fce0007ffe1ff */
.L_x_24:
[----:B0-----:R-:W-:-:S06]  /*14a0*/  IMAD.WIDE.U32 R2, R7, 0x4, R4 ;  /* 0x0000000407027825 */ /* 0x001fcc00078e0004 */
[----:B------:R-:W2:Y:S01]  /*14b0*/  LDG.E.CONSTANT R2, desc[UR6][R2.64] ;  /* 0x0000000602027981 */ /* 0x000ea2000c1e9900 */
[----:B------:R-:W-:Y:S02]  /*14c0*/  IADD3 R6, PT, PT, R6, 0x1, RZ ;  /* 0x0000000106067810 */ /* 0x000fe40007ffe0ff */
[----:B------:R-:W-:Y:S02]  /*14d0*/  IADD3 R8, PT, PT, R8, 0x100, RZ ;  /* 0x0000010008087810 */ /* 0x000fe40007ffe0ff */
[----:B------:R-:W-:Y:S02]  /*14e0*/  ISETP.NE.AND P0, PT, R6, RZ, PT ;  /* 0x000000ff0600720c */ /* 0x000fe40003f05270 */
[----:B------:R-:W-:Y:S01]  /*14f0*/  IADD3 R7, PT, PT, R7, 0x100, RZ ;  /* 0x0000010007077810 */ /* 0x000fe20007ffe0ff */
[----:B--2---:R-:W-:-:S10]  /*1500*/  FADD R21, R2, R21 ;  /* 0x0000001502157221 */ /* 0x004fd40000000000 */
[----:B------:R-:W-:Y:S05]  /*1510*/  @P0 BRA `(.L_x_24) ;  /* 0xfffffffc00e00947 */ /* 0x000fea000383ffff */
.L_x_23:
[----:B------:R-:W-:Y:S05]  /*1520*/  BSYNC.RECONVERGENT B2 ;  /* 0x0000000000027941 */ /* 0x000fea0003800200 */
.L_x_22:
[----:B------:R-:W-:Y:S05]  /*1530*/  @!P1 BRA `(.L_x_21) ;  /* 0x0000000400a89947 */ /* 0x000fea0003800000 */
[----:B------:R-:W0:Y:S01]  /*1540*/  LDCU.64 UR4, c[0x0][0x380] ;  /* 0x00007000ff0477ac */ /* 0x000e220008000a00 */
[----:B------:R-:W-:Y:S01]  /*1550*/  IADD3 R5, PT, PT, R9, -R8, RZ ;  /* 0x8000000809057210 */ /* 0x000fe20007ffe0ff */
[----:B------:R-:W-:Y:S01]  /*1560*/  BSSY.RECONVERGENT B2, `(.L_x_25) ;  /* 0x000003b000027945 */ /* 0x000fe20003800200 */
[CC--:B------:R-:W-:Y:S02]  /*1570*/  IADD3 R3, P0, PT, R8.reuse, R23.reuse, RZ ;  /* 0x0000001708037210 */ /* 0x0c0fe40007f1e0ff */
[----:B------:R-:W-:Y:S02]  /*1580*/  ISETP.GT.AND P1, PT, R5, 0xc00, PT ;  /* 0x00000c000500780c */ /* 0x000fe40003f24270 */
[----:B------:R-:W-:Y:S02]  /*1590*/  IADD3.X R4, PT, PT, RZ, RZ, RZ, P0, !PT ;  /* 0x000000ffff047210 */ /* 0x000fe400007fe4ff */
[----:B------:R-:W-:Y:S02]  /*15a0*/  IADD3 R11, PT, PT, R8, R23, RZ ;  /* 0x00000017080b7210 */ /* 0x000fe40007ffe0ff */
[----:B0-----:R-:W-:-:S04]  /*15b0*/  LEA R2, P0, R3, UR4, 0x2 ;  /* 0x0000000403027c11 */ /* 0x001fc8000f8010ff */
[----:B------:R-:W-:Y:S02]  /*15c0*/  LEA.HI.X R3, R3, UR5, R4, 0x2, P0 ;  /* 0x0000000503037c11 */ /* 0x000fe400080f1404 */
[----:B------:R-:W-:-:S05]  /*15d0*/  IADD3 R2, P0, PT, R2, 0x800, RZ ;  /* 0x0000080002027810 */ /* 0x000fca0007f1e0ff */
[----:B------:R-:W-:Y:S01]  /*15e0*/  IMAD.X R3, RZ, RZ, R3, P0 ;  /* 0x000000ffff037224 */ /* 0x000fe200000e0603 */
[----:B------:R-:W-:Y:S01]  /*15f0*/  PLOP3.LUT P0, PT, PT, PT, PT, 0x80, 0x8 ;  /* 0x000000000008781c */ /* 0x000fe20003f0f070 */
[----:B------:R-:W-:-:S12]  /*1600*/  @!P1 BRA `(.L_x_26) ;  /* 0x0000000000c09947 */ /* 0x000fd80003800000 */
[----:B------:R-:W-:Y:S02]  /*1610*/  PLOP3.LUT P0, PT, PT, PT, PT, 0x8, 0x80 ;  /* 0x000000000080781c */ /* 0x000fe40003f0e170 */
[----:B------:R-:W-:-:S11]  /*1620*/  IADD3 R13, PT, PT, R9, -0xc00, RZ ;  /* 0xfffff400090d7810 */ /* 0x000fd60007ffe0ff */
.L_x_27:
[----:B------:R-:W0:Y:S01]  /*1630*/  LDC.64 R4, c[0x0][0x380] ;  /* 0x0000e000ff047b82 */ /* 0x000e220000000a00 */
[----:B------:R-:W2:Y:S01]  /*1640*/  LDG.E.CONSTANT R10, desc[UR6][R2.64+-0x400] ;  /* 0xfffc0006020a7981 */ /* 0x000ea2000c1e9900 */
[----:B------:R-:W-:-:S03]  /*1650*/  IADD3 R25, PT, PT, R11, 0x400, RZ ;  /* 0x000004000b197810 */ /* 0x000fc60007ffe0ff */
[----:B------:R-:W3:Y:S04]  /*1660*/  LDG.E.CONSTANT R19, desc[UR6][R2.64] ;  /* 0x0000000602137981 */ /* 0x000ee8000c1e9900 */
[----:B------:R-:W4:Y:S01]  /*1670*/  LDG.E.CONSTANT R18, desc[UR6][R2.64+0x400] ;  /* 0x0004000602127981 */ /* 0x000f22000c1e9900 */
[----:B------:R-:W-:-:S03]  /*1680*/  IADD3 R7, PT, PT, R11, 0x800, RZ ;  /* 0x000008000b077810 */ /* 0x000fc60007ffe0ff */
[----:B------:R-:W5:Y:S04]  /*1690*/  LDG.E.CONSTANT R16, desc[UR6][R2.64+0xc00] ;  /* 0x000c000602107981 */ /* 0x000f68000c1e9900 */
[----:B------:R-:W5:Y:S04]  /*16a0*/  LDG.E.CONSTANT R15, desc[UR6][R2.64+0x1000] ;  /* 0x00100006020f7981 */ /* 0x000f68000c1e9900 */
[----:B------:R-:W5:Y:S01]  /*16b0*/  LDG.E.CONSTANT R14, desc[UR6][R2.64+0x1400] ;  /* 0x00140006020e7981 */ /* 0x000f62000c1e9900 */
[----:B0-----:R-:W-:-:S03]  /*16c0*/  IMAD.WIDE.U32 R22, R11, 0x4, R4 ;  /* 0x000000040b167825 */ /* 0x001fc600078e0004 */
[----:B------:R-:W5:Y:S04]  /*16d0*/  LDG.E.CONSTANT R20, desc[UR6][R2.64+0x2000] ;  /* 0x0020000602147981 */ /* 0x000f68000c1e9900 */
[----:B------:R0:W2:Y:S01]  /*16e0*/  LDG.E.CONSTANT R12, desc[UR6][R22.64] ;  /* 0x00000006160c7981 */ /* 0x0000a2000c1e9900 */
[----:B------:R-:W-:-:S03]  /*16f0*/  IMAD.WIDE.U32 R24, R25, 0x4, R4 ;  /* 0x0000000419187825 */ /* 0x000fc600078e0004 */
[----:B------:R-:W5:Y:S04]  /*1700*/  LDG.E.CONSTANT R26, desc[UR6][R2.64+0x3000] ;  /* 0x00300006021a7981 */ /* 0x000f68000c1e9900 */
[----:B------:R-:W5:Y:S01]  /*1710*/  LDG.E.CONSTANT R17, desc[UR6][R24.64] ;  /* 0x0000000618117981 */ /* 0x000f62000c1e9900 */
[--C-:B------:R-:W-:Y:S01]  /*1720*/  IMAD.WIDE.U32 R6, R7, 0x4, R4.reuse ;  /* 0x0000000407067825 */ /* 0x100fe200078e0004 */
[----:B0-----:R-:W-:Y:S02]  /*1730*/  IADD3 R23, PT, PT, R11, 0xc00, RZ ;  /* 0x00000c000b177810 */ /* 0x001fe40007ffe0ff */
[----:B------:R-:W5:Y:S04]  /*1740*/  LDG.E.CONSTANT R22, desc[UR6][R2.64+0x1c00] ;  /* 0x001c000602167981 */ /* 0x000f68000c1e9900 */
[----:B------:R-:W5:Y:S01]  /*1750*/  LDG.E.CONSTANT R6, desc[UR6][R6.64] ;  /* 0x0000000606067981 */ /* 0x000f62000c1e9900 */
[----:B------:R-:W-:-:S03]  /*1760*/  IMAD.WIDE.U32 R4, R23, 0x4, R4 ;  /* 0x0000000417047825 */ /* 0x000fc600078e0004 */
[----:B------:R-:W5:Y:S04]  /*1770*/  LDG.E.CONSTANT R23, desc[UR6][R2.64+0x2400] ;  /* 0x0024000602177981 */ /* 0x000f68000c1e9900 */
[----:B------:R-:W5:Y:S04]  /*1780*/  LDG.E.CONSTANT R4, desc[UR6][R4.64] ;  /* 0x0000000604047981 */ /* 0x000f68000c1e9900 */
[----:B------:R-:W5:Y:S04]  /*1790*/  LDG.E.CONSTANT R24, desc[UR6][R2.64+0x2c00] ;  /* 0x002c000602187981 */ /* 0x000f68000c1e9900 */
[----:B------:R0:W5:Y:S01]  /*17a0*/  LDG.E.CONSTANT R25, desc[UR6][R2.64+0x3400] ;  /* 0x0034000602197981 */ /* 0x000162000c1e9900 */
[----:B------:R-:W-:-:S04]  /*17b0*/  IADD3 R8, PT, PT, R8, 0x1000, RZ ;  /* 0x0000100008087810 */ /* 0x000fc80007ffe0ff */
[----:B------:R-:W-:Y:S02]  /*17c0*/  ISETP.GE.AND P1, PT, R8, R13, PT ;  /* 0x0000000d0800720c */ /* 0x000fe40003f26270 */
[----:B0-----:R-:W-:Y:S02]  /*17d0*/  IADD3 R2, P2, PT, R2, 0x4000, RZ ;  /* 0x0000400002027810 */ /* 0x001fe40007f5e0ff */
[----:B------:R-:W-:Y:S02]  /*17e0*/  IADD3 R11, PT, PT, R11, 0x1000, RZ ;  /* 0x000010000b0b7810 */ /* 0x000fe40007ffe0ff */
[----:B------:R-:W-:Y:S01]  /*17f0*/  IADD3.X R3, PT, PT, RZ, R3, RZ, P2, !PT ;  /* 0x00000003ff037210 */ /* 0x000fe200017fe4ff */
[----:B--2---:R-:W-:-:S04]  /*1800*/  FADD R21, R12, R21 ;  /* 0x000000150c157221 */ /* 0x004fc80000000000 */
[----:B------:R-:W-:-:S04]  /*1810*/  FADD R10, R21, R10 ;  /* 0x0000000a150a7221 */ /* 0x000fc80000000000 */
[----:B---3--:R-:W-:-:S04]  /*1820*/  FADD R19, R10, R19 ;  /* 0x000000130a137221 */ /* 0x008fc80000000000 */
[----:B----4-:R-:W-:-:S04]  /*1830*/  FADD R18, R19, R18 ;  /* 0x0000001213127221 */ /* 0x010fc80000000000 */
[----:B-----5:R-:W-:-:S04]  /*1840*/  FADD R17, R18, R17 ;  /* 0x0000001112117221 */ /* 0x020fc80000000000 */
        /* <DEDUP_REMOVED lines=12> */
.L_x_26:
[----:B------:R-:W-:Y:S05]  /*1910*/  BSYNC.RECONVERGENT B2 ;  /* 0x0000000000027941 */ /* 0x000fea0003800200 */
.L_x_25:
[----:B------:R-:W-:Y:S01]  /*1920*/  IADD3 R4, PT, PT, R9, -R8, RZ ;  /* 0x8000000809047210 */ /* 0x000fe20007ffe0ff */
[----:B------:R-:W-:Y:S03]  /*1930*/  BSSY.RECONVERGENT B2, `(.L_x_28) ;  /* 0x000001e000027945 */ /* 0x000fe60003800200 */
[----:B------:R-:W-:-:S13]  /*1940*/  ISETP.GT.AND P1, PT, R4, 0x400, PT ;  /* 0x000004000400780c */ /* 0x000fda0003f24270 */
[----:B------:R-:W-:Y:S05]  /*1950*/  @!P1 BRA `(.L_x_29) ;  /* 0x00000000006c9947 */ /* 0x000fea0003800000 */
[----:B------:R-:W0:Y:S01]  /*1960*/  LDC.64 R6, c[0x0][0x380] ;  /* 0x0000e000ff067b82 */ /* 0x000e220000000a00 */
[----:B------:R-:W2:Y:S01]  /*1970*/  LDG.E.CONSTANT R10, desc[UR6][R2.64+-0x400] ;  /* 0xfffc0006020a7981 */ /* 0x000ea2000c1e9900 */
[----:B------:R-:W-:-:S03]  /*1980*/  VIADD R15, R11, 0x400 ;  /* 0x000004000b0f7836 */ /* 0x000fc60000000000 */
[----:B------:R-:W3:Y:S04]  /*1990*/  LDG.E.CONSTANT R13, desc[UR6][R2.64] ;  /* 0x00000006020d7981 */ /* 0x000ee8000c1e9900 */
[----:B------:R-:W4:Y:S04]  /*19a0*/  LDG.E.CONSTANT R17, desc[UR6][R2.64+0xc00] ;  /* 0x000c000602117981 */ /* 0x000f28000c1e9900 */
[----:B------:R-:W5:Y:S04]  /*19b0*/  LDG.E.CONSTANT R19, desc[UR6][R2.64+0x1000] ;  /* 0x0010000602137981 */ /* 0x000f68000c1e9900 */
[----:B------:R1:W5:Y:S01]  /*19c0*/  LDG.E.CONSTANT R23, desc[UR6][R2.64+0x1400] ;  /* 0x0014000602177981 */ /* 0x000362000c1e9900 */
[----:B0-----:R-:W-:-:S06]  /*19d0*/  IMAD.WIDE.U32 R4, R11, 0x4, R6 ;  /* 0x000000040b047825 */ /* 0x001fcc00078e0006 */
[----:B------:R-:W2:Y:S01]  /*19e0*/  LDG.E.CONSTANT R4, desc[UR6][R4.64] ;  /* 0x0000000604047981 */ /* 0x000ea2000c1e9900 */
[----:B------:R-:W-:-:S03]  /*19f0*/  IMAD.WIDE.U32 R6, R15, 0x4, R6 ;  /* 0x000000040f067825 */ /* 0x000fc600078e0006 */
[----:B------:R-:W4:Y:S04]  /*1a00*/  LDG.E.CONSTANT R15, desc[UR6][R2.64+0x400] ;  /* 0x00040006020f7981 */ /* 0x000f28000c1e9900 */
[----:B------:R-:W5:Y:S01]  /*1a10*/  LDG.E.CONSTANT R7, desc[UR6][R6.64] ;  /* 0x0000000606077981 */ /* 0x000f62000c1e9900 */
[----:B------:R-:W-:Y:S02]  /*1a20*/  PLOP3.LUT P0, PT, PT, PT, PT, 0x8, 0x80 ;  /* 0x000000000080781c */ /* 0x000fe40003f0e170 */
[----:B------:R-:W-:Y:S02]  /*1a30*/  IADD3 R8, PT, PT, R8, 0x800, RZ ;  /* 0x0000080008087810 */ /* 0x000fe40007ffe0ff */
[----:B------:R-:W-:Y:S01]  /*1a40*/  IADD3 R11, PT, PT, R11, 0x800, RZ ;  /* 0x000008000b0b7810 */ /* 0x000fe20007ffe0ff */
[----:B--2---:R-:W-:-:S04]  /*1a50*/  FADD R21, R21, R4 ;  /* 0x0000000415157221 */ /* 0x004fc80000000000 */
[----:B------:R-:W-:-:S04]  /*1a60*/  FADD R10, R21, R10 ;  /* 0x0000000a150a7221 */ /* 0x000fc80000000000 */
[----:B---3--:R-:W-:-:S04]  /*1a70*/  FADD R10, R10, R13 ;  /* 0x0000000d0a0a7221 */ /* 0x008fc80000000000 */
[----:B----4-:R-:W-:-:S04]  /*1a80*/  FADD R10, R10, R15 ;  /* 0x0000000f0a0a7221 */ /* 0x010fc80000000000 */
[----:B-----5:R-:W-:Y:S01]  /*1a90*/  FADD R10, R10, R7 ;  /* 0x000000070a0a7221 */ /* 0x020fe20000000000 */
[----:B------:R-:W-:-:S03]  /*1aa0*/  IADD3 R4, P1, PT, R2, 0x2000, RZ ;  /* 0x0000200002047810 */ /* 0x000fc60007f3e0ff */
[----:B------:R-:W-:Y:S01]  /*1ab0*/  FADD R10, R10, R17 ;  /* 0x000000110a0a7221 */ /* 0x000fe20000000000 */
[----:B------:R-:W-:-:S03]  /*1ac0*/  IADD3.X R5, PT, PT, RZ, R3, RZ, P1, !PT ;  /* 0x00000003ff057210 */ /* 0x000fc60000ffe4ff */
[----:B------:R-:W-:Y:S01]  /*1ad0*/  FADD R10, R10, R19 ;  /* 0x000000130a0a7221 */ /* 0x000fe20000000000 */
[----:B-1----:R-:W-:Y:S02]  /*1ae0*/  MOV R2, R4 ;  /* 0x0000000400027202 */ /* 0x002fe40000000f00 */
[----:B------:R-:W-:Y:S01]  /*1af0*/  MOV R3, R5 ;  /* 0x0000000500037202 */ /* 0x000fe20000000f00 */
[----:B------:R-:W-:-:S07]  /*1b00*/  FADD R21, R10, R23 ;  /* 0x000000170a157221 */ /* 0x000fce0000000000 */
.L_x_29:
[----:B------:R-:W-:Y:S05]  /*1b10*/  BSYNC.RECONVERGENT B2 ;  /* 0x0000000000027941 */ /* 0x000fea0003800200 */
.L_x_28:
[----:B------:R-:W-:-:S13]  /*1b20*/  ISETP.LT.OR P0, PT, R8, R9, P0 ;  /* 0x000000090800720c */ /* 0x000fda0000701670 */
[----:B------:R-:W-:Y:S05]  /*1b30*/  @!P0 BRA `(.L_x_21) ;  /* 0x0000000000288947 */ /* 0x000fea0003800000 */
[----:B------:R-:W0:Y:S01]  /*1b40*/  LDC.64 R4, c[0x0][0x380] ;  /* 0x0000e000ff047b82 */ /* 0x000e220000000a00 */
[----:B------:R-:W2:Y:S04]  /*1b50*/  LDG.E.CONSTANT R6, desc[UR6][R2.64+-0x400] ;  /* 0xfffc000602067981 */ /* 0x000ea8000c1e9900 */
[----:B------:R-:W3:Y:S04]  /*1b60*/  LDG.E.CONSTANT R7, desc[UR6][R2.64] ;  /* 0x0000000602077981 */ /* 0x000ee8000c1e9900 */
[----:B------:R-:W4:Y:S01]  /*1b70*/  LDG.E.CONSTANT R9, desc[UR6][R2.64+0x400] ;  /* 0x0004000602097981 */ /* 0x000f22000c1e9900 */
[----:B0-----:R-:W-:-:S06]  /*1b80*/  IMAD.WIDE.U32 R4, R11, 0x4, R4 ;  /* 0x000000040b047825 */ /* 0x001fcc00078e0004 */
[----:B------:R-:W5:Y:S02]  /*1b90*/  LDG.E.CONSTANT R4, desc[UR6][R4.64] ;  /* 0x0000000604047981 */ /* 0x000f64000c1e9900 */
[----:B-----5:R-:W-:-:S04]  /*1ba0*/  FADD R21, R21, R4 ;  /* 0x0000000415157221 */ /* 0x020fc80000000000 */
[----:B--2---:R-:W-:-:S04]  /*1bb0*/  FADD R6, R21, R6 ;  /* 0x0000000615067221 */ /* 0x004fc80000000000 */
[----:B---3--:R-:W-:-:S04]  /*1bc0*/  FADD R6, R6, R7 ;  /* 0x0000000706067221 */ /* 0x008fc80000000000 */
[----:B----4-:R-:W-:-:S07]  /*1bd0*/  FADD R21, R6, R9 ;  /* 0x0000000906157221 */ /* 0x010fce0000000000 */
.L_x_21:
[----:B------:R-:W-:Y:S05]  /*1be0*/  BSYNC.RECONVERGENT B1 ;  /* 0x0000000000017941 */ /* 0x000fea0003800200 */
.L_x_19:
[----:B------:R-:W0:Y:S01]  /*1bf0*/  S2R R6, SR_LANEID ;  /* 0x0000000000067919 */ /* 0x000e220000000000 */
[----:B------:R-:W1:Y:S01]  /*1c00*/  SHFL.DOWN PT, R2, R21, 0x1, 0x1f ;  /* 0x08201f0015027f89 */ /* 0x000e6200000e0000 */
[C---:B0-----:R-:W-:Y:S02]  /*1c10*/  ISETP.GT.AND P0, PT, R6.reuse, 0x1e, PT ;  /* 0x0000001e0600780c */ /* 0x041fe40003f04270 */
[----:B------:R-:W-:-:S11]  /*1c20*/  ISETP.NE.AND P1, PT, R6, RZ, PT ;  /* 0x000000ff0600720c */ /* 0x000fd60003f25270 */
[----:B-1----:R-:W-:Y:S01]  /*1c30*/  @!P0 FADD R21, R2, R21 ;  /* 0x0000001502158221 */ /* 0x002fe20000000000 */
[----:B------:R-:W-:Y:S01]  /*1c40*/  ISETP.GT.AND P0, PT, R6, 0x1d, PT ;  /* 0x0000001d0600780c */ /* 0x000fe20003f04270 */
[----:B------:R-:W0:Y:S01]  /*1c50*/  @!P1 S2R R5, SR_CgaCtaId ;  /* 0x0000000000059919 */ /* 0x000e220000008800 */
[----:B------:R-:W-:Y:S02]  /*1c60*/  @!P1 MOV R4, 0x400 ;  /* 0x0000040000049802 */ /* 0x000fe40000000f00 */
[----:B------:R-:W-:Y:S01]  /*1c70*/  @!P1 SHF.R.U32.HI R3, RZ, 0x3, R0 ;  /* 0x00000003ff039819 */ /* 0x000fe20000011600 */
[----:B------:R-:W1:Y:S03]  /*1c80*/  SHFL.DOWN PT, R2, R21, 0x2, 0x1f ;  /* 0x08401f0015027f89 */ /* 0x000e6600000e0000 */
[----:B------:R-:W-:-:S05]  /*1c90*/  @!P1 LOP3.LUT R3, R3, 0x7c, RZ, 0xc0, !PT ;  /* 0x0000007c03039812 */ /* 0x000fca00078ec0ff */
[----:B-1----:R-:W-:Y:S01]  /*1ca0*/  @!P0 FADD R21, R21, R2 ;  /* 0x0000000215158221 */ /* 0x002fe20000000000 */
[----:B------:R-:W-:Y:S02]  /*1cb0*/  ISETP.GT.AND P0, PT, R6, 0x1b, PT ;  /* 0x0000001b0600780c */ /* 0x000fe40003f04270 */
[----:B0-----:R-:W-:Y:S02]  /*1cc0*/  @!P1 LEA R4, R5, R4, 0x18 ;  /* 0x0000000405049211 */ /* 0x001fe400078ec0ff */
[----:B------:R-:W0:Y:S02]  /*1cd0*/  SHFL.DOWN PT, R2, R21, 0x4, 0x1f ;  /* 0x08801f0015027f89 */ /* 0x000e2400000e0000 */
[----:B------:R-:W-:-:S07]  /*1ce0*/  @!P1 IADD3 R3, PT, PT, R3, R4, RZ ;  /* 0x0000000403039210 */ /* 0x000fce0007ffe0ff */
        /* <DEDUP_REMOVED lines=12> */
[----:B------:R-:W0:Y:S01]  /*1db0*/  S2UR UR5, SR_CgaCtaId ;  /* 0x00000000000579c3 */ /* 0x000e220000008800 */
[----:B------:R-:W-:Y:S02]  /*1dc0*/  UMOV UR4, 0x400 ;  /* 0x0000040000047882 */ /* 0x000fe40000000000 */
[----:B0-----:R-:W-:-:S09]  /*1dd0*/  ULEA UR4, UR5, UR4, 0x18 ;  /* 0x0000000405047291 */ /* 0x001fd2000f8ec0ff */
[----:B---3--:R-:W0:Y:S04]  /*1de0*/  LDS R3, [UR4+0xc] ;  /* 0x00000c04ff037984 */ /* 0x008e280008000800 */
        /* <DEDUP_REMOVED lines=10> */
.L_x_2:
        /* <DEDUP_REMOVED lines=12> */
.L_x_32:
[----:B------:R-:W-:Y:S05]  /*1f50*/  BSYNC.RECONVERGENT B1 ;  /* 0x0000000000017941 */ /* 0x000fea0003800200 */
.L_x_31:
[----:B------:R-:W-:Y:S01]  /*1f60*/  ISETP.GE.AND P0, PT, R11, R20, PT ;  /* 0x000000140b00720c */ /* 0x000fe20003f06270 */
[----:B------:R-:W-:-:S12]  /*1f70*/  BSSY.RECONVERGENT B1, `(.L_x_33) ;  /* 0x0000074000017945 */ /* 0x000fd80003800200 */
[----:B------:R-:W-:Y:S05]  /*1f80*/  @P0 BRA `(.L_x_34) ;  /* 0x0000000400c80947 */ /* 0x000fea0003800000 */
[----:B0-----:R-:W-:Y:S01]  /*1f90*/  LOP3.LUT R3, RZ, R11, RZ, 0x33, !PT ;  /* 0x0000000bff037212 */ /* 0x001fe200078e33ff */
[----:B------:R-:W-:Y:S04]  /*1fa0*/  BSSY.RECONVERGENT B2, `(.L_x_35) ;  /* 0x0000015000027945 */ /* 0x000fe80003800200 */
[----:B------:R-:W-:-:S05]  /*1fb0*/  IMAD.IADD R4, R3, 0x1, R20 ;  /* 0x0000000103047824 */ /* 0x000fca00078e0214 */
        /* <DEDUP_REMOVED lines=10> */
.L_x_37:
[----:B------:R-:W-:-:S06]  /*2060*/  MOV R3, R5 ;  /* 0x0000000500037202 */ /* 0x000fcc0000000f00 */
[----:B------:R0:W2:Y:S01]  /*2070*/  LDG.E.CONSTANT R3, desc[UR6][R2.64] ;  /* 0x0000000602037981 */ /* 0x0000a2000c1e9900 */
[----:B------:R-:W-:Y:S02]  /*2080*/  IADD3 R4, PT, PT, R4, 0x1, RZ ;  /* 0x0000000104047810 */ /* 0x000fe40007ffe0ff */
[----:B------:R-:W-:Y:S02]  /*2090*/  IADD3 R11, PT, PT, R11, 0x100, RZ ;  /* 0x000001000b0b7810 */ /* 0x000fe40007ffe0ff */
[----:B------:R-:W-:Y:S02]  /*20a0*/  ISETP.NE.AND P0, PT, R4, RZ, PT ;  /* 0x000000ff0400720c */ /* 0x000fe40003f05270 */
[----:B0-----:R-:W-:-:S04]  /*20b0*/  IADD3 R2, P2, PT, R2, 0x400, RZ ;  /* 0x0000040002027810 */ /* 0x001fc80007f5e0ff */
[----:B------:R-:W-:Y:S01]  /*20c0*/  IADD3.X R5, PT, PT, RZ, R5, RZ, P2, !PT ;  /* 0x00000005ff057210 */ /* 0x000fe200017fe4ff */
[----:B--2--5:R-:W-:-:S06]  /*20d0*/  FADD R0, R3, R0 ;  /* 0x0000000003007221 */ /* 0x024fcc0000000000 */
[----:B------:R-:W-:Y:S05]  /*20e0*/  @P0 BRA `(.L_x_37) ;  /* 0xfffffffc00dc0947 */ /* 0x000fea000383ffff */
.L_x_36:
[----:B------:R-:W-:Y:S05]  /*20f0*/  BSYNC.RECONVERGENT B2 ;  /* 0x0000000000027941 */ /* 0x000fea0003800200 */
.L_x_35:
        /* <DEDUP_REMOVED lines=8> */
.L_x_40:
        /* <DEDUP_REMOVED lines=9> */
[----:B------:R-:W-:-:S03]  /*2210*/  VIADD R3, R11, 0x800 ;  /* 0x000008000b037836 */ /* 0x000fc60000000000 */
[----:B------:R-:W4:Y:S01]  /*2220*/  LDG.E.CONSTANT R15, desc[UR6][R4.64+0x400] ;  /* 0x00040006040f7981 */ /* 0x000f22000c1e9900 */
        /* <DEDUP_REMOVED lines=32> */
.L_x_39:
[----:B------:R-:W-:Y:S05]  /*2430*/  BSYNC.RECONVERGENT B2 ;  /* 0x0000000000027941 */ /* 0x000fea0003800200 */
.L_x_38:
[----:B------:R-:W-:Y:S01]  /*2440*/  IADD3 R2, PT, PT, -R11, R20, RZ ;  /* 0x000000140b027210 */ /* 0x000fe20007ffe1ff */
[----:B------:R-:W-:Y:S03]  /*2450*/  BSSY.RECONVERGENT B2, `(.L_x_41) ;  /* 0x0000019000027945 */ /* 0x000fe60003800200 */
[----:B------:R-:W-:-:S13]  /*2460*/  ISETP.GT.AND P1, PT, R2, 0x400, PT ;  /* 0x000004000200780c */ /* 0x000fda0003f24270 */
[----:B------:R-:W-:Y:S05]  /*2470*/  @!P1 BRA `(.L_x_42) ;  /* 0x0000000000589947 */ /* 0x000fea0003800000 */
        /* <DEDUP_REMOVED lines=22> */
.L_x_42:
[----:B------:R-:W-:Y:S05]  /*25e0*/  BSYNC.RECONVERGENT B2 ;  /* 0x0000000000027941 */ /* 0x000fea0003800200 */
.L_x_41:
        /* <DEDUP_REMOVED lines=12> */
.L_x_34:
[----:B------:R-:W-:Y:S05]  /*26b0*/  BSYNC.RECONVERGENT B1 ;  /* 0x0000000000017941 */ /* 0x000fea0003800200 */
.L_x_33:
        /* <DEDUP_REMOVED lines=35> */
[----:B--2---:R-:W0:Y:S04]  /*28f0*/  LDS R3, [UR4+0xc] ;  /* 0x00000c04ff037984 */ /* 0x004e280008000800 */
        /* <DEDUP_REMOVED lines=10> */
.L_x_43:
[----:B0-----:R-:W0:Y:S01]  /*29a0*/  S2R R2, SR_LANEID ;  /* 0x0000000000027919 */ /* 0x001e220000000000 */
[----:B------:R-:W-:-:S04]  /*29b0*/  LOP3.LUT R0, R9, 0x3e0, RZ, 0xc0, !PT ;  /* 0x000003e009007812 */ /* 0x000fc800078ec0ff */
[----:B------:R-:W-:Y:S02]  /*29c0*/  IADD3 R3, PT, PT, R0, 0x20, RZ ;  /* 0x0000002000037810 */ /* 0x000fe40007ffe0ff */
[----:B------:R-:W-:Y:S02]  /*29d0*/  LOP3.LUT R7, RZ, R0, RZ, 0x33, !PT ;  /* 0x00000000ff077212 */ /* 0x000fe400078e33ff */
[-C--:B------:R-:W-:Y:S02]  /*29e0*/  ISETP.GT.AND P0, PT, R3, R20.reuse, PT ;  /* 0x000000140300720c */ /* 0x080fe40003f04270 */
[----:B------:R-:W-:-:S04]  /*29f0*/  IADD3 R7, PT, PT, R7, R20, RZ ;  /* 0x0000001407077210 */ /* 0x000fc80007ffe0ff */
[----:B------:R-:W-:-:S05]  /*2a00*/  SEL R4, R7, 0x1f, P0 ;  /* 0x0000001f07047807 */ /* 0x000fca0000000000 */
[----:B------:R-:W1:Y:S01]  /*2a10*/  SHFL.DOWN PT, R0, R5, 0x1, R4 ;  /* 0x0820000005007989 */ /* 0x000e6200000e0004 */
[C---:B0-----:R-:W-:Y:S01]  /*2a20*/  ISETP.GE.AND P0, PT, R2.reuse, R4, PT ;  /* 0x000000040200720c */ /* 0x041fe20003f06270 */
[C---:B------:R-:W-:Y:S01]  /*2a30*/  VIADD R3, R2.reuse, 0x2 ;  /* 0x0000000202037836 */ /* 0x040fe20000000000 */
[----:B------:R-:W-:-:S11]  /*2a40*/  ISETP.NE.AND P1, PT, R2, RZ, PT ;  /* 0x000000ff0200720c */ /* 0x000fd60003f25270 */
[----:B-1----:R-:W-:Y:S01]  /*2a50*/  @!P0 FADD R5, R0, R5 ;  /* 0x0000000500058221 */ /* 0x002fe20000000000 */
[-C--:B------:R-:W-:Y:S01]  /*2a60*/  ISETP.GT.AND P0, PT, R3, R4.reuse, PT ;  /* 0x000000040300720c */ /* 0x080fe20003f04270 */
[----:B------:R-:W0:Y:S01]  /*2a70*/  @!P1 S2R R6, SR_CgaCtaId ;  /* 0x0000000000069919 */ /* 0x000e220000008800 */
[----:B------:R-:W-:Y:S02]  /*2a80*/  IADD3 R3, PT, PT, R2, 0x4, RZ ;  /* 0x0000000402037810 */ /* 0x000fe40007ffe0ff */
[----:B------:R-:W1:Y:S09]  /*2a90*/  SHFL.DOWN PT, R0, R5, 0x2, R4 ;  /* 0x0840000005007989 */ /* 0x000e7200000e0004 */
[----:B-1----:R-:W-:Y:S01]  /*2aa0*/  @!P0 FADD R5, R5, R0 ;  /* 0x0000000005058221 */ /* 0x002fe20000000000 */
[----:B------:R-:W-:-:S02]  /*2ab0*/  ISETP.GT.AND P0, PT, R3, R4, PT ;  /* 0x000000040300720c */ /* 0x000fc40003f04270 */
[----:B------:R-:W-:Y:S02]  /*2ac0*/  IADD3 R3, PT, PT, R2, 0x8, RZ ;  /* 0x0000000802037810 */ /* 0x000fe40007ffe0ff */
[----:B------:R-:W1:Y:S09]  /*2ad0*/  SHFL.DOWN PT, R0, R5, 0x4, R4 ;  /* 0x0880000005007989 */ /* 0x000e7200000e0004 */
[----:B-1----:R-:W-:Y:S01]  /*2ae0*/  @!P0 FADD R5, R5, R0 ;  /* 0x0000000005058221 */ /* 0x002fe20000000000 */
[----:B------:R-:W-:-:S02]  /*2af0*/  ISETP.GT.AND P0, PT, R3, R4, PT ;  /* 0x000000040300720c */ /* 0x000fc40003f04270 */
[----:B------:R-:W-:Y:S02]  /*2b00*/  IADD3 R3, PT, PT, R2, 0x10, RZ ;  /* 0x0000001002037810 */ /* 0x000fe40007ffe0ff */
[----:B------:R-:W1:Y:S01]  /*2b10*/  SHFL.DOWN PT, R0, R5, 0x8, R4 ;  /* 0x0900000005007989 */ /* 0x000e6200000e0004 */
[----:B------:R-:W-:-:S04]  /*2b20*/  @!P1 SHF.R.U32.HI R2, RZ, 0x3, R9 ;  /* 0x00000003ff029819 */ /* 0x000fc80000011609 */
[----:B------:R-:W-:-:S04]  /*2b30*/  @!P1 LOP3.LUT R2, R2, 0x7c, RZ, 0xc0, !PT ;  /* 0x0000007c02029812 */ /* 0x000fc800078ec0ff */
[----:B-1----:R-:W-:Y:S01]  /*2b40*/  @!P0 FADD R5, R5, R0 ;  /* 0x0000000005058221 */ /* 0x002fe20000000000 */
[----:B------:R-:W-:Y:S02]  /*2b50*/  ISETP.GT.AND P0, PT, R3, R4, PT ;  /* 0x000000040300720c */ /* 0x000fe40003f04270 */
[----:B------:R-:W-:Y:S02]  /*2b60*/  @!P1 MOV R3, 0x400 ;  /* 0x0000040000039802 */ /* 0x000fe40000000f00 */
[----:B------:R-:W1:Y:S02]  /*2b70*/  SHFL.DOWN PT, R0, R5, 0x10, R4 ;  /* 0x0a00000005007989 */ /* 0x000e6400000e0004 */
[----:B0-----:R-:W-:-:S04]  /*2b80*/  @!P1 LEA R3, R6, R3, 0x18 ;  /* 0x0000000306039211 */ /* 0x001fc800078ec0ff */
[----:B------:R-:W-:-:S03]  /*2b90*/  @!P1 IADD3 R3, PT, PT, R2, R3, RZ ;  /* 0x0000000302039210 */ /* 0x000fc60007ffe0ff */
[----:B-1----:R-:W-:Y:S01]  /*2ba0*/  @!P0 FADD R5, R5, R0 ;  /* 0x0000000005058221 */ /* 0x002fe20000000000 */
        /* <DEDUP_REMOVED lines=12> */
[----:B-1----:R-:W0:Y:S04]  /*2c70*/  LDS R3, [UR4+0xc] ;  /* 0x00000c04ff037984 */ /* 0x002e280008000800 */
        /* <DEDUP_REMOVED lines=13> */
.L_x_30:
[----:B------:R-:W0:Y:S01]  /*2d50*/  S2R R8, SR_TID.X ;  /* 0x0000000000087919 */ /* 0x000e220000002100 */
[----:B------:R-:W0:Y:S02]  /*2d60*/  LDC.64 R2, c[0x0][0x380] ;  /* 0x0000e000ff027b82 */ /* 0x000e240000000a00 */
[----:B0-----:R-:W-:-:S05]  /*2d70*/  IMAD.WIDE.U32 R2, R8, 0x4, R2 ;  /* 0x0000000408027825 */ /* 0x001fca00078e0002 */
[----:B------:R-:W2:Y:S04]  /*2d80*/  LDG.E.CONSTANT R19, desc[UR6][R2.64] ;  /* 0x0000000602137981 */ /* 0x000ea8000c1e9900 */
[----:B------:R-:W2:Y:S04]  /*2d90*/  LDG.E.CONSTANT R0, desc[UR6][R2.64+0x400] ;  /* 0x0004000602007981 */ /* 0x000ea8000c1e9900 */
[----:B------:R-:W3:Y:S04]  /*2da0*/  LDG.E.CONSTANT R4, desc[UR6][R2.64+0x800] ;  /* 0x0008000602047981 */ /* 0x000ee8000c1e9900 */
[----:B------:R-:W3:Y:S04]  /*2db0*/  LDG.E.CONSTANT R5, desc[UR6][R2.64+0xc00] ;  /* 0x000c000602057981 */ /* 0x000ee8000c1e9900 */
[----:B------:R-:W4:Y:S04]  /*2dc0*/  LDG.E.CONSTANT R6, desc[UR6][R2.64+0x1000] ;  /* 0x0010000602067981 */ /* 0x000f28000c1e9900 */
[----:B------:R-:W4:Y:S04]  /*2dd0*/  LDG.E.CONSTANT R7, desc[UR6][R2.64+0x1400] ;  /* 0x0014000602077981 */ /* 0x000f28000c1e9900 */
[----:B------:R-:W5:Y:S04]  /*2de0*/  LDG.E.CONSTANT R9, desc[UR6][R2.64+0x1800] ;  /* 0x0018000602097981 */ /* 0x000f68000c1e9900 */
        /* <DEDUP_REMOVED lines=8> */
[----:B------:R-:W5:Y:S01]  /*2e70*/  LDG.E.CONSTANT R18, desc[UR6][R2.64+0x3c00] ;  /* 0x003c000602127981 */ /* 0x000f62000c1e9900 */
[----:B------:R-:W-:Y:S01]  /*2e80*/  ISETP.GE.U32.AND P0, PT, R20, 0x2000, PT ;  /* 0x000020001400780c */ /* 0x000fe20003f06070 */
[----:B--2---:R-:W-:Y:S01]  /*2e90*/  FADD R0, R19, R0 ;  /* 0x0000000013007221 */ /* 0x004fe20000000000 */
[----:B---3--:R-:W-:-:S04]  /*2ea0*/  FADD R5, R4, R5 ;  /* 0x0000000504057221 */ /* 0x008fc80000000000 */
[----:B------:R-:W-:Y:S01]  /*2eb0*/  FADD R0, R0, R5 ;  /* 0x0000000500007221 */ /* 0x000fe20000000000 */
[----:B----4-:R-:W-:Y:S01]  /*2ec0*/  FADD R6, R6, R7 ;  /* 0x0000000706067221 */ /* 0x010fe20000000000 */
[----:B-----5:R-:W-:-:S04]  /*2ed0*/  FADD R9, R9, R10 ;  /* 0x0000000a09097221 */ /* 0x020fc80000000000 */
[----:B------:R-:W-:Y:S01]  /*2ee0*/  FADD R9, R6, R9 ;  /* 0x0000000906097221 */ /* 0x000fe20000000000 */
[----:B------:R-:W-:-:S03]  /*2ef0*/  FADD R11, R11, R12 ;  /* 0x0000000c0b0b7221 */ /* 0x000fc60000000000 */
[----:B------:R-:W-:Y:S01]  /*2f00*/  FADD R0, R0, R9 ;  /* 0x0000000900007221 */ /* 0x000fe20000000000 */
[----:B------:R-:W-:-:S04]  /*2f10*/  FADD R14, R13, R14 ;  /* 0x0000000e0d0e7221 */ /* 0x000fc80000000000 */
[----:B------:R-:W-:Y:S01]  /*2f20*/  FADD R11, R11, R14 ;  /* 0x0000000e0b0b7221 */ /* 0x000fe20000000000 */
[----:B------:R-:W-:Y:S01]  /*2f30*/  FADD R15, R15, R16 ;  /* 0x000000100f0f7221 */ /* 0x000fe20000000000 */
[----:B------:R-:W-:-:S04]  /*2f40*/  FADD R18, R17, R18 ;  /* 0x0000001211127221 */ /* 0x000fc80000000000 */
[----:B------:R-:W-:-:S04]  /*2f50*/  FADD R18, R15, R18 ;  /* 0x000000120f127221 */ /* 0x000fc80000000000 */
[----:B------:R-:W-:Y:S01]  /*2f60*/  FADD R5, R11, R18 ;  /* 0x000000120b057221 */ /* 0x000fe20000000000 */
[----:B------:R-:W-:-:S03]  /*2f70*/  HFMA2 R11, -RZ, RZ, 0, 0.00048828125 ;  /* 0x00001000ff0b7431 */ /* 0x000fc600000001ff */
[----:B------:R-:W-:Y:S01]  /*2f80*/  FADD R0, R0, R5 ;  /* 0x0000000500007221 */ /* 0x000fe20000000000 */
[----:B------:R-:W-:Y:S06]  /*2f90*/  @!P0 BRA `(.L_x_44) ;  /* 0x0000000000ac8947 */ /* 0x000fec0003800000 */
[----:B------:R-:W0:Y:S01]  /*2fa0*/  LDC R7, c[0x0][0x390] ;  /* 0x0000e400ff077b82 */ /* 0x000e220000000800 */
[----:B------:R-:W-:Y:S02]  /*2fb0*/  IADD3 R6, PT, PT, R20, -0x1000, RZ ;  /* 0xfffff00014067810 */ /* 0x000fe40007ffe0ff */
[----:B------:R-:W-:-:S07]  /*2fc0*/  MOV R11, 0x1000 ;  /* 0x00001000000b7802 */ /* 0x000fce0000000f00 */
.L_x_46:
[----:B------:R-:W-:-:S05]  /*2fd0*/  IMAD.WIDE R4, R11, 0x4, R2 ;  /* 0x000000040b047825 */ /* 0x000fca00078e0202 */
[----:B------:R-:W2:Y:S04]  /*2fe0*/  LDG.E.CONSTANT R20, desc[UR6][R4.64+0x400] ;  /* 0x0004000604147981 */ /* 0x000ea8000c1e9900 */
[----:B------:R-:W2:Y:S04]  /*2ff0*/  LDG.E.CONSTANT R21, desc[UR6][R4.64+0x800] ;  /* 0x0008000604157981 */ /* 0x000ea8000c1e9900 */
        /* <DEDUP_REMOVED lines=13> */
[----:B------:R1:W5:Y:S01]  /*30d0*/  LDG.E.CONSTANT R18, desc[UR6][R4.64+0x3c00] ;  /* 0x003c000604127981 */ /* 0x000362000c1e9900 */
[----:B--2---:R-:W-:Y:S01]  /*30e0*/  FADD R21, R20, R21 ;  /* 0x0000001514157221 */ /* 0x004fe20000000000 */
[----:B0-----:R-:W-:-:S05]  /*30f0*/  MOV R20, R7 ;  /* 0x0000000700147202 */ /* 0x001fca0000000f00 */
[----:B-1----:R-:W-:Y:S02]  /*3100*/  IMAD.IADD R4, R20, 0x1, -R11 ;  /* 0x0000000114047824 */ /* 0x002fe400078e0a0b */
[----:B---3--:R-:W-:-:S03]  /*3110*/  FADD R0, R19, R0 ;  /* 0x0000000013007221 */ /* 0x008fc60000000000 */
[----:B------:R-:W-:Y:S01]  /*3120*/  ISETP.GE.AND P0, PT, R4, 0x1000, PT ;  /* 0x000010000400780c */ /* 0x000fe20003f06270 */
[----:B----4-:R-:W-:Y:S01]  /*3130*/  FADD R22, R22, R23 ;  /* 0x0000001716167221 */ /* 0x010fe20000000000 */
[----:B------:R-:W-:Y:S01]  /*3140*/  FADD R0, R0, R21 ;  /* 0x0000001500007221 */ /* 0x000fe20000000000 */
[----:B-----5:R-:W-:-:S04]  /*3150*/  FADD R25, R24, R25 ;  /* 0x0000001918197221 */ /* 0x020fc80000000000 */
[----:B------:R-:W-:Y:S01]  /*3160*/  FADD R25, R22, R25 ;  /* 0x0000001916197221 */ /* 0x000fe20000000000 */
[----:B------:R-:W-:Y:S01]  /*3170*/  FADD R16, R16, R17 ;  /* 0x0000001110107221 */ /* 0x000fe20000000000 */
[----:B------:R-:W-:-:S04]  /*3180*/  FADD R15, R15, R10 ;  /* 0x0000000a0f0f7221 */ /* 0x000fc80000000000 */
[----:B------:R-:W-:Y:S01]  /*3190*/  FADD R15, R16, R15 ;  /* 0x0000000f100f7221 */ /* 0x000fe20000000000 */
[----:B------:R-:W-:Y:S01]  /*31a0*/  FADD R9, R14, R9 ;  /* 0x000000090e097221 */ /* 0x000fe20000000000 */
[----:B------:R-:W-:-:S04]  /*31b0*/  FADD R12, R13, R12 ;  /* 0x0000000c0d0c7221 */ /* 0x000fc80000000000 */
[----:B------:R-:W-:Y:S01]  /*31c0*/  FADD R12, R9, R12 ;  /* 0x0000000c090c7221 */ /* 0x000fe20000000000 */
[----:B------:R-:W-:-:S03]  /*31d0*/  FADD R0, R0, R25 ;  /* 0x0000001900007221 */ /* 0x000fc60000000000 */
[----:B------:R-:W-:-:S04]  /*31e0*/  FADD R15, R15, R12 ;  /* 0x0000000c0f0f7221 */ /* 0x000fc80000000000 */
[----:B------:R-:W-:-:S04]  /*31f0*/  FADD R15, R0, R15 ;  /* 0x0000000f000f7221 */ /* 0x000fc80000000000 */
[----:B------:R-:W-:Y:S01]  /*3200*/  FADD R0, R18, R15 ;  /* 0x0000000f12007221 */ /* 0x000fe20000000000 */
[----:B------:R-:W-:Y:S06]  /*3210*/  @!P0 BRA `(.L_x_45) ;  /* 0x0000000800308947 */ /* 0x000fec0003800000 */
[----:B------:R-:W-:-:S04]  /*3220*/  IADD3 R11, PT, PT, R11, 0x1000, RZ ;  /* 0x000010000b0b7810 */ /* 0x000fc80007ffe0ff */
[----:B------:R-:W-:-:S13]  /*3230*/  ISETP.GT.AND P0, PT, R11, R6, PT ;  /* 0x000000060b00720c */ /* 0x000fda0003f04270 */
[----:B------:R-:W-:Y:S05]  /*3240*/  @!P0 BRA `(.L_x_46) ;  /* 0xfffffffc00608947 */ /* 0x000fea000383ffff */
.L_x_44:
[----:B------:R-:W-:-:S13]  /*3250*/  ISETP.GE.AND P0, PT, R11, R20, PT ;  /* 0x000000140b00720c */ /* 0x000fda0003f06270 */
[----:B------:R-:W-:Y:S05]  /*3260*/  @P0 BRA `(.L_x_45) ;  /* 0x00000008001c0947 */ /* 0x000fea0003800000 */
[----:B------:R-:W-:Y:S01]  /*3270*/  IADD3 R9, PT, PT, -R11, R20, RZ ;  /* 0x000000140b097210 */ /* 0x000fe20007ffe1ff */
[----:B------:R-:W-:Y:S03]  /*3280*/  BSSY.RECONVERGENT B1, `(.L_x_45) ;  /* 0x0000085000017945 */ /* 0x000fe60003800200 */
        /* <DEDUP_REMOVED lines=16> */
.L_x_50:
        /* <DEDUP_REMOVED lines=8> */
.L_x_49:
[----:B------:R-:W-:Y:S05]  /*3410*/  BSYNC.RECONVERGENT B2 ;  /* 0x0000000000027941 */ /* 0x000fea0003800200 */
.L_x_48:
[----:B------:R-:W-:Y:S05]  /*3420*/  @!P1 BRA `(.L_x_47) ;  /* 0x0000000400a89947 */ /* 0x000fea0003800000 */
[----:B------:R-:W0:Y:S01]  /*3430*/  LDCU.64 UR4, c[0x0][0x380] ;  /* 0x00007000ff0477ac */ /* 0x000e220008000a00 */
[----:B------:R-:W-:Y:S01]  /*3440*/  IADD3 R5, PT, PT, R9, -R10, RZ ;  /* 0x8000000a09057210 */ /* 0x000fe20007ffe0ff */
[----:B------:R-:W-:Y:S01]  /*3450*/  BSSY.RECONVERGENT B2, `(.L_x_51) ;  /* 0x000003b000027945 */ /* 0x000fe20003800200 */
[CC--:B------:R-:W-:Y:S02]  /*3460*/  IADD3 R3, P0, PT, R10.reuse, R11.reuse, RZ ;  /* 0x0000000b0a037210 */ /* 0x0c0fe40007f1e0ff */
[----:B------:R-:W-:Y:S02]  /*3470*/  ISETP.GT.AND P1, PT, R5, 0xc00, PT ;  /* 0x00000c000500780c */ /* 0x000fe40003f24270 */
[----:B------:R-:W-:Y:S01]  /*3480*/  IADD3 R11, PT, PT, R10, R11, RZ ;  /* 0x0000000b0a0b7210 */ /* 0x000fe20007ffe0ff */
[----:B------:R-:W-:Y:S01]  /*3490*/  IMAD.X R4, RZ, RZ, RZ, P0 ;  /* 0x000000ffff047224 */ /* 0x000fe200000e06ff */
[----:B0-----:R-:W-:-:S04]  /*34a0*/  LEA R2, P0, R3, UR4, 0x2 ;  /* 0x0000000403027c11 */ /* 0x001fc8000f8010ff */
[----:B------:R-:W-:Y:S02]  /*34b0*/  LEA.HI.X R3, R3, UR5, R4, 0x2, P0 ;  /* 0x0000000503037c11 */ /* 0x000fe400080f1404 */
[----:B------:R-:W-:-:S04]  /*34c0*/  IADD3 R2, P0, PT, R2, 0x800, RZ ;  /* 0x0000080002027810 */ /* 0x000fc80007f1e0ff */
[----:B------:R-:W-:Y:S02]  /*34d0*/  IADD3.X R3, PT, PT, RZ, R3, RZ, P0, !PT ;  /* 0x00000003ff037210 */ /* 0x000fe400007fe4ff */
[----:B------:R-:W-:Y:S01]  /*34e0*/  PLOP3.LUT P0, PT, PT, PT, PT, 0x80, 0x8 ;  /* 0x000000000008781c */ /* 0x000fe20003f0f070 */
[----:B------:R-:W-:-:S12]  /*34f0*/  @!P1 BRA `(.L_x_52) ;  /* 0x0000000000c09947 */ /* 0x000fd80003800000 */
[----:B------:R-:W-:Y:S02]  /*3500*/  PLOP3.LUT P0, PT, PT, PT, PT, 0x8, 0x80 ;  /* 0x000000000080781c */ /* 0x000fe40003f0e170 */
[----:B------:R-:W-:-:S11]  /*3510*/  IADD3 R13, PT, PT, R9, -0xc00, RZ ;  /* 0xfffff400090d7810 */ /* 0x000fd60007ffe0ff */
.L_x_53:
[----:B------:R-:W0:Y:S01]  /*3520*/  LDC.64 R4, c[0x0][0x380] ;  /* 0x0000e000ff047b82 */ /* 0x000e220000000a00 */
[----:B------:R-:W2:Y:S01]  /*3530*/  LDG.E.CONSTANT R12, desc[UR6][R2.64+-0x400] ;  /* 0xfffc0006020c7981 */ /* 0x000ea2000c1e9900 */
[----:B------:R-:W-:-:S03]  /*3540*/  IADD3 R25, PT, PT, R11, 0x400, RZ ;  /* 0x000004000b197810 */ /* 0x000fc60007ffe0ff */
[----:B------:R-:W3:Y:S04]  /*3550*/  LDG.E.CONSTANT R20, desc[UR6][R2.64] ;  /* 0x0000000602147981 */ /* 0x000ee8000c1e9900 */
[----:B------:R-:W4:Y:S01]  /*3560*/  LDG.E.CONSTANT R19, desc[UR6][R2.64+0x400] ;  /* 0x0004000602137981 */ /* 0x000f22000c1e9900 */
[----:B------:R-:W-:-:S03]  /*3570*/  IADD3 R7, PT, PT, R11, 0x800, RZ ;  /* 0x000008000b077810 */ /* 0x000fc60007ffe0ff */
[----:B------:R-:W5:Y:S04]  /*3580*/  LDG.E.CONSTANT R17, desc[UR6][R2.64+0xc00] ;  /* 0x000c000602117981 */ /* 0x000f68000c1e9900 */
[----:B------:R-:W5:Y:S01]  /*3590*/  LDG.E.CONSTANT R16, desc[UR6][R2.64+0x1000] ;  /* 0x0010000602107981 */ /* 0x000f62000c1e9900 */
[----:B------:R-:W-:-:S03]  /*35a0*/  IADD3 R23, PT, PT, R11, 0xc00, RZ ;  /* 0x00000c000b177810 */ /* 0x000fc60007ffe0ff */
[----:B------:R-:W5:Y:S01]  /*35b0*/  LDG.E.CONSTANT R22, desc[UR6][R2.64+0x1c00] ;  /* 0x001c000602167981 */ /* 0x000f62000c1e9900 */
[----:B0-----:R-:W-:-:S03]  /*35c0*/  IMAD.WIDE.U32 R14, R11, 0x4, R4 ;  /* 0x000000040b0e7825 */ /* 0x001fc600078e0004 */
[----:B------:R-:W5:Y:S04]  /*35d0*/  LDG.E.CONSTANT R21, desc[UR6][R2.64+0x2000] ;  /* 0x0020000602157981 */ /* 0x000f68000c1e9900 */
[----:B------:R-:W5:Y:S04]  /*35e0*/  LDG.E.CONSTANT R26, desc[UR6][R2.64+0x3000] ;  /* 0x00300006021a7981 */ /* 0x000f68000c1e9900 */
[----:B------:R-:W2:Y:S01]  /*35f0*/  LDG.E.CONSTANT R15, desc[UR6][R14.64] ;  /* 0x000000060e0f7981 */ /* 0x000ea2000c1e9900 */
[----:B------:R-:W-:-:S05]  /*3600*/  IMAD.WIDE.U32 R24, R25, 0x4, R4 ;  /* 0x0000000419187825 */ /* 0x000fca00078e0004 */
[----:B------:R-:W5:Y:S01]  /*3610*/  LDG.E.CONSTANT R18, desc[UR6][R24.64] ;  /* 0x0000000618127981 */ /* 0x000f62000c1e9900 */
[----:B------:R-:W-:-:S03]  /*3620*/  IMAD.WIDE.U32 R6, R7, 0x4, R4 ;  /* 0x0000000407067825 */ /* 0x000fc600078e0004 */
        /* <DEDUP_REMOVED lines=8> */
[----:B------:R-:W-:Y:S01]  /*36b0*/  ISETP.GE.AND P1, PT, R10, R13, PT ;  /* 0x0000000d0a00720c */ /* 0x000fe20003f26270 */
[----:B------:R-:W-:Y:S01]  /*36c0*/  VIADD R11, R11, 0x1000 ;  /* 0x000010000b0b7836 */ /* 0x000fe20000000000 */
[----:B0-----:R-:W-:-:S04]  /*36d0*/  IADD3 R2, P2, PT, R2, 0x4000, RZ ;  /* 0x0000400002027810 */ /* 0x001fc80007f5e0ff */
        /* <DEDUP_REMOVED lines=18> */
.L_x_52:
[----:B------:R-:W-:Y:S05]  /*3800*/  BSYNC.RECONVERGENT B2 ;  /* 0x0000000000027941 */ /* 0x000fea0003800200 */
.L_x_51:
[----:B------:R-:W-:Y:S01]  /*3810*/  IADD3 R4, PT, PT, R9, -R10, RZ ;  /* 0x8000000a09047210 */ /* 0x000fe20007ffe0ff */
[----:B------:R-:W-:Y:S03]  /*3820*/  BSSY.RECONVERGENT B2, `(.L_x_54) ;  /* 0x000001e000027945 */ /* 0x000fe60003800200 */
[----:B------:R-:W-:-:S13]  /*3830*/  ISETP.GT.AND P1, PT, R4, 0x400, PT ;  /* 0x000004000400780c */ /* 0x000fda0003f24270 */
[----:B------:R-:W-:Y:S05]  /*3840*/  @!P1 BRA `(.L_x_55) ;  /* 0x00000000006c9947 */ /* 0x000fea0003800000 */
[----:B------:R-:W0:Y:S01]  /*3850*/  LDC.64 R6, c[0x0][0x380] ;  /* 0x0000e000ff067b82 */ /* 0x000e220000000a00 */
[----:B------:R-:W2:Y:S01]  /*3860*/  LDG.E.CONSTANT R13, desc[UR6][R2.64+-0x400] ;  /* 0xfffc0006020d7981 */ /* 0x000ea2000c1e9900 */
[----:B------:R-:W-:-:S03]  /*3870*/  IADD3 R17, PT, PT, R11, 0x400, RZ ;  /* 0x000004000b117810 */ /* 0x000fc60007ffe0ff */
[----:B------:R-:W3:Y:S04]  /*3880*/  LDG.E.CONSTANT R15, desc[UR6][R2.64] ;  /* 0x00000006020f7981 */ /* 0x000ee8000c1e9900 */
[----:B------:R-:W4:Y:S04]  /*3890*/  LDG.E.CONSTANT R19, desc[UR6][R2.64+0xc00] ;  /* 0x000c000602137981 */ /* 0x000f28000c1e9900 */
[----:B------:R-:W5:Y:S04]  /*38a0*/  LDG.E.CONSTANT R21, desc[UR6][R2.64+0x1000] ;  /* 0x0010000602157981 */ /* 0x000f68000c1e9900 */
[----:B------:R-:W5:Y:S01]  /*38b0*/  LDG.E.CONSTANT R23, desc[UR6][R2.64+0x1400] ;  /* 0x0014000602177981 */ /* 0x000f62000c1e9900 */
[----:B0-----:R-:W-:-:S06]  /*38c0*/  IMAD.WIDE.U32 R4, R11, 0x4, R6 ;  /* 0x000000040b047825 */ /* 0x001fcc00078e0006 */
[----:B------:R0:W2:Y:S01]  /*38d0*/  LDG.E.CONSTANT R5, desc[UR6][R4.64] ;  /* 0x0000000604057981 */ /* 0x0000a2000c1e9900 */
[----:B------:R-:W-:-:S03]  /*38e0*/  IMAD.WIDE.U32 R6, R17, 0x4, R6 ;  /* 0x0000000411067825 */ /* 0x000fc600078e0006 */
[----:B------:R1:W4:Y:S04]  /*38f0*/  LDG.E.CONSTANT R17, desc[UR6][R2.64+0x400] ;  /* 0x0004000602117981 */ /* 0x000328000c1e9900 */
[----:B------:R-:W5:Y:S01]  /*3900*/  LDG.E.CONSTANT R7, desc[UR6][R6.64] ;  /* 0x0000000606077981 */ /* 0x000f62000c1e9900 */
[----:B0-----:R-:W-:Y:S02]  /*3910*/  IADD3 R4, P1, PT, R2, 0x2000, RZ ;  /* 0x0000200002047810 */ /* 0x001fe40007f3e0ff */
[----:B------:R-:W-:Y:S02]  /*3920*/  PLOP3.LUT P0, PT, PT, PT, PT, 0x8, 0x80 ;  /* 0x000000000080781c */ /* 0x000fe40003f0e170 */
[----:B------:R-:W-:Y:S02]  /*3930*/  IADD3 R10, PT, PT, R10, 0x800, RZ ;  /* 0x000008000a0a7810 */ /* 0x000fe40007ffe0ff */
[----:B------:R-:W-:-:S02]  /*3940*/  IADD3 R11, PT, PT, R11, 0x800, RZ ;  /* 0x000008000b0b7810 */ /* 0x000fc40007ffe0ff */
[----:B-1----:R-:W-:Y:S01]  /*3950*/  MOV R2, R4 ;  /* 0x0000000400027202 */ /* 0x002fe20000000f00 */
[----:B--2---:R-:W-:-:S04]  /*3960*/  FADD R0, R0, R5 ;  /* 0x0000000500007221 */ /* 0x004fc80000000000 */
[----:B------:R-:W-:-:S04]  /*3970*/  FADD R0, R0, R13 ;  /* 0x0000000d00007221 */ /* 0x000fc80000000000 */
[----:B---3--:R-:W-:-:S04]  /*3980*/  FADD R0, R0, R15 ;  /* 0x0000000f00007221 */ /* 0x008fc80000000000 */
[----:B----4-:R-:W-:-:S04]  /*3990*/  FADD R0, R0, R17 ;  /* 0x0000001100007221 */ /* 0x010fc80000000000 */
[----:B-----5:R-:W-:-:S04]  /*39a0*/  FADD R0, R0, R7 ;  /* 0x0000000700007221 */ /* 0x020fc80000000000 */
[----:B------:R-:W-:Y:S01]  /*39b0*/  FADD R0, R0, R19 ;  /* 0x0000001300007221 */ /* 0x000fe20000000000 */
[----:B------:R-:W-:-:S03]  /*39c0*/  IADD3.X R5, PT, PT, RZ, R3, RZ, P1, !PT ;  /* 0x00000003ff057210 */ /* 0x000fc60000ffe4ff */
[----:B------:R-:W-:Y:S01]  /*39d0*/  FADD R0, R0, R21 ;  /* 0x0000001500007221 */ /* 0x000fe20000000000 */
[----:B------:R-:W-:-:S03]  /*39e0*/  MOV R3, R5 ;  /* 0x0000000500037202 */ /* 0x000fc60000000f00 */
[----:B------:R-:W-:-:S07]  /*39f0*/  FADD R0, R0, R23 ;  /* 0x0000001700007221 */ /* 0x000fce0000000000 */
.L_x_55:
[----:B------:R-:W-:Y:S05]  /*3a00*/  BSYNC.RECONVERGENT B2 ;  /* 0x0000000000027941 */ /* 0x000fea0003800200 */
.L_x_54:
[----:B------:R-:W-:-:S13]  /*3a10*/  ISETP.LT.OR P0, PT, R10, R9, P0 ;  /* 0x000000090a00720c */ /* 0x000fda0000701670 */
[----:B------:R-:W-:Y:S05]  /*3a20*/  @!P0 BRA `(.L_x_47) ;  /* 0x0000000000288947 */ /* 0x000fea0003800000 */
[----:B------:R-:W0:Y:S01]  /*3a30*/  LDC.64 R4, c[0x0][0x380] ;  /* 0x0000e000ff047b82 */ /* 0x000e220000000a00 */
[----:B------:R-:W2:Y:S04]  /*3a40*/  LDG.E.CONSTANT R7, desc[UR6][R2.64+-0x400] ;  /* 0xfffc000602077981 */ /* 0x000ea8000c1e9900 */
[----:B------:R-:W3:Y:S01]  /*3a50*/  LDG.E.CONSTANT R9, desc[UR6][R2.64] ;  /* 0x0000000602097981 */ /* 0x000ee2000c1e9900 */
[----:B0-----:R-:W-:-:S03]  /*3a60*/  IMAD.WIDE.U32 R4, R11, 0x4, R4 ;  /* 0x000000040b047825 */ /* 0x001fc600078e0004 */
[----:B------:R-:W4:Y:S04]  /*3a70*/  LDG.E.CONSTANT R11, desc[UR6][R2.64+0x400] ;  /* 0x00040006020b7981 */ /* 0x000f28000c1e9900 */
[----:B------:R-:W5:Y:S02]  /*3a80*/  LDG.E.CONSTANT R5, desc[UR6][R4.64] ;  /* 0x0000000604057981 */ /* 0x000f64000c1e9900 */
[----:B-----5:R-:W-:-:S04]  /*3a90*/  FADD R0, R0, R5 ;  /* 0x0000000500007221 */ /* 0x020fc80000000000 */
[----:B--2---:R-:W-:-:S04]  /*3aa0*/  FADD R0, R0, R7 ;  /* 0x0000000700007221 */ /* 0x004fc80000000000 */
[----:B---3--:R-:W-:-:S04]  /*3ab0*/  FADD R0, R0, R9 ;  /* 0x0000000900007221 */ /* 0x008fc80000000000 */
[----:B----4-:R-:W-:-:S07]  /*3ac0*/  FADD R0, R0, R11 ;  /* 0x0000000b00007221 */ /* 0x010fce0000000000 */
.L_x_47:
[----:B------:R-:W-:Y:S05]  /*3ad0*/  BSYNC.RECONVERGENT B1 ;  /* 0x0000000000017941 */ /* 0x000fea0003800200 */
.L_x_45:
[----:B------:R-:W0:Y:S01]  /*3ae0*/  S2R R6, SR_LANEID ;  /* 0x0000000000067919 */ /* 0x000e220000000000 */
[----:B------:R-:W-:-:S05]  /*3af0*/  MOV R3, R0 ;  /* 0x0000000000037202 */ /* 0x000fca0000000f00 */
        /* <DEDUP_REMOVED lines=30> */
[----:B------:R-:W1:Y:S04]  /*3ce0*/  LDS R3, [UR4+0xc] ;  /* 0x00000c04ff037984 */ /* 0x000e680008000800 */
[----:B0-----:R-:W0:Y:S04]  /*3cf0*/  LDS.128 R4, [UR4+0x10] ;  /* 0x00001004ff047984 */ /* 0x001e280008000c00 */
[----:B------:R-:W2:Y:S01]  /*3d00*/  LDS.64 R8, [UR4+0x20] ;  /* 0x00002004ff087984 */ /* 0x000ea20008000a00 */
[----:B-1----:R-:W-:-:S04]  /*3d10*/  FADD R3, R0, R3 ;  /* 0x0000000300037221 */ /* 0x002fc80000000000 */
[----:B0-----:R-:W-:-:S04]  /*3d20*/  FADD R4, R3, R4 ;  /* 0x0000000403047221 */ /* 0x001fc80000000000 */
[----:B------:R-:W-:-:S04]  /*3d30*/  FADD R5, R4, R5 ;  /* 0x0000000504057221 */ /* 0x000fc80000000000 */
[----:B------:R-:W-:-:S04]  /*3d40*/  FADD R6, R5, R6 ;  /* 0x0000000605067221 */ /* 0x000fc80000000000 */
[----:B------:R-:W-:-:S04]  /*3d50*/  FADD R7, R6, R7 ;  /* 0x0000000706077221 */ /* 0x000fc80000000000 */
[----:B--2---:R-:W-:-:S04]  /*3d60*/  FADD R8, R7, R8 ;  /* 0x0000000807087221 */ /* 0x004fc80000000000 */
[----:B------:R-:W-:-:S07]  /*3d70*/  FADD R0, R8, R9 ;  /* 0x0000000908007221 */ /* 0x000fce0000000000 */
.L_x_17:
[----:B------:R-:W-:Y:S05]  /*3d80*/  BSYNC.RECONVERGENT B0 ;  /* 0x0000000000007941 */ /* 0x000fea0003800200 */
.L_x_1:
[----:B------:R-:W-:Y:S05]  /*3d90*/  @P0 EXIT ;  /* 0x000000000000094d */ /* 0x000fea0003800000 */
[----:B01234-:R-:W0:Y:S01]  /*3da0*/  LDC.64 R2, c[0x0][0x388] ;  /* 0x0000e200ff027b82 */ /* 0x01fe220000000a00 */
[----:B------:R-:W1:Y:S02]  /*3db0*/  LDCU UR4, c[0x0][0x398] ;  /* 0x00007300ff0477ac */ /* 0x000e640008000800 */
[----:B-1----:R-:W-:-:S05]  /*3dc0*/  FADD R5, R0, UR4 ;  /* 0x0000000400057e21 */ /* 0x002fca0008000000 */
[----:B0-----:R-:W-:Y:S01]  /*3dd0*/  STG.E desc[UR6][R2.64], R5 ;  /* 0x0000000502007986 */ /* 0x001fe2000c101906 */
[----:B------:R-:W-:Y:S05]  /*3de0*/  EXIT ;  /* 0x000000000000794d */ /* 0x000fea0003800000 */
.L_x_56:
[----:B------:R-:W-:-:S00]  /*3df0*/  BRA `(.L_x_56) ;  /* 0xfffffffc00fc7947 */ /* 0x000fc0000383ffff */
[----:B------:R-:W-:-:S00]  /*3e00*/  NOP ;  /* 0x0000000000007918 */ /* 0x000fc00000000000 */
[----:B------:R-:W-:-:S00]  /*3e10*/  NOP ;  /* 0x0000000000007918 */ /* 0x000fc00000000000 */
[----:B------:R-:W-:-:S00]  /*3e20*/  NOP ;  /* 0x0000000000007918 */ /* 0x000fc00000000000 */
[----:B------:R-:W-:-:S00]  /*3e30*/  NOP ;  /* 0x0000000000007918 */ /* 0x000fc00000000000 */
[----:B------:R-:W-:-:S00]  /*3e40*/  NOP ;  /* 0x0000000000007918 */ /* 0x000fc00000000000 */
[----:B------:R-:W-:-:S00]  /*3e50*/  NOP ;  /* 0x0000000000007918 */ /* 0x000fc00000000000 */
[----:B------:R-:W-:-:S00]  /*3e60*/  NOP ;  /* 0x0000000000007918 */ /* 0x000fc00000000000 */
[----:B------:R-:W-:-:S00]  /*3e70*/  NOP ;  /* 0x0000000000007918 */ /* 0x000fc00000000000 */
.L_x_328:


//--------------------- .text._ZN3cub18CUB_300001_SM_10006detail6reduce18DeviceReduceKernelINS2_10policy_hubIfyN4cuda3std3__44plusIfEEE10Policy1000EN6thrust24THRUST_300001_SM_1000_NS6detail15normal_iteratorINSD_10device_ptrIfEEEEyS9_fNS7_10__identityEEEvT0_PT3_T1_NS0_13GridEvenShareISN_EET2_T4_ --------------------------
	.section	.text._ZN3cub18CUB_300001_SM_10006detail6reduce18DeviceReduceKernelINS2_10policy_hubIfyN4cuda3std3__44plusIfEEE10Policy1000EN6thrust24THRUST_300001_SM_1000_NS6detail15normal_iteratorINSD_10device_ptrIfEEEEyS9_fNS7_10__identityEEEvT0_PT3_T1_NS0_13GridEvenShareISN_EET2_T4_,"ax",@progbits
	.align	128
        .global         _ZN3cub18CUB_300001_SM_10006detail6reduce18DeviceReduceKernelINS2_10policy_hubIfyN4cuda3std3__44plusIfEEE10Policy1000EN6thrust24THRUST_300001_SM_1000_NS6detail15normal_iteratorINSD_10device_ptrIfEEEEyS9_fNS7_10__identityEEEvT0_PT3_T1_NS0_13GridEvenShareISN_EET2_T4_
        .type           _ZN3cub18CUB_300001_SM_10006detail6reduce18DeviceReduceKernelINS2_10policy_hubIfyN4cuda3std3__44plusIfEEE10Policy1000EN6thrust24THRUST_300001_SM_1000_NS6detail15normal_iteratorINSD_10device_ptrIfEEEEyS9_fNS7_10__identityEEEvT0_PT3_T1_NS0_13GridEvenShareISN_EET2_T4_,@function
        .size           _ZN3cub18CUB_300001_SM_10006detail6reduce18DeviceReduceKernelINS2_10policy_hubIfyN4cuda3std3__44plusIfEEE10Policy1000EN6thrust24THRUST_300001_SM_1000_NS6detail15normal_iteratorINSD_10device_ptrIfEEEEyS9_fNS7_10__identityEEEvT0_PT3_T1_NS0_13GridEvenShareISN_EET2_T4_,(.L_x_329 - _ZN3cub18CUB_300001_SM_10006detail6reduce18DeviceReduceKernelINS2_10policy_hubIfyN4cuda3std3__44plusIfEEE10Policy1000EN6thrust24THRUST_300001_SM_1000_NS6detail15normal_iteratorINSD_10device_ptrIfEEEEyS9_fNS7_10__identityEEEvT0_PT3_T1_NS0_13GridEvenShareISN_EET2_T4_)
        .other          _ZN3cub18CUB_300001_SM_10006detail6reduce18DeviceReduceKernelINS2_10policy_hubIfyN4cuda3std3__44plusIfEEE10Policy1000EN6thrust24THRUST_300001_SM_1000_NS6detail15normal_iteratorINSD_10device_ptrIfEEEEyS9_fNS7_10__identityEEEvT0_PT3_T1_NS0_13GridEvenShareISN_EET2_T4_,@"STO_CUDA_ENTRY STV_DEFAULT"
_ZN3cub18CUB_300001_SM_10006detail6reduce18DeviceReduceKernelINS2_10policy_hubIfyN4cuda3std3__44plusIfEEE10Policy1000EN6thrust24THRUST_300001_SM_1000_NS6detail15normal_iteratorINSD_10device_ptrIfEEEEyS9_fNS7_10__identityEEEvT0_PT3_T1_NS0_13GridEvenShareISN_EET2_T4_:
.text._ZN3cub18CUB_300001_SM_10006detail6reduce18DeviceReduceKernelINS2_10policy_hubIfyN4cuda3std3__44plusIfEEE10Policy1000EN6thrust24THRUST_300001_SM_1000_NS6detail15normal_iteratorINSD_10device_ptrIfEEEEyS9_fNS7_10__identityEEEvT0_PT3_T1_NS0_13GridEvenShareISN_EET2_T4_:
[----:B------:R-:W-:Y:S08]  /*0000*/  LDC R1, c[0x0][0x37c] ;  /* 0x0000df00ff017b82 */ /* 0x000ff00000000800 */
[----:B------:R-:W0:Y:S01]  /*0010*/  S2UR UR16, SR_CTAID.X ;  /* 0x00000000001079c3 */ /* 0x000e220000002500 */
[----:B------:R-:W1:Y:S01]  /*0020*/  LDCU.64 UR8, c[0x0][0x3b8] ;  /* 0x00007700ff0877ac */ /* 0x000e620008000a00 */
[----:B------:R-:W-:Y:S01]  /*0030*/  BSSY.RECONVERGENT B0, `(.L_x_57) ;  /* 0x0000229000007945 */ /* 0x000fe20003800200 */
[----:B------:R-:W2:Y:S01]  /*0040*/  LDCU UR5, c[0x0][0x3c0] ;  /* 0x00007800ff0577ac */ /* 0x000ea20008000800 */
[----:B------:R-:W3:Y:S01]  /*0050*/  LDCU.64 UR14, c[0x0][0x358] ;  /* 0x00006b00ff0e77ac */ /* 0x000ee20008000a00 */
[----:B-1----:R-:W-:-:S02]  /*0060*/  IMAD.U32 R2, RZ, RZ, UR8 ;  /* 0x00000008ff027e24 */ /* 0x002fc4000f8e00ff */
[----:B------:R-:W-:Y:S01]  /*0070*/  IMAD.U32 R3, RZ, RZ, UR9 ;  /* 0x00000009ff037e24 */ /* 0x000fe2000f8e00ff */
[----:B--2---:R-:W-:Y:S02]  /*0080*/  USHF.L.U32 UR5, UR5, 0xc, URZ ;  /* 0x0000000c05057899 */ /* 0x004fe400080006ff */
[----:B0-----:R-:W-:Y:S02]  /*0090*/  USHF.L.U32 UR7, UR16, 0xc, URZ ;  /* 0x0000000c10077899 */ /* 0x001fe400080006ff */
[----:B------:R-:W-:-:S04]  /*00a0*/  USHF.R.S32.HI UR4, URZ, 0x1f, UR5 ;  /* 0x0000001fff047899 */ /* 0x000fc80008011405 */
[----:B------:R-:W-:-:S04]  /*00b0*/  IADD3 R23, P1, PT, R2, -UR7, RZ ;  /* 0x8000000702177c10 */ /* 0x000fc8000ff3e0ff */
[----:B------:R-:W-:Y:S02]  /*00c0*/  ISETP.GT.U32.AND P0, PT, R23, 0xfff, PT ;  /* 0x00000fff1700780c */ /* 0x000fe40003f04070 */
[----:B------:R-:W-:-:S04]  /*00d0*/  IADD3.X R22, PT, PT, R3, -0x1, RZ, P1, !PT ;  /* 0xffffffff03167810 */ /* 0x000fc80000ffe4ff */
[----:B------:R-:W-:-:S13]  /*00e0*/  ISETP.GT.U32.AND.EX P0, PT, R22, RZ, PT, P0 ;  /* 0x000000ff1600720c */ /* 0x000fda0003f04100 */
[----:B---3--:R-:W-:Y:S05]  /*00f0*/  @P0 BRA `(.L_x_58) ;  /* 0x0000000c00c40947 */ /* 0x008fea0003800000 */
[----:B------:R-:W0:Y:S01]  /*0100*/  S2R R0, SR_TID.X ;  /* 0x0000000000007919 */ /* 0x000e220000002100 */
[----:B------:R-:W-:Y:S01]  /*0110*/  IADD3 R5, PT, PT, R2, -UR7, RZ ;  /* 0x8000000702057c10 */ /* 0x000fe2000fffe0ff */
[----:B------:R-:W-:Y:S01]  /*0120*/  BSSY.RECONVERGENT B1, `(.L_x_59) ;  /* 0x000000a000017945 */ /* 0x000fe20003800200 */
[----:B------:R-:W-:Y:S02]  /*0130*/  IMAD.MOV.U32 R4, RZ, RZ, RZ ;  /* 0x000000ffff047224 */ /* 0x000fe400078e00ff */
[----:B0-----:R-:W-:Y:S02]  /*0140*/  ISETP.GE.AND P0, PT, R0, R5, PT ;  /* 0x000000050000720c */ /* 0x001fe40003f06270 */
[----:B------:R-:W-:-:S11]  /*0150*/  MOV R6, R0 ;  /* 0x0000000000067202 */ /* 0x000fd60000000f00 */
[----:B------:R-:W-:Y:S05]  /*0160*/  @P0 BRA `(.L_x_60) ;  /* 0x0000000000140947 */ /* 0x000fea0003800000 */
[----:B------:R-:W0:Y:S01]  /*0170*/  LDC.64 R8, c[0x0][0x380] ;  /* 0x0000e000ff087b82 */ /* 0x000e220000000a00 */
[----:B------:R-:W-:-:S04]  /*0180*/  VIADD R3, R0, UR7 ;  /* 0x0000000700037c36 */ /* 0x000fc80008000000 */
[----:B0-----:R-:W-:-:S05]  /*0190*/  IMAD.WIDE.U32 R8, R3, 0x4, R8 ;  /* 0x0000000403087825 */ /* 0x001fca00078e0008 */
[----:B------:R0:W5:Y:S01]  /*01a0*/  LDG.E R4, desc[UR14][R8.64] ;  /* 0x0000000e08047981 */ /* 0x000162000c1e1900 */
[----:B------:R-:W-:-:S07]  /*01b0*/  IADD3 R6, PT, PT, R0, 0x100, RZ ;  /* 0x0000010000067810 */ /* 0x000fce0007ffe0ff */
.L_x_60:
[----:B------:R-:W-:Y:S05]  /*01c0*/  BSYNC.RECONVERGENT B1 ;  /* 0x0000000000017941 */ /* 0x000fea0003800200 */
.L_x_59:
[----:B------:R-:W-:Y:S01]  /*01d0*/  ISETP.GE.AND P0, PT, R6, R5, PT ;  /* 0x000000050600720c */ /* 0x000fe20003f06270 */
[----:B------:R-:W-:-:S12]  /*01e0*/  BSSY.RECONVERGENT B1, `(.L_x_61) ;  /* 0x0000079000017945 */ /* 0x000fd80003800200 */
[----:B------:R-:W-:Y:S05]  /*01f0*/  @P0 BRA `(.L_x_62) ;  /* 0x0000000400dc0947 */ /* 0x000fea0003800000 */
[----:B------:R-:W-:Y:S01]  /*0200*/  LOP3.LUT R3, RZ, R6, RZ, 0x33, !PT ;  /* 0x00000006ff037212 */ /* 0x000fe200078e33ff */
[----:B------:R-:W-:Y:S03]  /*0210*/  BSSY.RECONVERGENT B2, `(.L_x_63) ;  /* 0x0000037000027945 */ /* 0x000fe60003800200 */
[----:B------:R-:W-:-:S04]  /*0220*/  IADD3 R3, PT, PT, R2, -UR7, R3 ;  /* 0x8000000702037c10 */ /* 0x000fc8000fffe003 */
[C---:B------:R-:W-:Y:S02]  /*0230*/  ISETP.GE.U32.AND P1, PT, R3.reuse, 0xf00, PT ;  /* 0x00000f000300780c */ /* 0x040fe40003f26070 */
[----:B------:R-:W-:-:S04]  /*0240*/  LEA.HI R7, R3, 0x1, RZ, 0x18 ;  /* 0x0000000103077811 */ /* 0x000fc800078fc0ff */
[----:B------:R-:W-:-:S04]  /*0250*/  LOP3.LUT R22, R7, 0xf, RZ, 0xc0, !PT ;  /* 0x0000000f07167812 */ /* 0x000fc800078ec0ff */
[----:B------:R-:W-:-:S03]  /*0260*/  ISETP.NE.AND P0, PT, R22, RZ, PT ;  /* 0x000000ff1600720c */ /* 0x000fc60003f05270 */
[----:B------:R-:W-:Y:S10]  /*0270*/  @!P1 BRA `(.L_x_64) ;  /* 0x0000000000c09947 */ /* 0x000ff40003800000 */
[----:B------:R-:W1:Y:S01]  /*0280*/  LDCU.64 UR8, c[0x0][0x380] ;  /* 0x00007000ff0877ac */ /* 0x000e620008000a00 */
[----:B------:R-:W-:Y:S01]  /*0290*/  IMAD.WIDE.U32 R2, R6, 0x4, RZ ;  /* 0x0000000406027825 */ /* 0x000fe200078e00ff */
[----:B------:R-:W-:Y:S01]  /*02a0*/  LOP3.LUT R11, R7, 0x1fffff0, RZ, 0xc0, !PT ;  /* 0x01fffff0070b7812 */ /* 0x000fe200078ec0ff */
[----:B------:R-:W-:-:S04]  /*02b0*/  UIMAD.WIDE.U32 UR4, UR16, 0x4000, URZ ;  /* 0x00004000100478a5 */ /* 0x000fc8000f8e00ff */
[----:B------:R-:W-:Y:S02]  /*02c0*/  IMAD.MOV R11, RZ, RZ, -R11 ;  /* 0x000000ffff0b7224 */ /* 0x000fe400078e0a0b */
[----:B------:R-:W-:Y:S02]  /*02d0*/  LOP3.LUT R2, R2, UR4, RZ, 0xfc, !PT ;  /* 0x0000000402027c12 */ /* 0x000fe4000f8efcff */
[----:B------:R-:W-:Y:S02]  /*02e0*/  LOP3.LUT R3, R3, UR5, RZ, 0xfc, !PT ;  /* 0x0000000503037c12 */ /* 0x000fe4000f8efcff */
[----:B-1----:R-:W-:-:S04]  /*02f0*/  IADD3 R2, P1, PT, R2, UR8, RZ ;  /* 0x0000000802027c10 */ /* 0x002fc8000ff3e0ff */
[----:B------:R-:W-:-:S04]  /*0300*/  IADD3 R2, P2, PT, R2, 0x2000, RZ ;  /* 0x0000200002027810 */ /* 0x000fc80007f5e0ff */
[----:B------:R-:W-:-:S09]  /*0310*/  IADD3.X R3, PT, PT, RZ, UR9, R3, P2, P1 ;  /* 0x00000009ff037c10 */ /* 0x000fd200097e2403 */
.L_x_65:
[----:B------:R-:W2:Y:S04]  /*0320*/  LDG.E R21, desc[UR14][R2.64+-0x2000] ;  /* 0xffe0000e02157981 */ /* 0x000ea8000c1e1900 */
[----:B------:R-:W3:Y:S04]  /*0330*/  LDG.E R20, desc[UR14][R2.64+-0x1c00] ;  /* 0xffe4000e02147981 */ /* 0x000ee8000c1e1900 */
[----:B------:R-:W4:Y:S04]  /*0340*/  LDG.E R23, desc[UR14][R2.64+-0x1800] ;  /* 0xffe8000e02177981 */ /* 0x000f28000c1e1900 */
        /* <DEDUP_REMOVED lines=11> */
[----:B0-----:R-:W4:Y:S04]  /*0400*/  LDG.E R9, desc[UR14][R2.64+0x1800] ;  /* 0x0018000e02097981 */ /* 0x001f28000c1e1900 */
[----:B------:R0:W4:Y:S01]  /*0410*/  LDG.E R8, desc[UR14][R2.64+0x1c00] ;  /* 0x001c000e02087981 */ /* 0x000122000c1e1900 */
[----:B------:R-:W-:-:S02]  /*0420*/  IADD3 R11, PT, PT, R11, 0x10, RZ ;  /* 0x000000100b0b7810 */ /* 0x000fc40007ffe0ff */
[----:B------:R-:W-:Y:S02]  /*0430*/  IADD3 R6, PT, PT, R6, 0x1000, RZ ;  /* 0x0000100006067810 */ /* 0x000fe40007ffe0ff */
[----:B------:R-:W-:Y:S02]  /*0440*/  ISETP.NE.AND P1, PT, R11, RZ, PT ;  /* 0x000000ff0b00720c */ /* 0x000fe40003f25270 */
[----:B0-----:R-:W-:-:S05]  /*0450*/  IADD3 R2, P2, PT, R2, 0x4000, RZ ;  /* 0x0000400002027810 */ /* 0x001fca0007f5e0ff */
[----:B------:R-:W-:Y:S02]  /*0460*/  IMAD.X R3, RZ, RZ, R3, P2 ;  /* 0x000000ffff037224 */ /* 0x000fe400010e0603 */
        /* <DEDUP_REMOVED lines=16> */
[----:B------:R-:W-:Y:S06]  /*0570*/  @P1 BRA `(.L_x_65) ;  /* 0xfffffffc00681947 */ /* 0x000fec000383ffff */
.L_x_64:
[----:B------:R-:W-:Y:S05]  /*0580*/  BSYNC.RECONVERGENT B2 ;  /* 0x0000000000027941 */ /* 0x000fea0003800200 */
.L_x_63:
[----:B------:R-:W-:Y:S05]  /*0590*/  @!P0 BRA `(.L_x_62) ;  /* 0x0000000000f48947 */ /* 0x000fea0003800000 */
[----:B------:R-:W-:Y:S01]  /*05a0*/  ISETP.GE.U32.AND P0, PT, R22, 0x8, PT ;  /* 0x000000081600780c */ /* 0x000fe20003f06070 */
[----:B------:R-:W-:Y:S01]  /*05b0*/  BSSY.RECONVERGENT B2, `(.L_x_66) ;  /* 0x000001a000027945 */ /* 0x000fe20003800200 */
[----:B------:R-:W-:-:S04]  /*05c0*/  LOP3.LUT R10, R7, 0x7, RZ, 0xc0, !PT ;  /* 0x00000007070a7812 */ /* 0x000fc800078ec0ff */
[----:B------:R-:W-:-:S07]  /*05d0*/  ISETP.NE.AND P1, PT, R10, RZ, PT ;  /* 0x000000ff0a00720c */ /* 0x000fce0003f25270 */
[----:B------:R-:W-:Y:S06]  /*05e0*/  @!P0 BRA `(.L_x_67) ;  /* 0x0000000000588947 */ /* 0x000fec0003800000 */
[----:B------:R-:W1:Y:S01]  /*05f0*/  LDCU.64 UR4, c[0x0][0x380] ;  /* 0x00007000ff0477ac */ /* 0x000e620008000a00 */
[----:B------:R-:W-:-:S04]  /*0600*/  IADD3 R3, P0, PT, R6, UR7, RZ ;  /* 0x0000000706037c10 */ /* 0x000fc8000ff1e0ff */
[----:B0-----:R-:W-:Y:S02]  /*0610*/  LEA.HI.X.SX32 R8, R6, RZ, 0x1, P0 ;  /* 0x000000ff06087211 */ /* 0x001fe400000f0eff */
[----:B-1----:R-:W-:-:S04]  /*0620*/  LEA R2, P0, R3, UR4, 0x2 ;  /* 0x0000000403027c11 */ /* 0x002fc8000f8010ff */
[----:B------:R-:W-:-:S05]  /*0630*/  LEA.HI.X R3, R3, UR5, R8, 0x2, P0 ;  /* 0x0000000503037c11 */ /* 0x000fca00080f1408 */
[----:B------:R-:W2:Y:S04]  /*0640*/  LDG.E R9, desc[UR14][R2.64] ;  /* 0x0000000e02097981 */ /* 0x000ea8000c1e1900 */
[----:B------:R-:W3:Y:S04]  /*0650*/  LDG.E R8, desc[UR14][R2.64+0x400] ;  /* 0x0004000e02087981 */ /* 0x000ee8000c1e1900 */
[----:B------:R-:W4:Y:S04]  /*0660*/  LDG.E R11, desc[UR14][R2.64+0x800] ;  /* 0x0008000e020b7981 */ /* 0x000f28000c1e1900 */
[----:B------:R-:W4:Y:S04]  /*0670*/  LDG.E R13, desc[UR14][R2.64+0xc00] ;  /* 0x000c000e020d7981 */ /* 0x000f28000c1e1900 */
[----:B------:R-:W4:Y:S04]  /*0680*/  LDG.E R15, desc[UR14][R2.64+0x1000] ;  /* 0x0010000e020f7981 */ /* 0x000f28000c1e1900 */
[----:B------:R-:W4:Y:S04]  /*0690*/  LDG.E R17, desc[UR14][R2.64+0x1400] ;  /* 0x0014000e02117981 */ /* 0x000f28000c1e1900 */
[----:B------:R-:W4:Y:S04]  /*06a0*/  LDG.E R19, desc[UR14][R2.64+0x1800] ;  /* 0x0018000e02137981 */ /* 0x000f28000c1e1900 */
[----:B------:R-:W4:Y:S01]  /*06b0*/  LDG.E R21, desc[UR14][R2.64+0x1c00] ;  /* 0x001c000e02157981 */ /* 0x000f22000c1e1900 */
[----:B------:R-:W-:-:S02]  /*06c0*/  VIADD R6, R6, 0x800 ;  /* 0x0000080006067836 */ /* 0x000fc40000000000 */
        /* <DEDUP_REMOVED lines=8> */
.L_x_67:
[----:B------:R-:W-:Y:S05]  /*0750*/  BSYNC.RECONVERGENT B2 ;  /* 0x0000000000027941 */ /* 0x000fea0003800200 */
.L_x_66:
        /* <DEDUP_REMOVED lines=14> */
[----:B------:R-:W4:Y:S01]  /*0840*/  LDG.E R13, desc[UR14][R2.64+0xc00] ;  /* 0x000c000e020d7981 */ /* 0x000f22000c1e1900 */
[----:B------:R-:W-:Y:S01]  /*0850*/  IADD3 R6, PT, PT, R6, 0x400, RZ ;  /* 0x0000040006067810 */ /* 0x000fe20007ffe0ff */
[----:B--2--5:R-:W-:-:S04]  /*0860*/  FADD R9, R4, R9 ;  /* 0x0000000904097221 */ /* 0x024fc80000000000 */
[----:B---3--:R-:W-:-:S04]  /*0870*/  FADD R8, R9, R8 ;  /* 0x0000000809087221 */ /* 0x008fc80000000000 */
[----:B----4-:R-:W-:-:S04]  /*0880*/  FADD R8, R8, R11 ;  /* 0x0000000b08087221 */ /* 0x010fc80000000000 */
[----:B------:R-:W-:-:S07]  /*0890*/  FADD R4, R8, R13 ;  /* 0x0000000d08047221 */ /* 0x000fce0000000000 */
.L_x_69:
[----:B------:R-:W-:Y:S05]  /*08a0*/  BSYNC.RECONVERGENT B2 ;  /* 0x0000000000027941 */ /* 0x000fea0003800200 */
.L_x_68:
[----:B------:R-:W-:Y:S05]  /*08b0*/  @!P1 BRA `(.L_x_62) ;  /* 0x00000000002c9947 */ /* 0x000fea0003800000 */
[----:B------:R-:W1:Y:S01]  /*08c0*/  LDC.64 R2, c[0x0][0x380] ;  /* 0x0000e000ff027b82 */ /* 0x000e620000000a00 */
[----:B0-----:R-:W-:Y:S01]  /*08d0*/  IMAD.U32 R9, RZ, RZ, UR16 ;  /* 0x00000010ff097e24 */ /* 0x001fe2000f8e00ff */
[----:B------:R-:W-:-:S03]  /*08e0*/  IADD3 R7, PT, PT, -R7, RZ, RZ ;  /* 0x000000ff07077210 */ /* 0x000fc60007ffe1ff */
[----:B-1----:R-:W-:-:S07]  /*08f0*/  IMAD.WIDE.U32 R2, R9, 0x4000, R2 ;  /* 0x0000400009027825 */ /* 0x002fce00078e0002 */
.L_x_70:
[----:B------:R-:W-:-:S06]  /*0900*/  IMAD.WIDE R8, R6, 0x4, R2 ;  /* 0x0000000406087825 */ /* 0x000fcc00078e0202 */
[----:B------:R-:W2:Y:S01]  /*0910*/  LDG.E R9, desc[UR14][R8.64] ;  /* 0x0000000e08097981 */ /* 0x000ea2000c1e1900 */
[----:B------:R-:W-:Y:S01]  /*0920*/  VIADD R7, R7, 0x1 ;  /* 0x0000000107077836 */ /* 0x000fe20000000000 */
[----:B------:R-:W-:-:S04]  /*0930*/  IADD3 R6, PT, PT, R6, 0x100, RZ ;  /* 0x0000010006067810 */ /* 0x000fc80007ffe0ff */
[----:B------:R-:W-:Y:S01]  /*0940*/  ISETP.NE.AND P0, PT, R7, RZ, PT ;  /* 0x000000ff0700720c */ /* 0x000fe20003f05270 */
[----:B--2--5:R-:W-:-:S12]  /*0950*/  FADD R4, R9, R4 ;  /* 0x0000000409047221 */ /* 0x024fd80000000000 */
[----:B------:R-:W-:Y:S05]  /*0960*/  @P0 BRA `(.L_x_70) ;  /* 0xfffffffc00e40947 */ /* 0x000fea000383ffff */
.L_x_62:
[----:B------:R-:W-:Y:S05]  /*0970*/  BSYNC.RECONVERGENT B1 ;  /* 0x0000000000017941 */ /* 0x000fea0003800200 */
.L_x_61:
[----:B------:R-:W-:Y:S01]  /*0980*/  ISETP.GE.AND P0, PT, R5, 0x100, PT ;  /* 0x000001000500780c */ /* 0x000fe20003f06270 */
[----:B-----5:R-:W-:-:S12]  /*0990*/  IMAD.MOV.U32 R11, RZ, RZ, R4 ;  /* 0x000000ffff0b7224 */ /* 0x020fd800078e0004 */
[----:B------:R-:W-:Y:S05]  /*09a0*/  @!P0 BRA `(.L_x_71) ;  /* 0x0000000000ac8947 */ /* 0x000fea0003800000 */
[----:B------:R-:W1:Y:S01]  /*09b0*/  S2R R7, SR_LANEID ;  /* 0x0000000000077919 */ /* 0x000e620000000000 */
[----:B------:R-:W2:Y:S02]  /*09c0*/  SHFL.DOWN PT, R2, R11, 0x1, 0x1f ;  /* 0x08201f000b027f89 */ /* 0x000ea400000e0000 */
[----:B--2---:R-:W-:Y:S01]  /*09d0*/  FADD R2, R2, R11 ;  /* 0x0000000b02027221 */ /* 0x004fe20000000000 */
[C---:B-1----:R-:W-:Y:S02]  /*09e0*/  ISETP.GT.AND P0, PT, R7.reuse, 0x1e, PT ;  /* 0x0000001e0700780c */ /* 0x042fe40003f04270 */
[----:B------:R-:W-:Y:S02]  /*09f0*/  ISETP.NE.AND P1, PT, R7, RZ, PT ;  /* 0x000000ff0700720c */ /* 0x000fe40003f25270 */
[----:B------:R-:W-:Y:S02]  /*0a00*/  FSEL R2, R11, R2, P0 ;  /* 0x000000020b027208 */ /* 0x000fe40000000000 */
[----:B------:R-:W-:-:S03]  /*0a10*/  ISETP.GT.AND P0, PT, R7, 0x1d, PT ;  /* 0x0000001d0700780c */ /* 0x000fc60003f04270 */
[----:B------:R-:W1:Y:S06]  /*0a20*/  SHFL.DOWN PT, R3, R2, 0x2, 0x1f ;  /* 0x08401f0002037f89 */ /* 0x000e6c00000e0000 */
[----:B------:R-:W2:Y:S01]  /*0a30*/  @!P1 S2R R6, SR_CgaCtaId ;  /* 0x0000000000069919 */ /* 0x000ea20000008800 */
[----:B------:R-:W-:Y:S02]  /*0a40*/  @!P1 MOV R5, 0x400 ;  /* 0x0000040000059802 */ /* 0x000fe40000000f00 */
[----:B------:R-:W-:-:S04]  /*0a50*/  @!P1 SHF.R.U32.HI R4, RZ, 0x3, R0 ;  /* 0x00000003ff049819 */ /* 0x000fc80000011600 */
[----:B------:R-:W-:Y:S01]  /*0a60*/  @!P1 LOP3.LUT R4, R4, 0x7c, RZ, 0xc0, !PT ;  /* 0x0000007c04049812 */ /* 0x000fe200078ec0ff */
[----:B-1----:R-:W-:Y:S01]  /*0a70*/  @!P0 FADD R2, R2, R3 ;  /* 0x0000000302028221 */ /* 0x002fe20000000000 */
[----:B------:R-:W-:-:S04]  /*0a80*/  ISETP.GT.AND P0, PT, R7, 0x1b, PT ;  /* 0x0000001b0700780c */ /* 0x000fc80003f04270 */
[----:B------:R-:W1:Y:S01]  /*0a90*/  SHFL.DOWN PT, R3, R2, 0x4, 0x1f ;  /* 0x08801f0002037f89 */ /* 0x000e6200000e0000 */
[----:B--2---:R-:W-:-:S04]  /*0aa0*/  @!P1 LEA R5, R6, R5, 0x18 ;  /* 0x0000000506059211 */ /* 0x004fc800078ec0ff */
[----:B------:R-:W-:-:S04]  /*0ab0*/  @!P1 IADD3 R4, PT, PT, R4, R5, RZ ;  /* 0x0000000504049210 */ /* 0x000fc80007ffe0ff */
[----:B-1----:R-:W-:Y:S01]  /*0ac0*/  @!P0 FADD R2, R2, R3 ;  /* 0x0000000302028221 */ /* 0x002fe20000000000 */
[----:B------:R-:W-:-:S04]  /*0ad0*/  ISETP.GT.AND P0, PT, R7, 0x17, PT ;  /* 0x000000170700780c */ /* 0x000fc80003f04270 */
[----:B------:R-:W1:Y:S09]  /*0ae0*/  SHFL.DOWN PT, R3, R2, 0x8, 0x1f ;  /* 0x09001f0002037f89 */ /* 0x000e7200000e0000 */
[----:B-1----:R-:W-:Y:S01]  /*0af0*/  @!P0 FADD R2, R2, R3 ;  /* 0x0000000302028221 */ /* 0x002fe20000000000 */
[----:B------:R-:W-:-:S04]  /*0b00*/  ISETP.NE.AND P0, PT, R0, RZ, PT ;  /* 0x000000ff0000720c */ /* 0x000fc80003f05270 */
[----:B------:R-:W1:Y:S02]  /*0b10*/  SHFL.DOWN PT, R3, R2, 0x10, 0x1f ;  /* 0x0a001f0002037f89 */ /* 0x000e6400000e0000 */
[----:B-1----:R-:W-:-:S05]  /*0b20*/  FADD R3, R2, R3 ;  /* 0x0000000302037221 */ /* 0x002fca0000000000 */
[----:B------:R2:W-:Y:S01]  /*0b30*/  @!P1 STS [R4+0x8], R3 ;  /* 0x0000080304009388 */ /* 0x0005e20000000800 */
[----:B------:R-:W-:Y:S01]  /*0b40*/  BAR.SYNC.DEFER_BLOCKING 0x0 ;  /* 0x0000000000007b1d */ /* 0x000fe20000010000 */
[----:B------:R-:W-:-:S04]  /*0b50*/  ISETP.GT.AND P1, PT, R7, 0xf, PT ;  /* 0x0000000f0700780c */ /* 0x000fc80003f24270 */
[----:B0-----:R-:W-:Y:S01]  /*0b60*/  FSEL R9, R2, R3, P1 ;  /* 0x0000000302097208 */ /* 0x001fe20000800000 */
[----:B------:R-:W-:Y:S08]  /*0b70*/  @P0 BRA `(.L_x_72) ;  /* 0x0000001400d00947 */ /* 0x000ff00003800000 */
[----:B------:R-:W0:Y:S01]  /*0b80*/  S2UR UR5, SR_CgaCtaId ;  /* 0x00000000000579c3 */ /* 0x000e220000008800 */
[----:B------:R-:W-:Y:S02]  /*0b90*/  UMOV UR4, 0x400 ;  /* 0x0000040000047882 */ /* 0x000fe40000000000 */
[----:B0-----:R-:W-:-:S09]  /*0ba0*/  ULEA UR4, UR5, UR4, 0x18 ;  /* 0x0000000405047291 */ /* 0x001fd2000f8ec0ff */
[----:B------:R-:W0:Y:S04]  /*0bb0*/  LDS R0, [UR4+0xc] ;  /* 0x00000c04ff007984 */ /* 0x000e280008000800 */
[----:B--2---:R-:W1:Y:S04]  /*0bc0*/  LDS.128 R4, [UR4+0x10] ;  /* 0x00001004ff047984 */ /* 0x004e680008000c00 */
        /* <DEDUP_REMOVED lines=9> */
.L_x_71:
[----:B0-----:R-:W0:Y:S01]  /*0c60*/  S2R R9, SR_LANEID ;  /* 0x0000000000097919 */ /* 0x001e220000000000 */
[----:B------:R-:W-:-:S05]  /*0c70*/  LOP3.LUT R2, R0, 0x3e0, RZ, 0xc0, !PT ;  /* 0x000003e000027812 */ /* 0x000fca00078ec0ff */
[----:B------:R-:W-:Y:S01]  /*0c80*/  VIADD R4, R2, 0x20 ;  /* 0x0000002002047836 */ /* 0x000fe20000000000 */
[----:B------:R-:W-:-:S04]  /*0c90*/  LOP3.LUT R2, RZ, R2, RZ, 0x33, !PT ;  /* 0x00000002ff027212 */ /* 0x000fc800078e33ff */
[----:B------:R-:W-:Y:S02]  /*0ca0*/  ISETP.GT.AND P0, PT, R4, R5, PT ;  /* 0x000000050400720c */ /* 0x000fe40003f04270 */
[----:B------:R-:W-:-:S04]  /*0cb0*/  IADD3 R2, PT, PT, R5, R2, RZ ;  /* 0x0000000205027210 */ /* 0x000fc80007ffe0ff */
[----:B------:R-:W-:-:S05]  /*0cc0*/  SEL R2, R2, 0x1f, P0 ;  /* 0x0000001f02027807 */ /* 0x000fca0000000000 */
[----:B------:R-:W1:Y:S01]  /*0cd0*/  SHFL.DOWN PT, R3, R11, 0x1, R2 ;  /* 0x082000000b037989 */ /* 0x000e6200000e0002 */
[C---:B0-----:R-:W-:Y:S01]  /*0ce0*/  ISETP.GE.AND P0, PT, R9.reuse, R2, PT ;  /* 0x000000020900720c */ /* 0x041fe20003f06270 */
[C---:B------:R-:W-:Y:S01]  /*0cf0*/  VIADD R7, R9.reuse, 0x2 ;  /* 0x0000000209077836 */ /* 0x040fe20000000000 */
[----:B------:R-:W-:-:S11]  /*0d00*/  ISETP.NE.AND P1, PT, R9, RZ, PT ;  /* 0x000000ff0900720c */ /* 0x000fd60003f25270 */
[----:B-1----:R-:W-:Y:S01]  /*0d10*/  @!P0 FADD R11, R3, R11 ;  /* 0x0000000b030b8221 */ /* 0x002fe20000000000 */
[----:B------:R-:W-:Y:S01]  /*0d20*/  ISETP.GT.AND P0, PT, R7, R2, PT ;  /* 0x000000020700720c */ /* 0x000fe20003f04270 */
[----:B------:R-:W0:Y:S01]  /*0d30*/  @!P1 S2R R13, SR_CgaCtaId ;  /* 0x00000000000d9919 */ /* 0x000e220000008800 */
[----:B------:R-:W-:Y:S02]  /*0d40*/  IADD3 R7, PT, PT, R9, 0x4, RZ ;  /* 0x0000000409077810 */ /* 0x000fe40007ffe0ff */
[----:B------:R-:W-:Y:S01]  /*0d50*/  @!P1 MOV R6, 0x400 ;  /* 0x0000040000069802 */ /* 0x000fe20000000f00 */
[----:B------:R-:W1:Y:S01]  /*0d60*/  SHFL.DOWN PT, R3, R11, 0x2, R2 ;  /* 0x084000000b037989 */ /* 0x000e6200000e0002 */
[----:B------:R-:W-:-:S04]  /*0d70*/  @!P1 SHF.R.U32.HI R4, RZ, 0x3, R0 ;  /* 0x00000003ff049819 */ /* 0x000fc80000011600 */
[----:B------:R-:W-:-:S03]  /*0d80*/  @!P1 LOP3.LUT R4, R4, 0x7c, RZ, 0xc0, !PT ;  /* 0x0000007c04049812 */ /* 0x000fc600078ec0ff */
[----:B-1----:R-:W-:Y:S01]  /*0d90*/  @!P0 FADD R11, R11, R3 ;  /* 0x000000030b0b8221 */ /* 0x002fe20000000000 */
[----:B------:R-:W-:Y:S01]  /*0da0*/  ISETP.GT.AND P0, PT, R7, R2, PT ;  /* 0x000000020700720c */ /* 0x000fe20003f04270 */
[----:B------:R-:W-:Y:S01]  /*0db0*/  VIADD R7, R9, 0x8 ;  /* 0x0000000809077836 */ /* 0x000fe20000000000 */
[----:B0-----:R-:W-:Y:S02]  /*0dc0*/  @!P1 LEA R13, R13, R6, 0x18 ;  /* 0x000000060d0d9211 */ /* 0x001fe400078ec0ff */
[----:B------:R-:W0:Y:S03]  /*0dd0*/  SHFL.DOWN PT, R3, R11, 0x4, R2 ;  /* 0x088000000b037989 */ /* 0x000e2600000e0002 */
[----:B------:R-:W-:-:S06]  /*0de0*/  @!P1 IMAD.IADD R4, R4, 0x1, R13 ;  /* 0x0000000104049824 */ /* 0x000fcc00078e020d */
[----:B0-----:R-:W-:Y:S01]  /*0df0*/  @!P0 FADD R11, R11, R3 ;  /* 0x000000030b0b8221 */ /* 0x001fe20000000000 */
[-C--:B------:R-:W-:Y:S02]  /*0e00*/  ISETP.GT.AND P0, PT, R7, R2.reuse, PT ;  /* 0x000000020700720c */ /* 0x080fe40003f04270 */
[----:B------:R-:W-:Y:S02]  /*0e10*/  IADD3 R7, PT, PT, R9, 0x10, RZ ;  /* 0x0000001009077810 */ /* 0x000fe40007ffe0ff */
[----:B------:R-:W0:Y:S09]  /*0e20*/  SHFL.DOWN PT, R3, R11, 0x8, R2 ;  /* 0x090000000b037989 */ /* 0x000e3200000e0002 */
[----:B0-----:R-:W-:Y:S01]  /*0e30*/  @!P0 FADD R11, R11, R3 ;  /* 0x000000030b0b8221 */ /* 0x001fe20000000000 */
[----:B------:R-:W-:-:S04]  /*0e40*/  ISETP.GT.AND P0, PT, R7, R2, PT ;  /* 0x000000020700720c */ /* 0x000fc80003f04270 */
[----:B------:R-:W0:Y:S09]  /*0e50*/  SHFL.DOWN PT, R3, R11, 0x10, R2 ;  /* 0x0a0000000b037989 */ /* 0x000e3200000e0002 */
        /* <DEDUP_REMOVED lines=13> */
[----:B------:R-:W1:Y:S04]  /*0f30*/  LDS R0, [UR4+0xc] ;  /* 0x00000c04ff007984 */ /* 0x000e680008000800 */
[----:B------:R-:W0:Y:S04]  /*0f40*/  LDS.128 R12, [UR4+0x10] ;  /* 0x00001004ff0c7984 */ /* 0x000e280008000c00 */
[----:B------:R-:W2:Y:S01]  /*0f50*/  LDS.64 R2, [UR4+0x20] ;  /* 0x00002004ff027984 */ /* 0x000ea20008000a00 */
[----:B-1----:R-:W-:Y:S01]  /*0f60*/  @P2 FADD R9, R9, R0 ;  /* 0x0000000009092221 */ /* 0x002fe20000000000 */
[----:B------:R-:W-:-:S03]  /*0f70*/  ISETP.GT.AND P2, PT, R5, 0xa0, PT ;  /* 0x000000a00500780c */ /* 0x000fc60003f44270 */
[----:B0-----:R-:W-:Y:S01]  /*0f80*/  @P4 FADD R9, R9, R12 ;  /* 0x0000000c09094221 */ /* 0x001fe20000000000 */
        /* <DEDUP_REMOVED lines=8> */
.L_x_58:
[----:B------:R-:W0:Y:S01]  /*1010*/  S2R R0, SR_TID.X ;  /* 0x0000000000007919 */ /* 0x000e220000002100 */
[----:B------:R-:W1:Y:S01]  /*1020*/  LDC.64 R4, c[0x0][0x380] ;  /* 0x0000e000ff047b82 */ /* 0x000e620000000a00 */
[----:B0-----:R-:W-:-:S04]  /*1030*/  VIADD R7, R0, UR7 ;  /* 0x0000000700077c36 */ /* 0x001fc80008000000 */
[----:B-1----:R-:W-:-:S05]  /*1040*/  IMAD.WIDE.U32 R4, R7, 0x4, R4 ;  /* 0x0000000407047825 */ /* 0x002fca00078e0004 */
[----:B------:R-:W2:Y:S04]  /*1050*/  LDG.E R7, desc[UR14][R4.64] ;  /* 0x0000000e04077981 */ /* 0x000ea8000c1e1900 */
[----:B------:R-:W2:Y:S04]  /*1060*/  LDG.E R8, desc[UR14][R4.64+0x400] ;  /* 0x0004000e04087981 */ /* 0x000ea8000c1e1900 */
[----:B------:R-:W3:Y:S04]  /*1070*/  LDG.E R9, desc[UR14][R4.64+0x800] ;  /* 0x0008000e04097981 */ /* 0x000ee8000c1e1900 */
[----:B------:R-:W3:Y:S04]  /*1080*/  LDG.E R10, desc[UR14][R4.64+0xc00] ;  /* 0x000c000e040a7981 */ /* 0x000ee8000c1e1900 */
[----:B------:R-:W4:Y:S04]  /*1090*/  LDG.E R11, desc[UR14][R4.64+0x1000] ;  /* 0x0010000e040b7981 */ /* 0x000f28000c1e1900 */
[----:B------:R-:W4:Y:S04]  /*10a0*/  LDG.E R12, desc[UR14][R4.64+0x1400] ;  /* 0x0014000e040c7981 */ /* 0x000f28000c1e1900 */
[----:B------:R-:W5:Y:S04]  /*10b0*/  LDG.E R13, desc[UR14][R4.64+0x1800] ;  /* 0x0018000e040d7981 */ /* 0x000f68000c1e1900 */
        /* <DEDUP_REMOVED lines=8> */
[----:B------:R-:W5:Y:S01]  /*1140*/  LDG.E R21, desc[UR14][R4.64+0x3c00] ;  /* 0x003c000e04157981 */ /* 0x000f62000c1e1900 */
[----:B------:R-:W-:-:S04]  /*1150*/  ISETP.GE.U32.AND P0, PT, R23, UR5, PT ;  /* 0x0000000517007c0c */ /* 0x000fc8000bf06070 */
[----:B------:R-:W-:Y:S01]  /*1160*/  ISETP.GE.U32.AND.EX P0, PT, R22, UR4, PT, P0 ;  /* 0x0000000416007c0c */ /* 0x000fe2000bf06100 */
        /* <DEDUP_REMOVED lines=13> */
[----:B------:R-:W-:-:S04]  /*1240*/  FADD R6, R15, R6 ;  /* 0x000000060f067221 */ /* 0x000fc80000000000 */
[----:B------:R-:W-:Y:S01]  /*1250*/  FADD R7, R7, R6 ;  /* 0x0000000607077221 */ /* 0x000fe20000000000 */
[----:B------:R-:W-:Y:S06]  /*1260*/  @!P0 BRA `(.L_x_73) ;  /* 0x0000000c006c8947 */ /* 0x000fec0003800000 */
[----:B------:R-:W-:Y:S01]  /*1270*/  UIADD3 UR8, UP0, UPT, UR5, UR7, URZ ;  /* 0x0000000705087290 */ /* 0x000fe2000ff1e0ff */
[----:B------:R-:W-:Y:S01]  /*1280*/  IADD3 R23, P2, PT, R2, -0x1000, RZ ;  /* 0xfffff00002177810 */ /* 0x000fe20007f5e0ff */
[----:B------:R-:W0:Y:S01]  /*1290*/  LDCU.64 UR12, c[0x0][0x380] ;  /* 0x00007000ff0c77ac */ /* 0x000e220008000a00 */
[----:B------:R-:W-:Y:S02]  /*12a0*/  LOP3.LUT R5, RZ, R0, RZ, 0x33, !PT ;  /* 0x00000000ff057212 */ /* 0x000fe400078e33ff */
[----:B------:R-:W-:Y:S01]  /*12b0*/  IADD3.X R8, PT, PT, R3, -0x1, RZ, P2, !PT ;  /* 0xffffffff03087810 */ /* 0x000fe200017fe4ff */
[----:B------:R-:W-:Y:S01]  /*12c0*/  UIADD3.X UR9, UPT, UPT, URZ, UR4, URZ, UP0, !UPT ;  /* 0x00000004ff097290 */ /* 0x000fe200087fe4ff */
[----:B------:R-:W-:Y:S01]  /*12d0*/  ISETP.LT.U32.AND P0, PT, R23, UR8, PT ;  /* 0x0000000817007c0c */ /* 0x000fe2000bf01070 */
[----:B------:R-:W-:Y:S01]  /*12e0*/  UMOV UR6, UR5 ;  /* 0x0000000500067c82 */ /* 0x000fe20008000000 */
[----:B------:R-:W-:Y:S01]  /*12f0*/  IADD3 R9, P1, PT, R0, UR8, RZ ;  /* 0x0000000800097c10 */ /* 0x000fe2000ff3e0ff */
[----:B------:R-:W-:Y:S01]  /*1300*/  UMOV UR4, URZ ;  /* 0x000000ff00047c82 */ /* 0x000fe20008000000 */
[----:B------:R-:W-:Y:S01]  /*1310*/  IADD3 R5, PT, PT, R2, -UR5, R5 ;  /* 0x8000000502057c10 */ /* 0x000fe2000fffe005 */
[----:B------:R-:W-:Y:S01]  /*1320*/  UMOV UR10, UR8 ;  /* 0x00000008000a7c82 */ /* 0x000fe20008000000 */
[----:B------:R-:W-:Y:S01]  /*1330*/  MOV R11, UR9 ;  /* 0x00000009000b7c02 */ /* 0x000fe20008000f00 */
[----:B------:R-:W-:-:S03]  /*1340*/  IMAD.X R0, RZ, RZ, UR9, P1 ;  /* 0x00000009ff007e24 */ /* 0x000fc600088e06ff */
[----:B------:R-:W-:Y:S02]  /*1350*/  ISETP.GT.U32.AND.EX P0, PT, R11, R8, PT, P0 ;  /* 0x000000080b00720c */ /* 0x000fe40003f04100 */
[----:B0-----:R-:W-:-:S04]  /*1360*/  LEA R6, P2, R9, UR12, 0x2 ;  /* 0x0000000c09067c11 */ /* 0x001fc8000f8410ff */
[----:B------:R-:W-:Y:S02]  /*1370*/  IADD3 R6, P1, PT, R6, 0x2000, RZ ;  /* 0x0000200006067810 */ /* 0x000fe40007f3e0ff */
[----:B------:R-:W-:Y:S02]  /*1380*/  LEA.HI.X R9, R9, UR13, R0, 0x2, P2 ;  /* 0x0000000d09097c11 */ /* 0x000fe400090f1400 */
[----:B------:R-:W-:Y:S01]  /*1390*/  IADD3 R0, PT, PT, R5, -UR7, RZ ;  /* 0x8000000705007c10 */ /* 0x000fe2000fffe0ff */
[----:B------:R-:W-:Y:S02]  /*13a0*/  UMOV UR7, UR9 ;  /* 0x0000000900077c82 */ /* 0x000fe40008000000 */
[----:B------:R-:W-:Y:S01]  /*13b0*/  IMAD.X R9, RZ, RZ, R9, P1 ;  /* 0x000000ffff097224 */ /* 0x000fe200008e0609 */
[----:B------:R-:W-:Y:S06]  /*13c0*/  @P0 BRA `(.L_x_74) ;  /* 0x0000000400000947 */ /* 0x000fec0003800000 */
[----:B------:R-:W0:Y:S01]  /*13d0*/  LDC.64 R2, c[0x0][0x3b8] ;  /* 0x0000ee00ff027b82 */ /* 0x000e220000000a00 */
[----:B------:R-:W1:Y:S01]  /*13e0*/  LDCU.64 UR12, c[0x0][0x380] ;  /* 0x00007000ff0c77ac */ /* 0x000e620008000a00 */
[----:B------:R-:W-:Y:S01]  /*13f0*/  NOP ;  /* 0x0000000000007918 */ /* 0x000fe20000000000 */
.L_x_75:
[----:B------:R-:W2:Y:S02]  /*1400*/  S2R R5, SR_TID.X ;  /* 0x0000000000057919 */ /* 0x000ea40000002100 */
[----:B--2---:R-:W-:-:S04]  /*1410*/  IADD3 R5, P0, PT, R5, UR8, RZ ;  /* 0x0000000805057c10 */ /* 0x004fc8000ff1e0ff */
[----:B------:R-:W-:Y:S02]  /*1420*/  IADD3.X R10, PT, PT, RZ, UR9, RZ, P0, !PT ;  /* 0x00000009ff0a7c10 */ /* 0x000fe400087fe4ff */
[----:B-1----:R-:W-:-:S04]  /*1430*/  LEA R4, P0, R5, UR12, 0x2 ;  /* 0x0000000c05047c11 */ /* 0x002fc8000f8010ff */
[----:B------:R-:W-:-:S05]  /*1440*/  LEA.HI.X R5, R5, UR13, R10, 0x2, P0 ;  /* 0x0000000d05057c11 */ /* 0x000fca00080f140a */
        /* <DEDUP_REMOVED lines=15> */
[----:B------:R1:W5:Y:S01]  /*1540*/  LDG.E R22, desc[UR14][R4.64+0x3c00] ;  /* 0x003c000e04167981 */ /* 0x000362000c1e1900 */
[----:B------:R-:W-:-:S02]  /*1550*/  USHF.R.S32.HI UR11, URZ, 0x1f, UR5 ;  /* 0x0000001fff0b7899 */ /* 0x000fc40008011405 */
[----:B------:R-:W-:-:S04]  /*1560*/  UIADD3 UR6, UP0, UPT, UR5, UR10, URZ ;  /* 0x0000000a05067290 */ /* 0x000fc8000ff1e0ff */
[----:B------:R-:W-:Y:S01]  /*1570*/  UIADD3.X UR7, UPT, UPT, UR11, UR7, URZ, UP0, !UPT ;  /* 0x000000070b077290 */ /* 0x000fe200087fe4ff */
[----:B--2---:R-:W-:Y:S01]  /*1580*/  FADD R7, R24, R7 ;  /* 0x0000000718077221 */ /* 0x004fe20000000000 */
[----:B0-----:R-:W-:-:S04]  /*1590*/  IADD3 R24, P1, PT, R2, -UR8, RZ ;  /* 0x8000000802187c10 */ /* 0x001fc8000ff3e0ff */
[----:B------:R-:W-:Y:S02]  /*15a0*/  ISETP.GE.U32.AND P0, PT, R24, UR5, PT ;  /* 0x0000000518007c0c */ /* 0x000fe4000bf06070 */
[----:B-1----:R-:W-:Y:S01]  /*15b0*/  IADD3.X R4, PT, PT, R3, ~UR9, RZ, P1, !PT ;  /* 0x8000000903047c10 */ /* 0x002fe20008ffe4ff */
[----:B---3--:R-:W-:-:S03]  /*15c0*/  FADD R26, R25, R26 ;  /* 0x0000001a191a7221 */ /* 0x008fc60000000000 */
[----:B------:R-:W-:Y:S01]  /*15d0*/  ISETP.GE.U32.AND.EX P0, PT, R4, UR11, PT, P0 ;  /* 0x0000000b04007c0c */ /* 0x000fe2000bf06100 */
        /* <DEDUP_REMOVED lines=12> */
[----:B------:R-:W-:-:S04]  /*16a0*/  FADD R7, R7, R10 ;  /* 0x0000000a07077221 */ /* 0x000fc80000000000 */
[----:B------:R-:W-:Y:S01]  /*16b0*/  FADD R7, R22, R7 ;  /* 0x0000000716077221 */ /* 0x000fe20000000000 */
[----:B------:R-:W-:Y:S06]  /*16c0*/  @!P0 BRA `(.L_x_73) ;  /* 0x0000000800548947 */ /* 0x000fec0003800000 */
[----:B------:R-:W-:Y:S01]  /*16d0*/  UIADD3 UR8, UP0, UPT, UR5, UR8, URZ ;  /* 0x0000000805087290 */ /* 0x000fe2000ff1e0ff */
[----:B------:R-:W-:Y:S01]  /*16e0*/  MOV R5, R9 ;  /* 0x0000000900057202 */ /* 0x000fe20000000f00 */
[----:B------:R-:W-:Y:S01]  /*16f0*/  IMAD.U32 R11, RZ, RZ, UR5 ;  /* 0x00000005ff0b7e24 */ /* 0x000fe2000f8e00ff */
[----:B------:R-:W-:Y:S01]  /*1700*/  UIADD3 UR4, UPT, UPT, UR4, 0x1, URZ ;  /* 0x0000000104047890 */ /* 0x000fe2000fffe0ff */
[----:B------:R-:W-:Y:S01]  /*1710*/  IMAD.MOV.U32 R4, RZ, RZ, R6 ;  /* 0x000000ffff047224 */ /* 0x000fe200078e0006 */
[----:B------:R-:W-:Y:S01]  /*1720*/  UIADD3.X UR9, UPT, UPT, UR11, UR9, URZ, UP0, !UPT ;  /* 0x000000090b097290 */ /* 0x000fe200087fe4ff */
[----:B------:R-:W-:Y:S01]  /*1730*/  ISETP.LT.U32.AND P0, PT, R23, UR8, PT ;  /* 0x0000000817007c0c */ /* 0x000fe2000bf01070 */
[----:B------:R-:W-:Y:S01]  /*1740*/  VIADD R0, R0, -UR5 ;  /* 0x8000000500007c36 */ /* 0x000fe20008000000 */
[----:B------:R-:W-:Y:S01]  /*1750*/  UMOV UR10, UR6 ;  /* 0x00000006000a7c82 */ /* 0x000fe20008000000 */
[----:B------:R-:W-:Y:S02]  /*1760*/  IMAD.WIDE R4, R11, 0x4, R4 ;  /* 0x000000040b047825 */ /* 0x000fe400078e0204 */
[----:B------:R-:W-:-:S02]  /*1770*/  MOV R13, UR9 ;  /* 0x00000009000d7c02 */ /* 0x000fc40008000f00 */
[----:B------:R-:W-:Y:S01]  /*1780*/  IMAD.MOV.U32 R6, RZ, RZ, R4 ;  /* 0x000000ffff067224 */ /* 0x000fe200078e0004 */
[----:B------:R-:W-:Y:S02]  /*1790*/  MOV R9, R5 ;  /* 0x0000000500097202 */ /* 0x000fe40000000f00 */
[----:B------:R-:W-:-:S13]  /*17a0*/  ISETP.GT.U32.AND.EX P0, PT, R13, R8, PT, P0 ;  /* 0x000000080d00720c */ /* 0x000fda0003f04100 */
[----:B------:R-:W-:Y:S05]  /*17b0*/  @!P0 BRA `(.L_x_75) ;  /* 0xfffffffc00108947 */ /* 0x000fea000383ffff */
[----:B------:R-:W-:-:S05]  /*17c0*/  UMOV UR6, UR5 ;  /* 0x0000000500067c82 */ /* 0x000fca0008000000 */
.L_x_74:
[----:B------:R-:W0:Y:S01]  /*17d0*/  S2R R5, SR_TID.X ;  /* 0x0000000000057919 */ /* 0x000e220000002100 */
[C---:B------:R-:W-:Y:S01]  /*17e0*/  IADD3 R4, PT, PT, R2.reuse, -UR8, RZ ;  /* 0x8000000802047c10 */ /* 0x040fe2000fffe0ff */
[----:B------:R-:W-:Y:S01]  /*17f0*/  IMAD.U32 R8, RZ, RZ, UR9 ;  /* 0x00000009ff087e24 */ /* 0x000fe2000f8e00ff */
[----:B------:R-:W-:Y:S01]  /*1800*/  ISETP.LE.U32.AND P1, PT, R2, UR8, PT ;  /* 0x0000000802007c0c */ /* 0x000fe2000bf23070 */
[----:B------:R-:W-:Y:S01]  /*1810*/  BSSY.RECONVERGENT B1, `(.L_x_73) ;  /* 0x0000080000017945 */ /* 0x000fe20003800200 */
[----:B0-----:R-:W-:-:S04]  /*1820*/  ISETP.GE.AND P0, PT, R5, R4, PT ;  /* 0x000000040500720c */ /* 0x001fc80003f06270 */
[----:B------:R-:W-:-:S13]  /*1830*/  ISETP.GE.U32.OR.EX P0, PT, R8, R3, P0, P1 ;  /* 0x000000030800720c */ /* 0x000fda0000706510 */
[----:B------:R-:W-:Y:S05]  /*1840*/  @P0 BRA `(.L_x_76) ;  /* 0x0000000400f00947 */ /* 0x000fea0003800000 */
[----:B------:R-:W0:Y:S01]  /*1850*/  LDC R4, c[0x0][0x3c0] ;  /* 0x0000f000ff047b82 */ /* 0x000e220000000800 */
[----:B------:R-:W-:Y:S01]  /*1860*/  USHF.L.U32 UR5, UR16, 0xc, URZ ;  /* 0x0000000c10057899 */ /* 0x000fe200080006ff */
[----:B------:R-:W-:Y:S01]  /*1870*/  LOP3.LUT R3, RZ, R5, RZ, 0x33, !PT ;  /* 0x00000005ff037212 */ /* 0x000fe200078e33ff */
[----:B------:R-:W-:Y:S02]  /*1880*/  BSSY.RECONVERGENT B2, `(.L_x_77) ;  /* 0x0000037000027945 */ /* 0x000fe40003800200 */
[----:B------:R-:W-:-:S06]  /*1890*/  UIADD3 UR5, UPT, UPT, UR5, UR6, URZ ;  /* 0x0000000605057290 */ /* 0x000fcc000fffe0ff */
[----:B------:R-:W-:Y:S01]  /*18a0*/  IADD3 R2, PT, PT, R2, -UR5, R3 ;  /* 0x8000000502027c10 */ /* 0x000fe2000fffe003 */
[----:B0-----:R-:W-:Y:S01]  /*18b0*/  IMAD R3, R4, UR4, RZ ;  /* 0x0000000404037c24 */ /* 0x001fe2000f8e02ff */
[----:B------:R-:W-:-:S03]  /*18c0*/  MOV R4, R5 ;  /* 0x0000000500047202 */ /* 0x000fc60000000f00 */
[----:B------:R-:W-:-:S05]  /*18d0*/  IMAD R2, R3, -0x1000, R2 ;  /* 0xfffff00003027824 */ /* 0x000fca00078e0202 */
[C---:B------:R-:W-:Y:S02]  /*18e0*/  ISETP.GE.U32.AND P0, PT, R2.reuse, 0xf00, PT ;  /* 0x00000f000200780c */ /* 0x040fe40003f06070 */
[----:B------:R-:W-:-:S04]  /*18f0*/  LEA.HI R19, R2, 0x1, RZ, 0x18 ;  /* 0x0000000102137811 */ /* 0x000fc800078fc0ff */
[----:B------:R-:W-:-:S04]  /*1900*/  LOP3.LUT R21, R19, 0xf, RZ, 0xc0, !PT ;  /* 0x0000000f13157812 */ /* 0x000fc800078ec0ff */
[----:B------:R-:W-:-:S03]  /*1910*/  ISETP.NE.AND P1, PT, R21, RZ, PT ;  /* 0x000000ff1500720c */ /* 0x000fc60003f25270 */
[----:B------:R-:W-:Y:S10]  /*1920*/  @!P0 BRA `(.L_x_78) ;  /* 0x0000000000b08947 */ /* 0x000ff40003800000 */
[----:B------:R-:W-:Y:S01]  /*1930*/  LEA.HI R2, R0, 0x1, RZ, 0x18 ;  /* 0x0000000100027811 */ /* 0x000fe200078fc0ff */
[----:B------:R-:W-:-:S03]  /*1940*/  IMAD.MOV.U32 R4, RZ, RZ, R5 ;  /* 0x000000ffff047224 */ /* 0x000fc600078e0005 */
[----:B------:R-:W-:-:S04]  /*1950*/  LOP3.LUT R2, R2, 0x1fffff0, RZ, 0xc0, !PT ;  /* 0x01fffff002027812 */ /* 0x000fc800078ec0ff */
[----:B------:R-:W-:-:S07]  /*1960*/  IADD3 R8, PT, PT, -R2, RZ, RZ ;  /* 0x000000ff02087210 */ /* 0x000fce0007ffe1ff */
.L_x_79:
[----:B------:R-:W-:Y:S01]  /*1970*/  IMAD.MOV.U32 R2, RZ, RZ, R6 ;  /* 0x000000ffff027224 */ /* 0x000fe200078e0006 */
[----:B------:R-:W-:-:S05]  /*1980*/  MOV R3, R9 ;  /* 0x0000000900037202 */ /* 0x000fca0000000f00 */
[----:B------:R-:W2:Y:S04]  /*1990*/  LDG.E R18, desc[UR14][R2.64+-0x2000] ;  /* 0xffe0000e02127981 */ /* 0x000ea8000c1e1900 */
[----:B------:R-:W3:Y:S04]  /*19a0*/  LDG.E R17, desc[UR14][R2.64+-0x1c00] ;  /* 0xffe4000e02117981 */ /* 0x000ee8000c1e1900 */
        /* <DEDUP_REMOVED lines=14> */
[----:B------:R-:W-:-:S02]  /*1a90*/  VIADD R8, R8, 0x10 ;  /* 0x0000001008087836 */ /* 0x000fc40000000000 */
[----:B------:R-:W-:-:S03]  /*1aa0*/  VIADD R4, R4, 0x1000 ;  /* 0x0000100004047836 */ /* 0x000fc60000000000 */
[----:B------:R-:W-:Y:S01]  /*1ab0*/  ISETP.NE.AND P0, PT, R8, RZ, PT ;  /* 0x000000ff0800720c */ /* 0x000fe20003f05270 */
[----:B--2---:R-:W-:-:S04]  /*1ac0*/  FADD R18, R18, R7 ;  /* 0x0000000712127221 */ /* 0x004fc80000000000 */
        /* <DEDUP_REMOVED lines=13> */
[----:B------:R-:W-:-:S03]  /*1ba0*/  IADD3 R6, P2, PT, R2, 0x4000, RZ ;  /* 0x0000400002067810 */ /* 0x000fc60007f5e0ff */
[----:B------:R-:W-:Y:S01]  /*1bb0*/  FADD R10, R10, R9 ;  /* 0x000000090a0a7221 */ /* 0x000fe20000000000 */
[----:B------:R-:W-:-:S03]  /*1bc0*/  IADD3.X R9, PT, PT, RZ, R3, RZ, P2, !PT ;  /* 0x00000003ff097210 */ /* 0x000fc600017fe4ff */
[----:B------:R-:W-:Y:S01]  /*1bd0*/  FADD R7, R10, R5 ;  /* 0x000000050a077221 */ /* 0x000fe20000000000 */
[----:B------:R-:W-:Y:S06]  /*1be0*/  @P0 BRA `(.L_x_79) ;  /* 0xfffffffc00600947 */ /* 0x000fec000383ffff */
.L_x_78:
[----:B------:R-:W-:Y:S05]  /*1bf0*/  BSYNC.RECONVERGENT B2 ;  /* 0x0000000000027941 */ /* 0x000fea0003800200 */
.L_x_77:
[----:B------:R-:W-:Y:S05]  /*1c00*/  @!P1 BRA `(.L_x_76) ;  /* 0x0000000400009947 */ /* 0x000fea0003800000 */
[----:B------:R-:W-:Y:S01]  /*1c10*/  ISETP.GE.U32.AND P0, PT, R21, 0x8, PT ;  /* 0x000000081500780c */ /* 0x000fe20003f06070 */
[----:B------:R-:W-:Y:S01]  /*1c20*/  BSSY.RECONVERGENT B2, `(.L_x_80) ;  /* 0x0000019000027945 */ /* 0x000fe20003800200 */
[----:B------:R-:W-:-:S04]  /*1c30*/  LOP3.LUT R9, R19, 0x7, RZ, 0xc0, !PT ;  /* 0x0000000713097812 */ /* 0x000fc800078ec0ff */
[----:B------:R-:W-:-:S07]  /*1c40*/  ISETP.NE.AND P1, PT, R9, RZ, PT ;  /* 0x000000ff0900720c */ /* 0x000fce0003f25270 */
[----:B------:R-:W-:Y:S06]  /*1c50*/  @!P0 BRA `(.L_x_81) ;  /* 0x0000000000548947 */ /* 0x000fec0003800000 */
[----:B------:R-:W-:-:S04]  /*1c60*/  IADD3 R3, P0, PT, R4, UR8, RZ ;  /* 0x0000000804037c10 */ /* 0x000fc8000ff1e0ff */
[----:B------:R-:W-:Y:S02]  /*1c70*/  IADD3.X R6, PT, PT, RZ, UR9, RZ, P0, !PT ;  /* 0x00000009ff067c10 */ /* 0x000fe400087fe4ff */
[----:B------:R-:W-:-:S04]  /*1c80*/  LEA R2, P0, R3, UR12, 0x2 ;  /* 0x0000000c03027c11 */ /* 0x000fc8000f8010ff */
[----:B------:R-:W-:-:S05]  /*1c90*/  LEA.HI.X R3, R3, UR13, R6, 0x2, P0 ;  /* 0x0000000d03037c11 */ /* 0x000fca00080f1406 */
[----:B------:R-:W2:Y:S04]  /*1ca0*/  LDG.E R6, desc[UR14][R2.64] ;  /* 0x0000000e02067981 */ /* 0x000ea8000c1e1900 */
[----:B------:R-:W3:Y:S04]  /*1cb0*/  LDG.E R5, desc[UR14][R2.64+0x400] ;  /* 0x0004000e02057981 */ /* 0x000ee8000c1e1900 */
[----:B------:R-:W4:Y:S04]  /*1cc0*/  LDG.E R8, desc[UR14][R2.64+0x800] ;  /* 0x0008000e02087981 */ /* 0x000f28000c1e1900 */
[----:B------:R-:W5:Y:S04]  /*1cd0*/  LDG.E R10, desc[UR14][R2.64+0xc00] ;  /* 0x000c000e020a7981 */ /* 0x000f68000c1e1900 */
[----:B------:R-:W5:Y:S04]  /*1ce0*/  LDG.E R12, desc[UR14][R2.64+0x1000] ;  /* 0x0010000e020c7981 */ /* 0x000f68000c1e1900 */
[----:B------:R-:W5:Y:S04]  /*1cf0*/  LDG.E R14, desc[UR14][R2.64+0x1400] ;  /* 0x0014000e020e7981 */ /* 0x000f68000c1e1900 */
[----:B------:R-:W5:Y:S04]  /*1d00*/  LDG.E R16, desc[UR14][R2.64+0x1800] ;  /* 0x0018000e02107981 */ /* 0x000f68000c1e1900 */
[----:B------:R-:W5:Y:S01]  /*1d10*/  LDG.E R18, desc[UR14][R2.64+0x1c00] ;  /* 0x001c000e02127981 */ /* 0x000f62000c1e1900 */
[----:B------:R-:W-:-:S02]  /*1d20*/  VIADD R4, R4, 0x800 ;  /* 0x0000080004047836 */ /* 0x000fc40000000000 */
[----:B--2---:R-:W-:-:S04]  /*1d30*/  FADD R6, R7, R6 ;  /* 0x0000000607067221 */ /* 0x004fc80000000000 */
[----:B---3--:R-:W-:-:S04]  /*1d40*/  FADD R5, R6, R5 ;  /* 0x0000000506057221 */ /* 0x008fc80000000000 */
[----:B----4-:R-:W-:-:S04]  /*1d50*/  FADD R5, R5, R8 ;  /* 0x0000000805057221 */ /* 0x010fc80000000000 */
[----:B-----5:R-:W-:-:S04]  /*1d60*/  FADD R5, R5, R10 ;  /* 0x0000000a05057221 */ /* 0x020fc80000000000 */
[----:B------:R-:W-:-:S04]  /*1d70*/  FADD R5, R5, R12 ;  /* 0x0000000c05057221 */ /* 0x000fc80000000000 */
[----:B------:R-:W-:-:S04]  /*1d80*/  FADD R5, R5, R14 ;  /* 0x0000000e05057221 */ /* 0x000fc80000000000 */
[----:B------:R-:W-:-:S04]  /*1d90*/  FADD R5, R5, R16 ;  /* 0x0000001005057221 */ /* 0x000fc80000000000 */
[----:B------:R-:W-:-:S07]  /*1da0*/  FADD R7, R5, R18 ;  /* 0x0000001205077221 */ /* 0x000fce0000000000 */
.L_x_81:
[----:B------:R-:W-:Y:S05]  /*1db0*/  BSYNC.RECONVERGENT B2 ;  /* 0x0000000000027941 */ /* 0x000fea0003800200 */
.L_x_80:
[----:B------:R-:W-:Y:S05]  /*1dc0*/  @!P1 BRA `(.L_x_76) ;  /* 0x0000000000909947 */ /* 0x000fea0003800000 */
[----:B------:R-:W-:Y:S01]  /*1dd0*/  ISETP.GE.U32.AND P0, PT, R9, 0x4, PT ;  /* 0x000000040900780c */ /* 0x000fe20003f06070 */
[----:B------:R-:W-:Y:S01]  /*1de0*/  BSSY.RECONVERGENT B2, `(.L_x_82) ;  /* 0x0000010000027945 */ /* 0x000fe20003800200 */
[----:B------:R-:W-:-:S11]  /*1df0*/  LOP3.LUT P1, RZ, R19, 0x3, RZ, 0xc0, !PT ;  /* 0x0000000313ff7812 */ /* 0x000fd6000782c0ff */
[----:B------:R-:W-:Y:S05]  /*1e00*/  @!P0 BRA `(.L_x_83) ;  /* 0x0000000000348947 */ /* 0x000fea0003800000 */
[----:B------:R-:W-:-:S04]  /*1e10*/  IADD3 R3, P0, PT, R4, UR8, RZ ;  /* 0x0000000804037c10 */ /* 0x000fc8000ff1e0ff */
[----:B------:R-:W-:Y:S02]  /*1e20*/  IADD3.X R6, PT, PT, RZ, UR9, RZ, P0, !PT ;  /* 0x00000009ff067c10 */ /* 0x000fe400087fe4ff */
[----:B------:R-:W-:-:S04]  /*1e30*/  LEA R2, P0, R3, UR12, 0x2 ;  /* 0x0000000c03027c11 */ /* 0x000fc8000f8010ff */
[----:B------:R-:W-:-:S05]  /*1e40*/  LEA.HI.X R3, R3, UR13, R6, 0x2, P0 ;  /* 0x0000000d03037c11 */ /* 0x000fca00080f1406 */
[----:B------:R-:W2:Y:S04]  /*1e50*/  LDG.E R6, desc[UR14][R2.64] ;  /* 0x0000000e02067981 */ /* 0x000ea8000c1e1900 */
[----:B------:R-:W3:Y:S04]  /*1e60*/  LDG.E R5, desc[UR14][R2.64+0x400] ;  /* 0x0004000e02057981 */ /* 0x000ee8000c1e1900 */
[----:B------:R-:W4:Y:S04]  /*1e70*/  LDG.E R8, desc[UR14][R2.64+0x800] ;  /* 0x0008000e02087981 */ /* 0x000f28000c1e1900 */
[----:B------:R-:W5:Y:S01]  /*1e80*/  LDG.E R10, desc[UR14][R2.64+0xc00] ;  /* 0x000c000e020a7981 */ /* 0x000f62000c1e1900 */
[----:B------:R-:W-:-:S02]  /*1e90*/  VIADD R4, R4, 0x400 ;  /* 0x0000040004047836 */ /* 0x000fc40000000000 */
[----:B--2---:R-:W-:-:S04]  /*1ea0*/  FADD R6, R7, R6 ;  /* 0x0000000607067221 */ /* 0x004fc80000000000 */
[----:B---3--:R-:W-:-:S04]  /*1eb0*/  FADD R5, R6, R5 ;  /* 0x0000000506057221 */ /* 0x008fc80000000000 */
[----:B----4-:R-:W-:-:S04]  /*1ec0*/  FADD R5, R5, R8 ;  /* 0x0000000805057221 */ /* 0x010fc80000000000 */
[----:B-----5:R-:W-:-:S07]  /*1ed0*/  FADD R7, R5, R10 ;  /* 0x0000000a05077221 */ /* 0x020fce0000000000 */
.L_x_83:
[----:B------:R-:W-:Y:S05]  /*1ee0*/  BSYNC.RECONVERGENT B2 ;  /* 0x0000000000027941 */ /* 0x000fea0003800200 */
.L_x_82:
[----:B------:R-:W-:Y:S05]  /*1ef0*/  @!P1 BRA `(.L_x_76) ;  /* 0x0000000000449947 */ /* 0x000fea0003800000 */
[----:B------:R-:W-:Y:S02]  /*1f00*/  LOP3.LUT R0, R0, 0xffff, RZ, 0xc0, !PT ;  /* 0x0000ffff00007812 */ /* 0x000fe400078ec0ff */
[----:B------:R-:W-:Y:S02]  /*1f10*/  IADD3 R5, P0, PT, R4, UR10, RZ ;  /* 0x0000000a04057c10 */ /* 0x000fe4000ff1e0ff */
[----:B------:R-:W-:Y:S02]  /*1f20*/  LEA.HI R0, R0, 0x1, RZ, 0x18 ;  /* 0x0000000100007811 */ /* 0x000fe400078fc0ff */
[----:B------:R-:W-:Y:S02]  /*1f30*/  LEA R4, P1, R5, UR12, 0x2 ;  /* 0x0000000c05047c11 */ /* 0x000fe4000f8210ff */
[----:B------:R-:W-:Y:S02]  /*1f40*/  LOP3.LUT R0, R0, 0x3, RZ, 0xc0, !PT ;  /* 0x0000000300007812 */ /* 0x000fe400078ec0ff */
[----:B------:R-:W-:-:S03]  /*1f50*/  IADD3.X R2, PT, PT, RZ, UR7, RZ, P0, !PT ;  /* 0x00000007ff027c10 */ /* 0x000fc600087fe4ff */
[----:B------:R-:W-:Y:S01]  /*1f60*/  IMAD.MOV R0, RZ, RZ, -R0 ;  /* 0x000000ffff007224 */ /* 0x000fe200078e0a00 */
[----:B------:R-:W-:-:S07]  /*1f70*/  LEA.HI.X R5, R5, UR13, R2, 0x2, P1 ;  /* 0x0000000d05057c11 */ /* 0x000fce00088f1402 */
.L_x_84:
[----:B------:R-:W-:Y:S01]  /*1f80*/  MOV R2, R4 ;  /* 0x0000000400027202 */ /* 0x000fe20000000f00 */
[----:B------:R-:W-:-:S05]  /*1f90*/  IMAD.MOV.U32 R3, RZ, RZ, R5 ;  /* 0x000000ffff037224 */ /* 0x000fca00078e0005 */
[----:B------:R-:W2:Y:S01]  /*1fa0*/  LDG.E R2, desc[UR14][R2.64] ;  /* 0x0000000e02027981 */ /* 0x000ea2000c1e1900 */
[----:B------:R-:W-:Y:S02]  /*1fb0*/  IADD3 R0, PT, PT, R0, 0x1, RZ ;  /* 0x0000000100007810 */ /* 0x000fe40007ffe0ff */
[----:B------:R-:W-:Y:S02]  /*1fc0*/  IADD3 R4, P1, PT, R4, 0x400, RZ ;  /* 0x0000040004047810 */ /* 0x000fe40007f3e0ff */
[----:B------:R-:W-:-:S03]  /*1fd0*/  ISETP.NE.AND P0, PT, R0, RZ, PT ;  /* 0x000000ff0000720c */ /* 0x000fc60003f05270 */
[----:B------:R-:W-:Y:S02]  /*1fe0*/  IMAD.X R5, RZ, RZ, R5, P1 ;  /* 0x000000ffff057224 */ /* 0x000fe400008e0605 */
[----:B--2---:R-:W-:-:S08]  /*1ff0*/  FADD R7, R2, R7 ;  /* 0x0000000702077221 */ /* 0x004fd00000000000 */
[----:B------:R-:W-:Y:S05]  /*2000*/  @P0 BRA `(.L_x_84) ;  /* 0xfffffffc00dc0947 */ /* 0x000fea000383ffff */
.L_x_76:
[----:B------:R-:W-:Y:S05]  /*2010*/  BSYNC.RECONVERGENT B1 ;  /* 0x0000000000017941 */ /* 0x000fea0003800200 */
.L_x_73:
[----:B------:R-:W0:Y:S01]  /*2020*/  S2R R6, SR_LANEID ;  /* 0x0000000000067919 */ /* 0x000e220000000000 */
[----:B------:R-:W1:Y:S01]  /*2030*/  SHFL.DOWN PT, R0, R7, 0x1, 0x1f ;  /* 0x08201f0007007f89 */ /* 0x000e6200000e0000 */
[----:B------:R-:W2:Y:S01]  /*2040*/  S2R R5, SR_TID.X ;  /* 0x0000000000057919 */ /* 0x000ea20000002100 */
[C---:B0-----:R-:W-:Y:S02]  /*2050*/  ISETP.GT.AND P0, PT, R6.reuse, 0x1e, PT ;  /* 0x0000001e0600780c */ /* 0x041fe40003f04270 */
[----:B------:R-:W-:-:S11]  /*2060*/  ISETP.NE.AND P1, PT, R6, RZ, PT ;  /* 0x000000ff0600720c */ /* 0x000fd60003f25270 */
[----:B-1----:R-:W-:Y:S01]  /*2070*/  @!P0 FADD R7, R0, R7 ;  /* 0x0000000700078221 */ /* 0x002fe20000000000 */
[----:B------:R-:W-:Y:S01]  /*2080*/  ISETP.GT.AND P0, PT, R6, 0x1d, PT ;  /* 0x0000001d0600780c */ /* 0x000fe20003f04270 */
[----:B------:R-:W0:Y:S01]  /*2090*/  @!P1 S2R R4, SR_CgaCtaId ;  /* 0x0000000000049919 */ /* 0x000e220000008800 */
[----:B------:R-:W-:Y:S02]  /*20a0*/  @!P1 MOV R3, 0x400 ;  /* 0x0000040000039802 */ /* 0x000fe40000000f00 */
[----:B--2---:R-:W-:Y:S01]  /*20b0*/  @!P1 SHF.R.U32.HI R2, RZ, 0x3, R5 ;  /* 0x00000003ff029819 */ /* 0x004fe20000011605 */
        /* <DEDUP_REMOVED lines=31> */
[----:B------:R-:W-:-:S07]  /*22b0*/  FADD R9, R2, R3 ;  /* 0x0000000302097221 */ /* 0x000fce0000000000 */
.L_x_72:
[----:B------:R-:W-:Y:S05]  /*22c0*/  BSYNC.RECONVERGENT B0 ;  /* 0x0000000000007941 */ /* 0x000fea0003800200 */
.L_x_57:
[----:B------:R-:W-:Y:S05]  /*22d0*/  @P0 EXIT ;  /* 0x000000000000094d */ /* 0x000fea0003800000 */
[----:B------:R-:W3:Y:S02]  /*22e0*/  LDCU.64 UR4, c[0x0][0x388] ;  /* 0x00007100ff0477ac */ /* 0x000ee40008000a00 */
[----:B---3--:R-:W-:-:S06]  /*22f0*/  UIMAD.WIDE.U32 UR4, UR16, 0x4, UR4 ;  /* 0x00000004100478a5 */ /* 0x008fcc000f8e0004 */
[----:B------:R-:W-:Y:S01]  /*2300*/  IMAD.U32 R2, RZ, RZ, UR4 ;  /* 0x00000004ff027e24 */ /* 0x000fe2000f8e00ff */
[----:B0-2---:R-:W-:-:S05]  /*2310*/  MOV R3, UR5 ;  /* 0x0000000500037c02 */ /* 0x005fca0008000f00 */
[----:B------:R-:W-:Y:S01]  /*2320*/  STG.E desc[UR14][R2.64], R9 ;  /* 0x0000000902007986 */ /* 0x000fe2000c10190e */
[----:B------:R-:W-:Y:S05]  /*2330*/  EXIT ;  /* 0x000000000000794d */ /* 0x000fea0003800000 */
.L_x_85:
        /* <DEDUP_REMOVED lines=12> */
.L_x_329:


//--------------------- .text._ZN3cub18CUB_300001_SM_10006detail6reduce28DeviceReduceSingleTileKernelINS2_10policy_hubIfyN4cuda3std3__44plusIfEEE10Policy1000EN6thrust24THRUST_300001_SM_1000_NS6detail15normal_iteratorINSD_10device_ptrIfEEEEPfyS9_ffNS7_10__identityEEEvT0_T1_T2_T3_T4_T6_ --------------------------
	.section	.text._ZN3cub18CUB_300001_SM_10006detail6reduce28DeviceReduceSingleTileKernelINS2_10policy_hubIfyN4cuda3std3__44plusIfEEE10Policy1000EN6thrust24THRUST_300001_SM_1000_NS6detail15normal_iteratorINSD_10device_ptrIfEEEEPfyS9_ffNS7_10__identityEEEvT0_T1_T2_T3_T4_T6_,"ax",@progbits
	.align	128
        .global         _ZN3cub18CUB_300001_SM_10006detail6reduce28DeviceReduceSingleTileKernelINS2_10policy_hubIfyN4cuda3std3__44plusIfEEE10Policy1000EN6thrust24THRUST_300001_SM_1000_NS6detail15normal_iteratorINSD_10device_ptrIfEEEEPfyS9_ffNS7_10__identityEEEvT0_T1_T2_T3_T4_T6_
        .type           _ZN3cub18CUB_300001_SM_10006detail6reduce28DeviceReduceSingleTileKernelINS2_10policy_hubIfyN4cuda3std3__44plusIfEEE10Policy1000EN6thrust24THRUST_300001_SM_1000_NS6detail15normal_iteratorINSD_10device_ptrIfEEEEPfyS9_ffNS7_10__identityEEEvT0_T1_T2_T3_T4_T6_,@function
        .size           _ZN3cub18CUB_300001_SM_10006detail6reduce28DeviceReduceSingleTileKernelINS2_10policy_hubIfyN4cuda3std3__44plusIfEEE10Policy1000EN6thrust24THRUST_300001_SM_1000_NS6detail15normal_iteratorINSD_10device_ptrIfEEEEPfyS9_ffNS7_10__identityEEEvT0_T1_T2_T3_T4_T6_,(.L_x_330 - _ZN3cub18CUB_300001_SM_10006detail6reduce28DeviceReduceSingleTileKernelINS2_10policy_hubIfyN4cuda3std3__44plusIfEEE10Policy1000EN6thrust24THRUST_300001_SM_1000_NS6detail15normal_iteratorINSD_10device_ptrIfEEEEPfyS9_ffNS7_10__identityEEEvT0_T1_T2_T3_T4_T6_)
        .other          _ZN3cub18CUB_300001_SM_10006detail6reduce28DeviceReduceSingleTileKernelINS2_10policy_hubIfyN4cuda3std3__44plusIfEEE10Policy1000EN6thrust24THRUST_300001_SM_1000_NS6detail15normal_iteratorINSD_10device_ptrIfEEEEPfyS9_ffNS7_10__identityEEEvT0_T1_T2_T3_T4_T6_,@"STO_CUDA_ENTRY STV_DEFAULT"
_ZN3cub18CUB_300001_SM_10006detail6reduce28DeviceReduceSingleTileKernelINS2_10policy_hubIfyN4cuda3std3__44plusIfEEE10Policy1000EN6thrust24THRUST_300001_SM_1000_NS6detail15normal_iteratorINSD_10device_ptrIfEEEEPfyS9_ffNS7_10__identityEEEvT0_T1_T2_T3_T4_T6_:
.text._ZN3cub18CUB_300001_SM_10006detail6reduce28DeviceReduceSingleTileKernelINS2_10policy_hubIfyN4cuda3std3__44plusIfEEE10Policy1000EN6thrust24THRUST_300001_SM_1000_NS6detail15normal_iteratorINSD_10device_ptrIfEEEEPfyS9_ffNS7_10__identityEEEvT0_T1_T2_T3_T4_T6_:
[----:B------:R-:W-:Y:S01]  /*0000*/  LDC R1, c[0x0][0x37c] ;  /* 0x0000df00ff017b82 */ /* 0x000fe20000000800 */
[----:B------:R-:W0:Y:S01]  /*0010*/  LDCU.64 UR4, c[0x0][0x390] ;  /* 0x00007200ff0477ac */ /* 0x000e220008000a00 */
[----:B------:R-:W1:Y:S01]  /*0020*/  LDCU.64 UR6, c[0x0][0x358] ;  /* 0x00006b00ff0677ac */ /* 0x000e620008000a00 */
[----:B0-----:R-:W-:Y:S01]  /*0030*/  MOV R4, UR4 ;  /* 0x0000000400047c02 */ /* 0x001fe20008000f00 */
[----:B------:R-:W-:-:S03]  /*0040*/  IMAD.U32 R0, RZ, RZ, UR5 ;  /* 0x00000005ff007e24 */ /* 0x000fc6000f8e00ff */
[----:B------:R-:W-:-:S04]  /*0050*/  ISETP.NE.U32.AND P0, PT, R4, RZ, PT ;  /* 0x000000ff0400720c */ /* 0x000fc80003f05070 */
[----:B------:R-:W-:-:S13]  /*0060*/  ISETP.NE.AND.EX P0, PT, R0, RZ, PT, P0 ;  /* 0x000000ff0000720c */ /* 0x000fda0003f05300 */
        /* <DEDUP_REMOVED lines=8> */
.L_x_86:
[----:B------:R-:W-:Y:S01]  /*00f0*/  ISETP.GT.U32.AND P0, PT, R4, 0xfff, PT ;  /* 0x00000fff0400780c */ /* 0x000fe20003f04070 */
[----:B------:R-:W-:Y:S03]  /*0100*/  BSSY.RECONVERGENT B0, `(.L_x_87) ;  /* 0x00001f3000007945 */ /* 0x000fe60003800200 */
[----:B------:R-:W-:-:S13]  /*0110*/  ISETP.GT.U32.AND.EX P0, PT, R0, RZ, PT, P0 ;  /* 0x000000ff0000720c */ /* 0x000fda0003f04100 */
[----:B------:R-:W-:Y:S05]  /*0120*/  @P0 BRA `(.L_x_88) ;  /* 0x0000000c00ac0947 */ /* 0x000fea0003800000 */
[----:B------:R-:W0:Y:S01]  /*0130*/  S2R R5, SR_TID.X ;  /* 0x0000000000057919 */ /* 0x000e220000002100 */
[----:B------:R-:W-:Y:S01]  /*0140*/  BSSY.RECONVERGENT B1, `(.L_x_89) ;  /* 0x0000009000017945 */ /* 0x000fe20003800200 */
[----:B------:R-:W-:Y:S01]  /*0150*/  HFMA2 R6, -RZ, RZ, 0, 0 ;  /* 0x00000000ff067431 */ /* 0x000fe200000001ff */
[----:B0-----:R-:W-:Y:S01]  /*0160*/  ISETP.GE.U32.AND P0, PT, R5, R4, PT ;  /* 0x000000040500720c */ /* 0x001fe20003f06070 */
[----:B------:R-:W-:-:S12]  /*0170*/  IMAD.MOV.U32 R7, RZ, RZ, R5 ;  /* 0x000000ffff077224 */ /* 0x000fd800078e0005 */
[----:B------:R-:W-:Y:S05]  /*0180*/  @P0 BRA `(.L_x_90) ;  /* 0x0000000000100947 */ /* 0x000fea0003800000 */
[----:B------:R-:W0:Y:S02]  /*0190*/  LDC.64 R2, c[0x0][0x380] ;  /* 0x0000e000ff027b82 */ /* 0x000e240000000a00 */
[----:B0-----:R-:W-:-:S05]  /*01a0*/  IMAD.WIDE.U32 R2, R5, 0x4, R2 ;  /* 0x0000000405027825 */ /* 0x001fca00078e0002 */
[----:B------:R0:W5:Y:S01]  /*01b0*/  LDG.E R6, desc[UR6][R2.64] ;  /* 0x0000000602067981 */ /* 0x000162000c1e1900 */
[----:B------:R-:W-:-:S07]  /*01c0*/  IADD3 R7, PT, PT, R5, 0x100, RZ ;  /* 0x0000010005077810 */ /* 0x000fce0007ffe0ff */
.L_x_90:
[----:B------:R-:W-:Y:S05]  /*01d0*/  BSYNC.RECONVERGENT B1 ;  /* 0x0000000000017941 */ /* 0x000fea0003800200 */
.L_x_89:
[----:B------:R-:W-:Y:S01]  /*01e0*/  ISETP.GE.U32.AND P0, PT, R7, R4, PT ;  /* 0x000000040700720c */ /* 0x000fe20003f06070 */
[----:B------:R-:W-:-:S12]  /*01f0*/  BSSY.RECONVERGENT B1, `(.L_x_91) ;  /* 0x000006d000017945 */ /* 0x000fd80003800200 */
[----:B------:R-:W-:Y:S05]  /*0200*/  @P0 BRA `(.L_x_92) ;  /* 0x0000000400ac0947 */ /* 0x000fea0003800000 */
[----:B0-----:R-:W-:Y:S01]  /*0210*/  LOP3.LUT R3, RZ, R7, RZ, 0x33, !PT ;  /* 0x00000007ff037212 */ /* 0x001fe200078e33ff */
[----:B------:R-:W-:Y:S04]  /*0220*/  BSSY.RECONVERGENT B2, `(.L_x_93) ;  /* 0x0000033000027945 */ /* 0x000fe80003800200 */
[----:B------:R-:W-:-:S05]  /*0230*/  IMAD.IADD R3, R3, 0x1, R4 ;  /* 0x0000000103037824 */ /* 0x000fca00078e0204 */
[C---:B------:R-:W-:Y:S02]  /*0240*/  ISETP.GE.U32.AND P0, PT, R3.reuse, 0xf00, PT ;  /* 0x00000f000300780c */ /* 0x040fe40003f06070 */
[----:B------:R-:W-:-:S04]  /*0250*/  LEA.HI R8, R3, 0x1, RZ, 0x18 ;  /* 0x0000000103087811 */ /* 0x000fc800078fc0ff */
[----:B------:R-:W-:-:S04]  /*0260*/  LOP3.LUT R22, R8, 0xf, RZ, 0xc0, !PT ;  /* 0x0000000f08167812 */ /* 0x000fc800078ec0ff */
[----:B------:R-:W-:-:S03]  /*0270*/  ISETP.NE.AND P1, PT, R22, RZ, PT ;  /* 0x000000ff1600720c */ /* 0x000fc60003f25270 */
[----:B------:R-:W-:Y:S10]  /*0280*/  @!P0 BRA `(.L_x_94) ;  /* 0x0000000000b08947 */ /* 0x000ff40003800000 */
[----:B------:R-:W0:Y:S01]  /*0290*/  LDC.64 R2, c[0x0][0x380] ;  /* 0x0000e000ff027b82 */ /* 0x000e220000000a00 */
[----:B------:R-:W-:-:S04]  /*02a0*/  LOP3.LUT R9, R8, 0x1fffff0, RZ, 0xc0, !PT ;  /* 0x01fffff008097812 */ /* 0x000fc800078ec0ff */
[----:B------:R-:W-:Y:S01]  /*02b0*/  IADD3 R9, PT, PT, -R9, RZ, RZ ;  /* 0x000000ff09097210 */ /* 0x000fe20007ffe1ff */
[----:B0-----:R-:W-:-:S03]  /*02c0*/  IMAD.WIDE.U32 R2, R7, 0x4, R2 ;  /* 0x0000000407027825 */ /* 0x001fc600078e0002 */
[----:B------:R-:W-:-:S05]  /*02d0*/  IADD3 R2, P0, PT, R2, 0x2000, RZ ;  /* 0x0000200002027810 */ /* 0x000fca0007f1e0ff */
[----:B------:R-:W-:-:S08]  /*02e0*/  IMAD.X R3, RZ, RZ, R3, P0 ;  /* 0x000000ffff037224 */ /* 0x000fd000000e0603 */
.L_x_95:
        /* <DEDUP_REMOVED lines=38> */
.L_x_94:
[----:B------:R-:W-:Y:S05]  /*0550*/  BSYNC.RECONVERGENT B2 ;  /* 0x0000000000027941 */ /* 0x000fea0003800200 */
.L_x_93:
[----:B------:R-:W-:Y:S05]  /*0560*/  @!P1 BRA `(.L_x_92) ;  /* 0x0000000000d49947 */ /* 0x000fea0003800000 */
[----:B------:R-:W-:Y:S01]  /*0570*/  ISETP.GE.U32.AND P0, PT, R22, 0x8, PT ;  /* 0x000000081600780c */ /* 0x000fe20003f06070 */
[----:B------:R-:W-:Y:S01]  /*0580*/  BSSY.RECONVERGENT B2, `(.L_x_96) ;  /* 0x0000017000027945 */ /* 0x000fe20003800200 */
[----:B------:R-:W-:-:S04]  /*0590*/  LOP3.LUT R11, R8, 0x7, RZ, 0xc0, !PT ;  /* 0x00000007080b7812 */ /* 0x000fc800078ec0ff */
[----:B------:R-:W-:-:S07]  /*05a0*/  ISETP.NE.AND P1, PT, R11, RZ, PT ;  /* 0x000000ff0b00720c */ /* 0x000fce0003f25270 */
[----:B------:R-:W-:Y:S06]  /*05b0*/  @!P0 BRA `(.L_x_97) ;  /* 0x00000000004c8947 */ /* 0x000fec0003800000 */
[----:B------:R-:W0:Y:S02]  /*05c0*/  LDC.64 R2, c[0x0][0x380] ;  /* 0x0000e000ff027b82 */ /* 0x000e240000000a00 */
[----:B0-----:R-:W-:-:S05]  /*05d0*/  IMAD.WIDE R2, R7, 0x4, R2 ;  /* 0x0000000407027825 */ /* 0x001fca00078e0202 */
        /* <DEDUP_REMOVED lines=17> */
.L_x_97:
[----:B------:R-:W-:Y:S05]  /*06f0*/  BSYNC.RECONVERGENT B2 ;  /* 0x0000000000027941 */ /* 0x000fea0003800200 */
.L_x_96:
        /* <DEDUP_REMOVED lines=17> */
.L_x_99:
[----:B------:R-:W-:Y:S05]  /*0810*/  BSYNC.RECONVERGENT B2 ;  /* 0x0000000000027941 */ /* 0x000fea0003800200 */
.L_x_98:
[----:B------:R-:W-:Y:S05]  /*0820*/  @!P1 BRA `(.L_x_92) ;  /* 0x0000000000249947 */ /* 0x000fea0003800000 */
[----:B------:R-:W0:Y:S01]  /*0830*/  LDC.64 R8, c[0x0][0x380] ;  /* 0x0000e000ff087b82 */ /* 0x000e220000000a00 */
[----:B------:R-:W-:-:S07]  /*0840*/  IMAD.MOV R10, RZ, RZ, -R10 ;  /* 0x000000ffff0a7224 */ /* 0x000fce00078e0a0a */
.L_x_100:
[----:B0-----:R-:W-:-:S06]  /*0850*/  IMAD.WIDE R2, R7, 0x4, R8 ;  /* 0x0000000407027825 */ /* 0x001fcc00078e0208 */
[----:B------:R-:W2:Y:S01]  /*0860*/  LDG.E R3, desc[UR6][R2.64] ;  /* 0x0000000602037981 */ /* 0x000ea2000c1e1900 */
[----:B------:R-:W-:Y:S01]  /*0870*/  IADD3 R10, PT, PT, R10, 0x1, RZ ;  /* 0x000000010a0a7810 */ /* 0x000fe20007ffe0ff */
[----:B------:R-:W-:-:S03]  /*0880*/  VIADD R7, R7, 0x100 ;  /* 0x0000010007077836 */ /* 0x000fc60000000000 */
[----:B------:R-:W-:Y:S01]  /*0890*/  ISETP.NE.AND P0, PT, R10, RZ, PT ;  /* 0x000000ff0a00720c */ /* 0x000fe20003f05270 */
[----:B--2--5:R-:W-:-:S12]  /*08a0*/  FADD R6, R3, R6 ;  /* 0x0000000603067221 */ /* 0x024fd80000000000 */
[----:B------:R-:W-:Y:S05]  /*08b0*/  @P0 BRA `(.L_x_100) ;  /* 0xfffffffc00e40947 */ /* 0x000fea000383ffff */
.L_x_92:
[----:B------:R-:W-:Y:S05]  /*08c0*/  BSYNC.RECONVERGENT B1 ;  /* 0x0000000000017941 */ /* 0x000fea0003800200 */
.L_x_91:
[----:B------:R-:W-:Y:S02]  /*08d0*/  ISETP.GE.U32.AND P0, PT, R4, 0x100, PT ;  /* 0x000001000400780c */ /* 0x000fe40003f06070 */
[----:B-----5:R-:W-:Y:S02]  /*08e0*/  MOV R9, R6 ;  /* 0x0000000600097202 */ /* 0x020fe40000000f00 */
[----:B------:R-:W-:-:S13]  /*08f0*/  ISETP.GE.U32.AND.EX P0, PT, R0, RZ, PT, P0 ;  /* 0x000000ff0000720c */ /* 0x000fda0003f06100 */
[----:B------:R-:W-:Y:S05]  /*0900*/  @!P0 BRA `(.L_x_101) ;  /* 0x0000000000ac8947 */ /* 0x000fea0003800000 */
[----:B------:R-:W1:Y:S01]  /*0910*/  S2R R6, SR_LANEID ;  /* 0x0000000000067919 */ /* 0x000e620000000000 */
[----:B------:R-:W-:Y:S01]  /*0920*/  ISETP.NE.AND P5, PT, R5, RZ, PT ;  /* 0x000000ff0500720c */ /* 0x000fe20003fa5270 */
        /* <DEDUP_REMOVED lines=14> */
[----:B-1----:R-:W-:-:S05]  /*0a10*/  @!P1 LEA R7, R7, R4, 0x18 ;  /* 0x0000000407079211 */ /* 0x002fca00078ec0ff */
[----:B------:R-:W-:-:S03]  /*0a20*/  @!P1 IMAD.IADD R2, R2, 0x1, R7 ;  /* 0x0000000102029824 */ /* 0x000fc600078e0207 */
[----:B0-----:R-:W-:Y:S01]  /*0a30*/  @!P0 FADD R0, R0, R3 ;  /* 0x0000000300008221 */ /* 0x001fe20000000000 */
[----:B------:R-:W-:-:S04]  /*0a40*/  ISETP.GT.AND P0, PT, R6, 0x17, PT ;  /* 0x000000170600780c */ /* 0x000fc80003f04270 */
[----:B------:R-:W0:Y:S09]  /*0a50*/  SHFL.DOWN PT, R3, R0, 0x8, 0x1f ;  /* 0x09001f0000037f89 */ /* 0x000e3200000e0000 */
[----:B0-----:R-:W-:Y:S01]  /*0a60*/  @!P0 FADD R0, R0, R3 ;  /* 0x0000000300008221 */ /* 0x001fe20000000000 */
[----:B------:R-:W-:-:S04]  /*0a70*/  ISETP.GT.AND P0, PT, R6, 0xf, PT ;  /* 0x0000000f0600780c */ /* 0x000fc80003f04270 */
[----:B------:R-:W0:Y:S02]  /*0a80*/  SHFL.DOWN PT, R3, R0, 0x10, 0x1f ;  /* 0x0a001f0000037f89 */ /* 0x000e2400000e0000 */
[----:B0-----:R-:W-:-:S05]  /*0a90*/  FADD R3, R0, R3 ;  /* 0x0000000300037221 */ /* 0x001fca0000000000 */
[----:B------:R1:W-:Y:S01]  /*0aa0*/  @!P1 STS [R2+0x8], R3 ;  /* 0x0000080302009388 */ /* 0x0003e20000000800 */
[----:B------:R-:W-:Y:S01]  /*0ab0*/  FSEL R8, R0, R3, P0 ;  /* 0x0000000300087208 */ /* 0x000fe20000000000 */
[----:B------:R-:W-:Y:S06]  /*0ac0*/  BAR.SYNC.DEFER_BLOCKING 0x0 ;  /* 0x0000000000007b1d */ /* 0x000fec0000010000 */
[----:B------:R-:W-:Y:S05]  /*0ad0*/  @P5 BRA `(.L_x_102) ;  /* 0x0000001400545947 */ /* 0x000fea0003800000 */
[----:B------:R-:W0:Y:S01]  /*0ae0*/  S2UR UR5, SR_CgaCtaId ;  /* 0x00000000000579c3 */ /* 0x000e220000008800 */
[----:B------:R-:W-:Y:S02]  /*0af0*/  UMOV UR4, 0x400 ;  /* 0x0000040000047882 */ /* 0x000fe40000000000 */
[----:B0-----:R-:W-:-:S09]  /*0b00*/  ULEA UR4, UR5, UR4, 0x18 ;  /* 0x0000000405047291 */ /* 0x001fd2000f8ec0ff */
[----:B-1----:R-:W0:Y:S04]  /*0b10*/  LDS R3, [UR4+0xc] ;  /* 0x00000c04ff037984 */ /* 0x002e280008000800 */
        /* <DEDUP_REMOVED lines=10> */
.L_x_101:
[----:B------:R-:W1:Y:S01]  /*0bc0*/  S2R R8, SR_LANEID ;  /* 0x0000000000087919 */ /* 0x000e620000000000 */
[C---:B0-----:R-:W-:Y:S02]  /*0bd0*/  LOP3.LUT R2, R5.reuse, 0x3e0, RZ, 0xc0, !PT ;  /* 0x000003e005027812 */ /* 0x041fe400078ec0ff */
[----:B------:R-:W-:Y:S02]  /*0be0*/  ISETP.NE.AND P5, PT, R5, RZ, PT ;  /* 0x000000ff0500720c */ /* 0x000fe40003fa5270 */
[----:B------:R-:W-:Y:S02]  /*0bf0*/  LOP3.LUT R7, RZ, R2, RZ, 0x33, !PT ;  /* 0x00000002ff077212 */ /* 0x000fe400078e33ff */
[----:B------:R-:W-:-:S03]  /*0c00*/  IADD3 R3, PT, PT, R2, 0x20, RZ ;  /* 0x0000002002037810 */ /* 0x000fc60007ffe0ff */
[----:B------:R-:W-:Y:S01]  /*0c10*/  IMAD.IADD R7, R7, 0x1, R4 ;  /* 0x0000000107077824 */ /* 0x000fe200078e0204 */
[----:B------:R-:W-:-:S04]  /*0c20*/  ISETP.GT.U32.AND P0, PT, R3, R4, PT ;  /* 0x000000040300720c */ /* 0x000fc80003f04070 */
[----:B------:R-:W-:-:S05]  /*0c30*/  SEL R7, R7, 0x1f, P0 ;  /* 0x0000001f07077807 */ /* 0x000fca0000000000 */
[----:B------:R-:W0:Y:S01]  /*0c40*/  SHFL.DOWN PT, R2, R9, 0x1, R7 ;  /* 0x0820000009027989 */ /* 0x000e2200000e0007 */
[C---:B-1----:R-:W-:Y:S02]  /*0c50*/  ISETP.GE.AND P0, PT, R8.reuse, R7, PT ;  /* 0x000000070800720c */ /* 0x042fe40003f06270 */
[C---:B------:R-:W-:Y:S02]  /*0c60*/  IADD3 R6, PT, PT, R8.reuse, 0x2, RZ ;  /* 0x0000000208067810 */ /* 0x040fe40007ffe0ff */
[----:B------:R-:W-:-:S09]  /*0c70*/  ISETP.NE.AND P1, PT, R8, RZ, PT ;  /* 0x000000ff0800720c */ /* 0x000fd20003f25270 */
[----:B0-----:R-:W-:Y:S01]  /*0c80*/  @!P0 FADD R9, R2, R9 ;  /* 0x0000000902098221 */ /* 0x001fe20000000000 */
[----:B------:R-:W-:Y:S01]  /*0c90*/  ISETP.GT.AND P0, PT, R6, R7, PT ;  /* 0x000000070600720c */ /* 0x000fe20003f04270 */
[----:B------:R-:W-:Y:S02]  /*0ca0*/  VIADD R6, R8, 0x4 ;  /* 0x0000000408067836 */ /* 0x000fe40000000000 */
[----:B------:R-:W0:Y:S01]  /*0cb0*/  @!P1 S2R R11, SR_CgaCtaId ;  /* 0x00000000000b9919 */ /* 0x000e220000008800 */
[----:B------:R-:W-:Y:S01]  /*0cc0*/  @!P1 SHF.R.U32.HI R3, RZ, 0x3, R5 ;  /* 0x00000003ff039819 */ /* 0x000fe20000011605 */
[----:B------:R-:W1:Y:S03]  /*0cd0*/  SHFL.DOWN PT, R2, R9, 0x2, R7 ;  /* 0x0840000009027989 */ /* 0x000e6600000e0007 */
[----:B------:R-:W-:-:S05]  /*0ce0*/  @!P1 LOP3.LUT R3, R3, 0x7c, RZ, 0xc0, !PT ;  /* 0x0000007c03039812 */ /* 0x000fca00078ec0ff */
[----:B-1----:R-:W-:Y:S01]  /*0cf0*/  @!P0 FADD R9, R9, R2 ;  /* 0x0000000209098221 */ /* 0x002fe20000000000 */
[-C--:B------:R-:W-:Y:S02]  /*0d00*/  ISETP.GT.AND P0, PT, R6, R7.reuse, PT ;  /* 0x000000070600720c */ /* 0x080fe40003f04270 */
[----:B------:R-:W-:Y:S02]  /*0d10*/  IADD3 R6, PT, PT, R8, 0x8, RZ ;  /* 0x0000000808067810 */ /* 0x000fe40007ffe0ff */
[----:B------:R-:W1:Y:S09]  /*0d20*/  SHFL.DOWN PT, R2, R9, 0x4, R7 ;  /* 0x0880000009027989 */ /* 0x000e7200000e0007 */
[----:B-1----:R-:W-:Y:S01]  /*0d30*/  @!P0 FADD R9, R9, R2 ;  /* 0x0000000209098221 */ /* 0x002fe20000000000 */
[----:B------:R-:W-:Y:S01]  /*0d40*/  ISETP.GT.AND P0, PT, R6, R7, PT ;  /* 0x000000070600720c */ /* 0x000fe20003f04270 */
[----:B------:R-:W-:-:S03]  /*0d50*/  VIADD R6, R8, 0x10 ;  /* 0x0000001008067836 */ /* 0x000fc60000000000 */
[----:B------:R-:W1:Y:S09]  /*0d60*/  SHFL.DOWN PT, R2, R9, 0x8, R7 ;  /* 0x0900000009027989 */ /* 0x000e7200000e0007 */
[----:B-1----:R-:W-:Y:S01]  /*0d70*/  @!P0 FADD R9, R9, R2 ;  /* 0x0000000209098221 */ /* 0x002fe20000000000 */
[----:B------:R-:W-:-:S02]  /*0d80*/  ISETP.GT.AND P0, PT, R6, R7, PT ;  /* 0x000000070600720c */ /* 0x000fc40003f04270 */
[----:B------:R-:W-:Y:S02]  /*0d90*/  @!P1 MOV R6, 0x400 ;  /* 0x0000040000069802 */ /* 0x000fe40000000f00 */
[----:B------:R-:W1:Y:S02]  /*0da0*/  SHFL.DOWN PT, R2, R9, 0x10, R7 ;  /* 0x0a00000009027989 */ /* 0x000e6400000e0007 */
[----:B0-----:R-:W-:-:S04]  /*0db0*/  @!P1 LEA R6, R11, R6, 0x18 ;  /* 0x000000060b069211 */ /* 0x001fc800078ec0ff */
[----:B------:R-:W-:-:S03]  /*0dc0*/  @!P1 IADD3 R3, PT, PT, R3, R6, RZ ;  /* 0x0000000603039210 */ /* 0x000fc60007ffe0ff */
[----:B-1----:R-:W-:-:S04]  /*0dd0*/  @!P0 FADD R9, R9, R2 ;  /* 0x0000000209098221 */ /* 0x002fc80000000000 */
[----:B------:R-:W-:-:S05]  /*0de0*/  IMAD.MOV.U32 R8, RZ, RZ, R9 ;  /* 0x000000ffff087224 */ /* 0x000fca00078e0009 */
[----:B------:R0:W-:Y:S01]  /*0df0*/  @!P1 STS [R3+0x8], R8 ;  /* 0x0000080803009388 */ /* 0x0001e20000000800 */
[----:B------:R-:W-:Y:S06]  /*0e00*/  BAR.SYNC.DEFER_BLOCKING 0x0 ;  /* 0x0000000000007b1d */ /* 0x000fec0000010000 */
[----:B------:R-:W-:Y:S05]  /*0e10*/  @P5 BRA `(.L_x_102) ;  /* 0x0000001000845947 */ /* 0x000fea0003800000 */
[----:B------:R-:W1:Y:S01]  /*0e20*/  S2UR UR5, SR_CgaCtaId ;  /* 0x00000000000579c3 */ /* 0x000e620000008800 */
[----:B------:R-:W-:Y:S01]  /*0e30*/  UMOV UR4, 0x400 ;  /* 0x0000040000047882 */ /* 0x000fe20000000000 */
[C---:B------:R-:W-:Y:S02]  /*0e40*/  ISETP.GT.U32.AND P3, PT, R4.reuse, 0x20, PT ;  /* 0x000000200400780c */ /* 0x040fe40003f64070 */
[----:B------:R-:W-:Y:S02]  /*0e50*/  ISETP.GT.U32.AND P1, PT, R4, 0x40, PT ;  /* 0x000000400400780c */ /* 0x000fe40003f24070 */
[----:B------:R-:W-:Y:S02]  /*0e60*/  ISETP.GT.U32.AND.EX P3, PT, R0, RZ, PT, P3 ;  /* 0x000000ff0000720c */ /* 0x000fe40003f64130 */
[----:B------:R-:W-:Y:S02]  /*0e70*/  ISETP.GT.U32.AND P0, PT, R4, 0x60, PT ;  /* 0x000000600400780c */ /* 0x000fe40003f04070 */
[----:B------:R-:W-:-:S02]  /*0e80*/  ISETP.GT.U32.AND.EX P1, PT, R0, RZ, PT, P1 ;  /* 0x000000ff0000720c */ /* 0x000fc40003f24110 */
[----:B------:R-:W-:Y:S02]  /*0e90*/  ISETP.GT.U32.AND P2, PT, R4, 0x80, PT ;  /* 0x000000800400780c */ /* 0x000fe40003f44070 */
[----:B------:R-:W-:Y:S02]  /*0ea0*/  ISETP.GT.U32.AND.EX P0, PT, R0, RZ, PT, P0 ;  /* 0x000000ff0000720c */ /* 0x000fe40003f04100 */
[----:B------:R-:W-:Y:S02]  /*0eb0*/  ISETP.GT.U32.AND P4, PT, R4, 0xa0, PT ;  /* 0x000000a00400780c */ /* 0x000fe40003f84070 */
[C---:B------:R-:W-:Y:S02]  /*0ec0*/  ISETP.GT.U32.AND.EX P2, PT, R0.reuse, RZ, PT, P2 ;  /* 0x000000ff0000720c */ /* 0x040fe40003f44120 */
[----:B------:R-:W-:Y:S01]  /*0ed0*/  ISETP.GT.U32.AND.EX P4, PT, R0, RZ, PT, P4 ;  /* 0x000000ff0000720c */ /* 0x000fe20003f84140 */
[----:B-1----:R-:W-:-:S09]  /*0ee0*/  ULEA UR4, UR5, UR4, 0x18 ;  /* 0x0000000405047291 */ /* 0x002fd2000f8ec0ff */
[----:B0-----:R-:W0:Y:S04]  /*0ef0*/  LDS R3, [UR4+0xc] ;  /* 0x00000c04ff037984 */ /* 0x001e280008000800 */
[----:B------:R-:W1:Y:S04]  /*0f00*/  LDS.128 R12, [UR4+0x10] ;  /* 0x00001004ff0c7984 */ /* 0x000e680008000c00 */
[----:B------:R-:W2:Y:S01]  /*0f10*/  LDS.64 R6, [UR4+0x20] ;  /* 0x00002004ff067984 */ /* 0x000ea20008000a00 */
[----:B0-----:R-:W-:Y:S01]  /*0f20*/  @P3 FADD R8, R8, R3 ;  /* 0x0000000308083221 */ /* 0x001fe20000000000 */
[----:B------:R-:W-:-:S03]  /*0f30*/  ISETP.GT.U32.AND P3, PT, R4, 0xc0, PT ;  /* 0x000000c00400780c */ /* 0x000fc60003f64070 */
[----:B-1----:R-:W-:Y:S01]  /*0f40*/  @P1 FADD R8, R8, R12 ;  /* 0x0000000c08081221 */ /* 0x002fe20000000000 */
[----:B------:R-:W-:Y:S02]  /*0f50*/  ISETP.GT.U32.AND P1, PT, R4, 0xe0, PT ;  /* 0x000000e00400780c */ /* 0x000fe40003f24070 */
[----:B------:R-:W-:Y:S01]  /*0f60*/  ISETP.GT.U32.AND.EX P3, PT, R0, RZ, PT, P3 ;  /* 0x000000ff0000720c */ /* 0x000fe20003f64130 */
[----:B------:R-:W-:Y:S01]  /*0f70*/  @P0 FADD R8, R8, R13 ;  /* 0x0000000d08080221 */ /* 0x000fe20000000000 */
[----:B------:R-:W-:-:S03]  /*0f80*/  ISETP.GT.U32.AND.EX P1, PT, R0, RZ, PT, P1 ;  /* 0x000000ff0000720c */ /* 0x000fc60003f24110 */
[----:B------:R-:W-:-:S04]  /*0f90*/  @P2 FADD R8, R8, R14 ;  /* 0x0000000e08082221 */ /* 0x000fc80000000000 */
[----:B------:R-:W-:-:S04]  /*0fa0*/  @P4 FADD R8, R8, R15 ;  /* 0x0000000f08084221 */ /* 0x000fc80000000000 */
[----:B--2---:R-:W-:-:S04]  /*0fb0*/  @P3 FADD R8, R8, R6 ;  /* 0x0000000608083221 */ /* 0x004fc80000000000 */
[----:B------:R-:W-:Y:S01]  /*0fc0*/  @P1 FADD R8, R8, R7 ;  /* 0x0000000708081221 */ /* 0x000fe20000000000 */
[----:B------:R-:W-:Y:S06]  /*0fd0*/  BRA `(.L_x_102) ;  /* 0x0000001000147947 */ /* 0x000fec0003800000 */
.L_x_88:
[----:B------:R-:W0:Y:S01]  /*0fe0*/  S2R R8, SR_TID.X ;  /* 0x0000000000087919 */ /* 0x000e220000002100 */
[----:B------:R-:W0:Y:S02]  /*0ff0*/  LDC.64 R2, c[0x0][0x380] ;  /* 0x0000e000ff027b82 */ /* 0x000e240000000a00 */
[----:B0-----:R-:W-:-:S05]  /*1000*/  IMAD.WIDE.U32 R2, R8, 0x4, R2 ;  /* 0x0000000408027825 */ /* 0x001fca00078e0002 */
        /* <DEDUP_REMOVED lines=16> */
[----:B--2---:R-:W-:Y:S01]  /*1110*/  FADD R9, R9, R12 ;  /* 0x0000000c09097221 */ /* 0x004fe20000000000 */
[----:B---3--:R-:W-:Y:S01]  /*1120*/  FADD R14, R11, R14 ;  /* 0x0000000e0b0e7221 */ /* 0x008fe20000000000 */
[----:B------:R-:W-:-:S03]  /*1130*/  HFMA2 R11, -RZ, RZ, 0, 0.00048828125 ;  /* 0x00001000ff0b7431 */ /* 0x000fc600000001ff */
[----:B------:R-:W-:Y:S01]  /*1140*/  FADD R14, R9, R14 ;  /* 0x0000000e090e7221 */ /* 0x000fe20000000000 */
[----:B------:R-:W-:Y:S01]  /*1150*/  IADD3 R9, P1, PT, R4, -0x1000, RZ ;  /* 0xfffff00004097810 */ /* 0x000fe20007f3e0ff */
[----:B----4-:R-:W-:-:S03]  /*1160*/  FADD R13, R13, R16 ;  /* 0x000000100d0d7221 */ /* 0x010fc60000000000 */
[----:B------:R-:W-:Y:S02]  /*1170*/  ISETP.GE.U32.AND P0, PT, R9, 0x1000, PT ;  /* 0x000010000900780c */ /* 0x000fe40003f06070 */
[----:B------:R-:W-:-:S04]  /*1180*/  IADD3.X R12, PT, PT, R0, -0x1, RZ, P1, !PT ;  /* 0xffffffff000c7810 */ /* 0x000fc80000ffe4ff */
[----:B------:R-:W-:Y:S01]  /*1190*/  ISETP.GE.U32.AND.EX P0, PT, R12, RZ, PT, P0 ;  /* 0x000000ff0c00720c */ /* 0x000fe20003f06100 */
        /* <DEDUP_REMOVED lines=11> */
[----:B------:R-:W-:Y:S01]  /*1250*/  IMAD.MOV.U32 R13, RZ, RZ, RZ ;  /* 0x000000ffff0d7224 */ /* 0x000fe200078e00ff */
[----:B------:R-:W-:Y:S06]  /*1260*/  @!P0 BRA `(.L_x_103) ;  /* 0x0000000000c08947 */ /* 0x000fec0003800000 */
[----:B------:R-:W0:Y:S01]  /*1270*/  LDC.64 R4, c[0x0][0x390] ;  /* 0x0000e400ff047b82 */ /* 0x000e220000000a00 */
[----:B------:R-:W-:Y:S01]  /*1280*/  MOV R11, 0x1000 ;  /* 0x00001000000b7802 */ /* 0x000fe20000000f00 */
[----:B------:R-:W-:-:S07]  /*1290*/  IMAD.MOV.U32 R13, RZ, RZ, RZ ;  /* 0x000000ffff0d7224 */ /* 0x000fce00078e00ff */
.L_x_105:
[----:B------:R-:W-:-:S04]  /*12a0*/  LEA R6, P0, R11, R2, 0x2 ;  /* 0x000000020b067211 */ /* 0x000fc800078010ff */
[----:B------:R-:W-:-:S05]  /*12b0*/  LEA.HI.X R7, R11, R3, R13, 0x2, P0 ;  /* 0x000000030b077211 */ /* 0x000fca00000f140d */
[----:B------:R-:W2:Y:S04]  /*12c0*/  LDG.E R0, desc[UR6][R6.64+0x2400] ;  /* 0x0024000606007981 */ /* 0x000ea8000c1e1900 */
[----:B------:R-:W2:Y:S04]  /*12d0*/  LDG.E R15, desc[UR6][R6.64+0x2800] ;  /* 0x00280006060f7981 */ /* 0x000ea8000c1e1900 */
        /* <DEDUP_REMOVED lines=13> */
[----:B------:R0:W5:Y:S02]  /*13b0*/  LDG.E R20, desc[UR6][R6.64+0x3c00] ;  /* 0x003c000606147981 */ /* 0x000164000c1e1900 */
[----:B0-----:R-:W-:-:S04]  /*13c0*/  IADD3 R6, P1, PT, -R11, R4, RZ ;  /* 0x000000040b067210 */ /* 0x001fc80007f3e1ff */
[----:B------:R-:W-:Y:S01]  /*13d0*/  ISETP.GE.U32.AND P0, PT, R6, 0x1000, PT ;  /* 0x000010000600780c */ /* 0x000fe20003f06070 */
[----:B--2---:R-:W-:Y:S01]  /*13e0*/  FADD R15, R0, R15 ;  /* 0x0000000f000f7221 */ /* 0x004fe20000000000 */
[----:B------:R-:W-:-:S04]  /*13f0*/  MOV R0, R5 ;  /* 0x0000000500007202 */ /* 0x000fc80000000f00 */
[----:B------:R-:W-:Y:S01]  /*1400*/  IADD3.X R6, PT, PT, ~R13, R0, RZ, P1, !PT ;  /* 0x000000000d067210 */ /* 0x000fe20000ffe5ff */
[----:B---3--:R-:W-:-:S03]  /*1410*/  FADD R10, R27, R10 ;  /* 0x0000000a1b0a7221 */ /* 0x008fc60000000000 */
[----:B------:R-:W-:Y:S01]  /*1420*/  ISETP.GE.U32.AND.EX P0, PT, R6, RZ, PT, P0 ;  /* 0x000000ff0600720c */ /* 0x000fe20003f06100 */
[----:B----4-:R-:W-:-:S04]  /*1430*/  FADD R29, R26, R29 ;  /* 0x0000001d1a1d7221 */ /* 0x010fc80000000000 */
[----:B------:R-:W-:Y:S01]  /*1440*/  FADD R10, R10, R29 ;  /* 0x0000001d0a0a7221 */ /* 0x000fe20000000000 */
[----:B-----5:R-:W-:Y:S01]  /*1450*/  FADD R24, R24, R25 ;  /* 0x0000001918187221 */ /* 0x020fe20000000000 */
[----:B------:R-:W-:-:S04]  /*1460*/  FADD R23, R23, R22 ;  /* 0x0000001617177221 */ /* 0x000fc80000000000 */
        /* <DEDUP_REMOVED lines=11> */
[----:B------:R-:W-:-:S05]  /*1520*/  IADD3 R11, P0, PT, R11, 0x1000, RZ ;  /* 0x000010000b0b7810 */ /* 0x000fca0007f1e0ff */
[----:B------:R-:W-:Y:S01]  /*1530*/  IMAD.X R13, RZ, RZ, R13, P0 ;  /* 0x000000ffff0d7224 */ /* 0x000fe200000e060d */
[----:B------:R-:W-:-:S04]  /*1540*/  ISETP.GT.U32.AND P0, PT, R11, R9, PT ;  /* 0x000000090b00720c */ /* 0x000fc80003f04070 */
[----:B------:R-:W-:-:S13]  /*1550*/  ISETP.GT.U32.AND.EX P0, PT, R13, R12, PT, P0 ;  /* 0x0000000c0d00720c */ /* 0x000fda0003f04100 */
[----:B------:R-:W-:Y:S05]  /*1560*/  @!P0 BRA `(.L_x_105) ;  /* 0xfffffffc004c8947 */ /* 0x000fea000383ffff */
.L_x_103:
[CC--:B------:R-:W-:Y:S01]  /*1570*/  IADD3 R3, PT, PT, -R11.reuse, R4.reuse, RZ ;  /* 0x000000040b037210 */ /* 0x0c0fe20007ffe1ff */
[----:B------:R-:W-:Y:S01]  /*1580*/  BSSY.RECONVERGENT B1, `(.L_x_104) ;  /* 0x0000080000017945 */ /* 0x000fe20003800200 */
[----:B------:R-:W-:Y:S02]  /*1590*/  ISETP.GE.U32.AND P1, PT, R11, R4, PT ;  /* 0x000000040b00720c */ /* 0x000fe40003f26070 */
[----:B------:R-:W-:-:S04]  /*15a0*/  ISETP.GE.AND P0, PT, R8, R3, PT ;  /* 0x000000030800720c */ /* 0x000fc80003f06270 */
[----:B------:R-:W-:-:S13]  /*15b0*/  ISETP.GE.U32.OR.EX P0, PT, R13, R0, P0, P1 ;  /* 0x000000000d00720c */ /* 0x000fda0000706510 */
[----:B------:R-:W-:Y:S05]  /*15c0*/  @P0 BRA `(.L_x_106) ;  /* 0x0000000400ec0947 */ /* 0x000fea0003800000 */
[----:B------:R-:W-:Y:S01]  /*15d0*/  LOP3.LUT R0, RZ, R8, RZ, 0x33, !PT ;  /* 0x00000008ff007212 */ /* 0x000fe200078e33ff */
[----:B------:R-:W-:Y:S03]  /*15e0*/  BSSY.RECONVERGENT B2, `(.L_x_107) ;  /* 0x0000038000027945 */ /* 0x000fe60003800200 */
[----:B------:R-:W-:-:S04]  /*15f0*/  IADD3 R0, PT, PT, -R11, R4, R0 ;  /* 0x000000040b007210 */ /* 0x000fc80007ffe100 */
[C---:B------:R-:W-:Y:S02]  /*1600*/  ISETP.GE.U32.AND P1, PT, R0.reuse, 0xf00, PT ;  /* 0x00000f000000780c */ /* 0x040fe40003f26070 */
[----:B------:R-:W-:Y:S02]  /*1610*/  LEA.HI R4, R0, 0x1, RZ, 0x18 ;  /* 0x0000000100047811 */ /* 0x000fe400078fc0ff */
[----:B------:R-:W-:Y:S02]  /*1620*/  MOV R0, R8 ;  /* 0x0000000800007202 */ /* 0x000fe40000000f00 */
[----:B------:R-:W-:-:S04]  /*1630*/  LOP3.LUT R24, R4, 0xf, RZ, 0xc0, !PT ;  /* 0x0000000f04187812 */ /* 0x000fc800078ec0ff */
[----:B------:R-:W-:-:S03]  /*1640*/  ISETP.NE.AND P0, PT, R24, RZ, PT ;  /* 0x000000ff1800720c */ /* 0x000fc60003f05270 */
[----:B------:R-:W-:Y:S10]  /*1650*/  @!P1 BRA `(.L_x_108) ;  /* 0x0000000000c09947 */ /* 0x000ff40003800000 */
[----:B------:R-:W0:Y:S01]  /*1660*/  LDCU.64 UR4, c[0x0][0x380] ;  /* 0x00007000ff0477ac */ /* 0x000e220008000a00 */
[----:B------:R-:W-:Y:S02]  /*1670*/  IADD3 R3, P1, PT, R8, R11, RZ ;  /* 0x0000000b08037210 */ /* 0x000fe40007f3e0ff */
[----:B------:R-:W-:-:S03]  /*1680*/  LOP3.LUT R9, R4, 0x1fffff0, RZ, 0xc0, !PT ;  /* 0x01fffff004097812 */ /* 0x000fc600078ec0ff */
[----:B------:R-:W-:Y:S01]  /*1690*/  IMAD.X R0, RZ, RZ, R13, P1 ;  /* 0x000000ffff007224 */ /* 0x000fe200008e060d */
[----:B------:R-:W-:Y:S02]  /*16a0*/  IADD3 R9, PT, PT, -R9, RZ, RZ ;  /* 0x000000ff09097210 */ /* 0x000fe40007ffe1ff */
[----:B0-----:R-:W-:-:S04]  /*16b0*/  LEA R2, P2, R3, UR4, 0x2 ;  /* 0x0000000403027c11 */ /* 0x001fc8000f8410ff */
[----:B------:R-:W-:Y:S02]  /*16c0*/  IADD3 R2, P1, PT, R2, 0x2000, RZ ;  /* 0x0000200002027810 */ /* 0x000fe40007f3e0ff */
[----:B------:R-:W-:Y:S02]  /*16d0*/  LEA.HI.X R3, R3, UR5, R0, 0x2, P2 ;  /* 0x0000000503037c11 */ /* 0x000fe400090f1400 */
[----:B------:R-:W-:-:S03]  /*16e0*/  MOV R0, R8 ;  /* 0x0000000800007202 */ /* 0x000fc60000000f00 */
[----:B------:R-:W-:-:S07]  /*16f0*/  IMAD.X R3, RZ, RZ, R3, P1 ;  /* 0x000000ffff037224 */ /* 0x000fce00008e0603 */
.L_x_109:
        /* <DEDUP_REMOVED lines=16> */
[----:B------:R-:W-:Y:S01]  /*1800*/  IADD3 R9, PT, PT, R9, 0x10, RZ ;  /* 0x0000001009097810 */ /* 0x000fe20007ffe0ff */
[----:B------:R-:W-:-:S03]  /*1810*/  VIADD R0, R0, 0x1000 ;  /* 0x0000100000007836 */ /* 0x000fc60000000000 */
[----:B------:R-:W-:Y:S02]  /*1820*/  ISETP.NE.AND P1, PT, R9, RZ, PT ;  /* 0x000000ff0900720c */ /* 0x000fe40003f25270 */
[----:B0-----:R-:W-:-:S04]  /*1830*/  IADD3 R2, P2, PT, R2, 0x4000, RZ ;  /* 0x0000400002027810 */ /* 0x001fc80007f5e0ff */
[----:B------:R-:W-:Y:S01]  /*1840*/  IADD3.X R3, PT, PT, RZ, R3, RZ, P2, !PT ;  /* 0x00000003ff037210 */ /* 0x000fe200017fe4ff */
        /* <DEDUP_REMOVED lines=17> */
.L_x_108:
[----:B------:R-:W-:Y:S05]  /*1960*/  BSYNC.RECONVERGENT B2 ;  /* 0x0000000000027941 */ /* 0x000fea0003800200 */
.L_x_107:
[----:B------:R-:W-:Y:S05]  /*1970*/  @!P0 BRA `(.L_x_106) ;  /* 0x0000000400008947 */ /* 0x000fea0003800000 */
[----:B------:R-:W-:Y:S01]  /*1980*/  ISETP.GE.U32.AND P0, PT, R24, 0x8, PT ;  /* 0x000000081800780c */ /* 0x000fe20003f06070 */
[----:B------:R-:W-:Y:S01]  /*1990*/  BSSY.RECONVERGENT B2, `(.L_x_110) ;  /* 0x000001a000027945 */ /* 0x000fe20003800200 */
[----:B------:R-:W-:-:S04]  /*19a0*/  LOP3.LUT R7, R4, 0x7, RZ, 0xc0, !PT ;  /* 0x0000000704077812 */ /* 0x000fc800078ec0ff */
[----:B------:R-:W-:-:S07]  /*19b0*/  ISETP.NE.AND P1, PT, R7, RZ, PT ;  /* 0x000000ff0700720c */ /* 0x000fce0003f25270 */
[----:B------:R-:W-:Y:S06]  /*19c0*/  @!P0 BRA `(.L_x_111) ;  /* 0x0000000000588947 */ /* 0x000fec0003800000 */
[----:B------:R-:W0:Y:S01]  /*19d0*/  LDCU.64 UR4, c[0x0][0x380] ;  /* 0x00007000ff0477ac */ /* 0x000e220008000a00 */
[----:B------:R-:W-:-:S04]  /*19e0*/  IADD3 R3, P0, PT, R0, R11, RZ ;  /* 0x0000000b00037210 */ /* 0x000fc80007f1e0ff */
[----:B------:R-:W-:Y:S02]  /*19f0*/  IADD3.X R6, PT, PT, RZ, R13, RZ, P0, !PT ;  /* 0x0000000dff067210 */ /* 0x000fe400007fe4ff */
[----:B0-----:R-:W-:-:S04]  /*1a00*/  LEA R2, P0, R3, UR4, 0x2 ;  /* 0x0000000403027c11 */ /* 0x001fc8000f8010ff */
        /* <DEDUP_REMOVED lines=9> */
[----:B------:R-:W-:Y:S01]  /*1aa0*/  IADD3 R0, PT, PT, R0, 0x800, RZ ;  /* 0x0000080000007810 */ /* 0x000fe20007ffe0ff */
        /* <DEDUP_REMOVED lines=8> */
.L_x_111:
[----:B------:R-:W-:Y:S05]  /*1b30*/  BSYNC.RECONVERGENT B2 ;  /* 0x0000000000027941 */ /* 0x000fea0003800200 */
.L_x_110:
[----:B------:R-:W-:Y:S05]  /*1b40*/  @!P1 BRA `(.L_x_106) ;  /* 0x00000000008c9947 */ /* 0x000fea0003800000 */
[----:B------:R-:W-:Y:S01]  /*1b50*/  ISETP.GE.U32.AND P0, PT, R7, 0x4, PT ;  /* 0x000000040700780c */ /* 0x000fe20003f06070 */
[----:B------:R-:W-:Y:S01]  /*1b60*/  BSSY.RECONVERGENT B2, `(.L_x_112) ;  /* 0x0000012000027945 */ /* 0x000fe20003800200 */
[----:B------:R-:W-:-:S04]  /*1b70*/  LOP3.LUT R6, R4, 0x3, RZ, 0xc0, !PT ;  /* 0x0000000304067812 */ /* 0x000fc800078ec0ff */
[----:B------:R-:W-:-:S07]  /*1b80*/  ISETP.NE.AND P1, PT, R6, RZ, PT ;  /* 0x000000ff0600720c */ /* 0x000fce0003f25270 */
[----:B------:R-:W-:Y:S06]  /*1b90*/  @!P0 BRA `(.L_x_113) ;  /* 0x0000000000388947 */ /* 0x000fec0003800000 */
[----:B------:R-:W0:Y:S01]  /*1ba0*/  LDCU.64 UR4, c[0x0][0x380] ;  /* 0x00007000ff0477ac */ /* 0x000e220008000a00 */
[----:B------:R-:W-:-:S05]  /*1bb0*/  IADD3 R3, P0, PT, R0, R11, RZ ;  /* 0x0000000b00037210 */ /* 0x000fca0007f1e0ff */
[----:B------:R-:W-:Y:S01]  /*1bc0*/  IMAD.X R4, RZ, RZ, R13, P0 ;  /* 0x000000ffff047224 */ /* 0x000fe200000e060d */
[----:B0-----:R-:W-:-:S04]  /*1bd0*/  LEA R2, P0, R3, UR4, 0x2 ;  /* 0x0000000403027c11 */ /* 0x001fc8000f8010ff */
[----:B------:R-:W-:-:S05]  /*1be0*/  LEA.HI.X R3, R3, UR5, R4, 0x2, P0 ;  /* 0x0000000503037c11 */ /* 0x000fca00080f1404 */
[----:B------:R-:W2:Y:S04]  /*1bf0*/  LDG.E R5, desc[UR6][R2.64] ;  /* 0x0000000602057981 */ /* 0x000ea8000c1e1900 */
[----:B------:R-:W3:Y:S04]  /*1c00*/  LDG.E R4, desc[UR6][R2.64+0x400] ;  /* 0x0004000602047981 */ /* 0x000ee8000c1e1900 */
[----:B------:R-:W4:Y:S04]  /*1c10*/  LDG.E R7, desc[UR6][R2.64+0x800] ;  /* 0x0008000602077981 */ /* 0x000f28000c1e1900 */
[----:B------:R-:W5:Y:S01]  /*1c20*/  LDG.E R9, desc[UR6][R2.64+0xc00] ;  /* 0x000c000602097981 */ /* 0x000f62000c1e1900 */
[----:B------:R-:W-:Y:S01]  /*1c30*/  IADD3 R0, PT, PT, R0, 0x400, RZ ;  /* 0x0000040000007810 */ /* 0x000fe20007ffe0ff */
[----:B--2---:R-:W-:-:S04]  /*1c40*/  FADD R5, R10, R5 ;  /* 0x000000050a057221 */ /* 0x004fc80000000000 */
[----:B---3--:R-:W-:-:S04]  /*1c50*/  FADD R4, R5, R4 ;  /* 0x0000000405047221 */ /* 0x008fc80000000000 */
[----:B----4-:R-:W-:-:S04]  /*1c60*/  FADD R4, R4, R7 ;  /* 0x0000000704047221 */ /* 0x010fc80000000000 */
[----:B-----5:R-:W-:-:S07]  /*1c70*/  FADD R10, R4, R9 ;  /* 0x00000009040a7221 */ /* 0x020fce0000000000 */
.L_x_113:
[----:B------:R-:W-:Y:S05]  /*1c80*/  BSYNC.RECONVERGENT B2 ;  /* 0x0000000000027941 */ /* 0x000fea0003800200 */
.L_x_112:
[----:B------:R-:W-:Y:S05]  /*1c90*/  @!P1 BRA `(.L_x_106) ;  /* 0x0000000000389947 */ /* 0x000fea0003800000 */
[----:B------:R-:W0:Y:S01]  /*1ca0*/  LDCU.64 UR4, c[0x0][0x380] ;  /* 0x00007000ff0477ac */ /* 0x000e220008000a00 */
[----:B------:R-:W-:Y:S01]  /*1cb0*/  IADD3 R5, P0, PT, R0, R11, RZ ;  /* 0x0000000b00057210 */ /* 0x000fe20007f1e0ff */
[----:B------:R-:W-:-:S03]  /*1cc0*/  IMAD.MOV R0, RZ, RZ, -R6 ;  /* 0x000000ffff007224 */ /* 0x000fc600078e0a06 */
[----:B------:R-:W-:Y:S02]  /*1cd0*/  IADD3.X R4, PT, PT, RZ, R13, RZ, P0, !PT ;  /* 0x0000000dff047210 */ /* 0x000fe400007fe4ff */
[----:B0-----:R-:W-:-:S04]  /*1ce0*/  LEA R2, P1, R5, UR4, 0x2 ;  /* 0x0000000405027c11 */ /* 0x001fc8000f8210ff */
[----:B------:R-:W-:-:S09]  /*1cf0*/  LEA.HI.X R5, R5, UR5, R4, 0x2, P1 ;  /* 0x0000000505057c11 */ /* 0x000fd200088f1404 */
.L_x_114:
[----:B------:R-:W-:-:S06]  /*1d00*/  MOV R3, R5 ;  /* 0x0000000500037202 */ /* 0x000fcc0000000f00 */
[----:B------:R0:W2:Y:S01]  /*1d10*/  LDG.E R3, desc[UR6][R2.64] ;  /* 0x0000000602037981 */ /* 0x0000a2000c1e1900 */
[----:B------:R-:W-:-:S04]  /*1d20*/  IADD3 R0, PT, PT, R0, 0x1, RZ ;  /* 0x0000000100007810 */ /* 0x000fc80007ffe0ff */
[----:B------:R-:W-:Y:S02]  /*1d30*/  ISETP.NE.AND P0, PT, R0, RZ, PT ;  /* 0x000000ff0000720c */ /* 0x000fe40003f05270 */
[----:B0-----:R-:W-:-:S05]  /*1d40*/  IADD3 R2, P1, PT, R2, 0x400, RZ ;  /* 0x0000040002027810 */ /* 0x001fca0007f3e0ff */
[----:B------:R-:W-:Y:S02]  /*1d50*/  IMAD.X R5, RZ, RZ, R5, P1 ;  /* 0x000000ffff057224 */ /* 0x000fe400008e0605 */
[----:B--2---:R-:W-:-:S04]  /*1d60*/  FADD R10, R3, R10 ;  /* 0x0000000a030a7221 */ /* 0x004fc80000000000 */
[----:B------:R-:W-:Y:S05]  /*1d70*/  @P0 BRA `(.L_x_114) ;  /* 0xfffffffc00e00947 */ /* 0x000fea000383ffff */
.L_x_106:
[----:B------:R-:W-:Y:S05]  /*1d80*/  BSYNC.RECONVERGENT B1 ;  /* 0x0000000000017941 */ /* 0x000fea0003800200 */
.L_x_104:
[----:B------:R-:W0:Y:S01]  /*1d90*/  S2R R6, SR_LANEID ;  /* 0x0000000000067919 */ /* 0x000e220000000000 */
[----:B------:R-:W-:Y:S02]  /*1da0*/  MOV R3, R10 ;  /* 0x0000000a00037202 */ /* 0x000fe40000000f00 */
[----:B------:R-:W-:-:S03]  /*1db0*/  ISETP.NE.AND P5, PT, R8, RZ, PT ;  /* 0x000000ff0800720c */ /* 0x000fc60003fa5270 */
        /* <DEDUP_REMOVED lines=39> */
.L_x_102:
[----:B------:R-:W-:Y:S05]  /*2030*/  BSYNC.RECONVERGENT B0 ;  /* 0x0000000000007941 */ /* 0x000fea0003800200 */
.L_x_87:
[----:B------:R-:W-:Y:S05]  /*2040*/  @P5 EXIT ;  /* 0x000000000000594d */ /* 0x000fea0003800000 */
[----:B01----:R-:W0:Y:S01]  /*2050*/  LDC.64 R2, c[0x0][0x388] ;  /* 0x0000e200ff027b82 */ /* 0x003e220000000a00 */
[----:B------:R-:W2:Y:S02]  /*2060*/  LDCU UR4, c[0x0][0x39c] ;  /* 0x00007380ff0477ac */ /* 0x000ea40008000800 */
[----:B--2---:R-:W-:-:S05]  /*2070*/  FADD R5, R8, UR4 ;  /* 0x0000000408057e21 */ /* 0x004fca0008000000 */
[----:B0-----:R-:W-:Y:S01]  /*2080*/  STG.E desc[UR6][R2.64], R5 ;  /* 0x0000000502007986 */ /* 0x001fe2000c101906 */
[----:B------:R-:W-:Y:S05]  /*2090*/  EXIT ;  /* 0x000000000000794d */ /* 0x000fea0003800000 */
.L_x_115:
        /* <DEDUP_REMOVED lines=14> */
.L_x_330:


//--------------------- .text._ZN3cub18CUB_300001_SM_10006detail6reduce28DeviceReduceSingleTileKernelINS2_10policy_hubIfjN4cuda3std3__44plusIfEEE10Policy1000EPfSC_iS9_ffNS7_10__identityEEEvT0_T1_T2_T3_T4_T6_ --------------------------
	.section	.text._ZN3cub18CUB_300001_SM_10006detail6reduce28DeviceReduceSingleTileKernelINS2_10policy_hubIfjN4cuda3std3__44plusIfEEE10Policy1000EPfSC_iS9_ffNS7_10__identityEEEvT0_T1_T2_T3_T4_T6_,"ax",@progbits
	.align	128
        .global         _ZN3cub18CUB_300001_SM_10006detail6reduce28DeviceReduceSingleTileKernelINS2_10policy_hubIfjN4cuda3std3__44plusIfEEE10Policy1000EPfSC_iS9_ffNS7_10__identityEEEvT0_T1_T2_T3_T4_T6_
        .type           _ZN3cub18CUB_300001_SM_10006detail6reduce28DeviceReduceSingleTileKernelINS2_10policy_hubIfjN4cuda3std3__44plusIfEEE10Policy1000EPfSC_iS9_ffNS7_10__identityEEEvT0_T1_T2_T3_T4_T6_,@function
        .size           _ZN3cub18CUB_300001_SM_10006detail6reduce28DeviceReduceSingleTileKernelINS2_10policy_hubIfjN4cuda3std3__44plusIfEEE10Policy1000EPfSC_iS9_ffNS7_10__identityEEEvT0_T1_T2_T3_T4_T6_,(.L_x_331 - _ZN3cub18CUB_300001_SM_10006detail6reduce28DeviceReduceSingleTileKernelINS2_10policy_hubIfjN4cuda3std3__44plusIfEEE10Policy1000EPfSC_iS9_ffNS7_10__identityEEEvT0_T1_T2_T3_T4_T6_)
        .other          _ZN3cub18CUB_300001_SM_10006detail6reduce28DeviceReduceSingleTileKernelINS2_10policy_hubIfjN4cuda3std3__44plusIfEEE10Policy1000EPfSC_iS9_ffNS7_10__identityEEEvT0_T1_T2_T3_T4_T6_,@"STO_CUDA_ENTRY STV_DEFAULT"
_ZN3cub18CUB_300001_SM_10006detail6reduce28DeviceReduceSingleTileKernelINS2_10policy_hubIfjN4cuda3std3__44plusIfEEE10Policy1000EPfSC_iS9_ffNS7_10__identityEEEvT0_T1_T2_T3_T4_T6_:
.text._ZN3cub18CUB_300001_SM_10006detail6reduce28DeviceReduceSingleTileKernelINS2_10policy_hubIfjN4cuda3std3__44plusIfEEE10Policy1000EPfSC_iS9_ffNS7_10__identityEEEvT0_T1_T2_T3_T4_T6_:
        /* <DEDUP_REMOVED lines=13> */
.L_x_116:
        /* <DEDUP_REMOVED lines=16> */
.L_x_121:
[----:B------:R-:W-:Y:S05]  /*01d0*/  BSYNC.RECONVERGENT B1 ;  /* 0x0000000000017941 */ /* 0x000fea0003800200 */
.L_x_120:
        /* <DEDUP_REMOVED lines=16> */
.L_x_126:
        /* <DEDUP_REMOVED lines=9> */
.L_x_125:
[----:B------:R-:W-:Y:S05]  /*0370*/  BSYNC.RECONVERGENT B2 ;  /* 0x0000000000027941 */ /* 0x000fea0003800200 */
.L_x_124:
        /* <DEDUP_REMOVED lines=8> */
.L_x_129:
        /* <DEDUP_REMOVED lines=43> */
.L_x_128:
[----:B------:R-:W-:Y:S05]  /*06b0*/  BSYNC.RECONVERGENT B2 ;  /* 0x0000000000027941 */ /* 0x000fea0003800200 */
.L_x_127:
        /* <DEDUP_REMOVED lines=26> */
.L_x_131:
[----:B------:R-:W-:Y:S05]  /*0860*/  BSYNC.RECONVERGENT B2 ;  /* 0x0000000000027941 */ /* 0x000fea0003800200 */
.L_x_130:
        /* <DEDUP_REMOVED lines=12> */
.L_x_123:
[----:B------:R-:W-:Y:S05]  /*0930*/  BSYNC.RECONVERGENT B1 ;  /* 0x0000000000017941 */ /* 0x000fea0003800200 */
.L_x_122:
        /* <DEDUP_REMOVED lines=10> */
[----:B------:R-:W1:Y:S06]  /*09e0*/  SHFL.DOWN PT, R3, R0, 0x2, 0x1f ;  /* 0x08401f0000037f89 */ /* 0x000e6c00000e0000 */
[----:B------:R-:W2:Y:S01]  /*09f0*/  @!P1 S2R R6, SR_CgaCtaId ;  /* 0x0000000000069919 */ /* 0x000ea20000008800 */
[----:B0-----:R-:W-:Y:S02]  /*0a00*/  @!P1 MOV R5, 0x400 ;  /* 0x0000040000059802 */ /* 0x001fe40000000f00 */
[----:B------:R-:W-:-:S04]  /*0a10*/  @!P1 SHF.R.U32.HI R4, RZ, 0x3, R2 ;  /* 0x00000003ff049819 */ /* 0x000fc80000011602 */
[----:B------:R-:W-:Y:S01]  /*0a20*/  @!P1 LOP3.LUT R4, R4, 0x7c, RZ, 0xc0, !PT ;  /* 0x0000007c04049812 */ /* 0x000fe200078ec0ff */
[----:B-1----:R-:W-:Y:S01]  /*0a30*/  @!P0 FADD R0, R0, R3 ;  /* 0x0000000300008221 */ /* 0x002fe20000000000 */
[----:B------:R-:W-:-:S04]  /*0a40*/  ISETP.GT.AND P0, PT, R8, 0x1b, PT ;  /* 0x0000001b0800780c */ /* 0x000fc80003f04270 */
[----:B------:R-:W0:Y:S01]  /*0a50*/  SHFL.DOWN PT, R3, R0, 0x4, 0x1f ;  /* 0x08801f0000037f89 */ /* 0x000e2200000e0000 */
[----:B--2---:R-:W-:-:S04]  /*0a60*/  @!P1 LEA R5, R6, R5, 0x18 ;  /* 0x0000000506059211 */ /* 0x004fc800078ec0ff */
        /* <DEDUP_REMOVED lines=16> */
[----:B0-----:R-:W0:Y:S04]  /*0b70*/  LDS.128 R4, [UR4+0x10] ;  /* 0x00001004ff047984 */ /* 0x001e280008000c00 */
[----:B------:R-:W1:Y:S04]  /*0b80*/  LDS.128 R12, [UR4+0x20] ;  /* 0x00002004ff0c7984 */ /* 0x000e680008000c00 */
[----:B------:R-:W2:Y:S04]  /*0b90*/  LDS.128 R8, [UR4+0x30] ;  /* 0x00003004ff087984 */ /* 0x000ea80008000c00 */
[----:B------:R-:W3:Y:S01]  /*0ba0*/  LDS.128 R16, [UR4+0x40] ;  /* 0x00004004ff107984 */ /* 0x000ee20008000c00 */
[----:B0-----:R-:W-:-:S04]  /*0bb0*/  FADD R5, R0, R5 ;  /* 0x0000000500057221 */ /* 0x001fc80000000000 */
[----:B------:R-:W-:-:S04]  /*0bc0*/  FADD R6, R5, R6 ;  /* 0x0000000605067221 */ /* 0x000fc80000000000 */
[----:B------:R-:W-:-:S04]  /*0bd0*/  FADD R7, R6, R7 ;  /* 0x0000000706077221 */ /* 0x000fc80000000000 */
[----:B-1----:R-:W-:-:S04]  /*0be0*/  FADD R12, R7, R12 ;  /* 0x0000000c070c7221 */ /* 0x002fc80000000000 */
[----:B------:R-:W-:-:S04]  /*0bf0*/  FADD R13, R12, R13 ;  /* 0x0000000d0c0d7221 */ /* 0x000fc80000000000 */
[----:B------:R-:W-:-:S04]  /*0c00*/  FADD R14, R13, R14 ;  /* 0x0000000e0d0e7221 */ /* 0x000fc80000000000 */
[----:B------:R-:W-:-:S04]  /*0c10*/  FADD R15, R14, R15 ;  /* 0x0000000f0e0f7221 */ /* 0x000fc80000000000 */
[----:B--2---:R-:W-:-:S04]  /*0c20*/  FADD R8, R15, R8 ;  /* 0x000000080f087221 */ /* 0x004fc80000000000 */
[----:B------:R-:W-:-:S04]  /*0c30*/  FADD R9, R8, R9 ;  /* 0x0000000908097221 */ /* 0x000fc80000000000 */
[----:B------:R-:W-:-:S04]  /*0c40*/  FADD R10, R9, R10 ;  /* 0x0000000a090a7221 */ /* 0x000fc80000000000 */
[----:B------:R-:W-:-:S04]  /*0c50*/  FADD R11, R10, R11 ;  /* 0x0000000b0a0b7221 */ /* 0x000fc80000000000 */
[----:B---3--:R-:W-:-:S04]  /*0c60*/  FADD R16, R11, R16 ;  /* 0x000000100b107221 */ /* 0x008fc80000000000 */
[----:B------:R-:W-:-:S04]  /*0c70*/  FADD R17, R16, R17 ;  /* 0x0000001110117221 */ /* 0x000fc80000000000 */
[----:B------:R-:W-:-:S04]  /*0c80*/  FADD R18, R17, R18 ;  /* 0x0000001211127221 */ /* 0x000fc80000000000 */
[----:B------:R-:W-:Y:S01]  /*0c90*/  FADD R0, R18, R19 ;  /* 0x0000001312007221 */ /* 0x000fe20000000000 */
[----:B------:R-:W-:Y:S06]  /*0ca0*/  BRA `(.L_x_133) ;  /* 0x0000003400707947 */ /* 0x000fec0003800000 */
.L_x_132:
        /* <DEDUP_REMOVED lines=23> */
[-C--:B------:R-:W-:Y:S02]  /*0e20*/  ISETP.GT.AND P0, PT, R5, R4.reuse, PT ;  /* 0x000000040500720c */ /* 0x080fe40003f04270 */
[----:B------:R-:W-:Y:S02]  /*0e30*/  IADD3 R5, PT, PT, R9, 0x10, RZ ;  /* 0x0000001009057810 */ /* 0x000fe40007ffe0ff */
        /* <DEDUP_REMOVED lines=20> */
[----:B------:R-:W0:Y:S04]  /*0f80*/  LDS.128 R16, [UR4+0x10] ;  /* 0x00001004ff107984 */ /* 0x000e280008000c00 */
[----:B----4-:R-:W1:Y:S04]  /*0f90*/  LDS.128 R4, [UR4+0x20] ;  /* 0x00002004ff047984 */ /* 0x010e680008000c00 */
[----:B------:R-:W2:Y:S04]  /*0fa0*/  LDS.128 R8, [UR4+0x30] ;  /* 0x00003004ff087984 */ /* 0x000ea80008000c00 */
[----:B------:R-:W3:Y:S01]  /*0fb0*/  LDS.128 R12, [UR4+0x40] ;  /* 0x00004004ff0c7984 */ /* 0x000ee20008000c00 */
[----:B0-----:R-:W-:Y:S01]  /*0fc0*/  @P2 FADD R0, R0, R17 ;  /* 0x0000001100002221 */ /* 0x001fe20000000000 */
[----:B------:R-:W-:-:S03]  /*0fd0*/  ISETP.GT.AND P2, PT, R3, 0x80, PT ;  /* 0x000000800300780c */ /* 0x000fc60003f44270 */
[----:B------:R-:W-:Y:S01]  /*0fe0*/  @P3 FADD R0, R0, R18 ;  /* 0x0000001200003221 */ /* 0x000fe20000000000 */
[----:B------:R-:W-:-:S03]  /*0ff0*/  ISETP.GT.AND P3, PT, R3, 0xa0, PT ;  /* 0x000000a00300780c */ /* 0x000fc60003f64270 */
[----:B------:R-:W-:Y:S01]  /*1000*/  @P1 FADD R0, R0, R19 ;  /* 0x0000001300001221 */ /* 0x000fe20000000000 */
[----:B------:R-:W-:-:S05]  /*1010*/  ISETP.GT.AND P1, PT, R3, 0xe0, PT ;  /* 0x000000e00300780c */ /* 0x000fca0003f24270 */
[----:B-1----:R-:W-:Y:S01]  /*1020*/  @P2 FADD R0, R0, R4 ;  /* 0x0000000400002221 */ /* 0x002fe20000000000 */
[----:B------:R-:W-:-:S03]  /*1030*/  ISETP.GT.AND P2, PT, R3, 0x100, PT ;  /* 0x000001000300780c */ /* 0x000fc60003f44270 */
[----:B------:R-:W-:Y:S01]  /*1040*/  @P3 FADD R0, R0, R5 ;  /* 0x0000000500003221 */ /* 0x000fe20000000000 */
[----:B------:R-:W-:-:S03]  /*1050*/  ISETP.GT.AND P3, PT, R3, 0x120, PT ;  /* 0x000001200300780c */ /* 0x000fc60003f64270 */
[----:B------:R-:W-:Y:S01]  /*1060*/  @P4 FADD R0, R0, R6 ;  /* 0x0000000600004221 */ /* 0x000fe20000000000 */
[----:B------:R-:W-:-:S03]  /*1070*/  ISETP.GT.AND P4, PT, R3, 0x140, PT ;  /* 0x000001400300780c */ /* 0x000fc60003f84270 */
[----:B------:R-:W-:Y:S01]  /*1080*/  @P1 FADD R0, R0, R7 ;  /* 0x0000000700001221 */ /* 0x000fe20000000000 */
[----:B------:R-:W-:-:S03]  /*1090*/  ISETP.GT.AND P1, PT, R3, 0x160, PT ;  /* 0x000001600300780c */ /* 0x000fc60003f24270 */
[----:B--2---:R-:W-:Y:S01]  /*10a0*/  @P2 FADD R0, R0, R8 ;  /* 0x0000000800002221 */ /* 0x004fe20000000000 */
[----:B------:R-:W-:-:S03]  /*10b0*/  ISETP.GT.AND P2, PT, R3, 0x180, PT ;  /* 0x000001800300780c */ /* 0x000fc60003f44270 */
[----:B------:R-:W-:Y:S01]  /*10c0*/  @P3 FADD R0, R0, R9 ;  /* 0x0000000900003221 */ /* 0x000fe20000000000 */
[----:B------:R-:W-:-:S03]  /*10d0*/  ISETP.GT.AND P3, PT, R3, 0x1a0, PT ;  /* 0x000001a00300780c */ /* 0x000fc60003f64270 */
[----:B------:R-:W-:Y:S01]  /*10e0*/  @P4 FADD R0, R0, R10 ;  /* 0x0000000a00004221 */ /* 0x000fe20000000000 */
[----:B------:R-:W-:-:S03]  /*10f0*/  ISETP.GT.AND P4, PT, R3, 0x1c0, PT ;  /* 0x000001c00300780c */ /* 0x000fc60003f84270 */
[----:B------:R-:W-:Y:S01]  /*1100*/  @P1 FADD R0, R0, R11 ;  /* 0x0000000b00001221 */ /* 0x000fe20000000000 */
[----:B------:R-:W-:-:S03]  /*1110*/  ISETP.GT.AND P1, PT, R3, 0x1e0, PT ;  /* 0x000001e00300780c */ /* 0x000fc60003f24270 */
[----:B---3--:R-:W-:-:S04]  /*1120*/  @P2 FADD R0, R0, R12 ;  /* 0x0000000c00002221 */ /* 0x008fc80000000000 */
[----:B------:R-:W-:-:S04]  /*1130*/  @P3 FADD R0, R0, R13 ;  /* 0x0000000d00003221 */ /* 0x000fc80000000000 */
[----:B------:R-:W-:-:S04]  /*1140*/  @P4 FADD R0, R0, R14 ;  /* 0x0000000e00004221 */ /* 0x000fc80000000000 */
[----:B------:R-:W-:Y:S01]  /*1150*/  @P1 FADD R0, R0, R15 ;  /* 0x0000000f00001221 */ /* 0x000fe20000000000 */
[----:B------:R-:W-:Y:S06]  /*1160*/  BRA `(.L_x_133) ;  /* 0x0000003000407947 */ /* 0x000fec0003800000 */
.L_x_119:
[----:B------:R-:W0:Y:S01]  /*1170*/  S2R R2, SR_TID.X ;  /* 0x0000000000027919 */ /* 0x000e220000002100 */
[----:B------:R-:W1:Y:S01]  /*1180*/  LDC.64 R4, c[0x0][0x380] ;  /* 0x0000e000ff047b82 */ /* 0x000e620000000a00 */
[----:B0-----:R-:W-:-:S05]  /*1190*/  SHF.L.U32 R7, R2, 0x1, RZ ;  /* 0x0000000102077819 */ /* 0x001fca00000006ff */
[----:B-1----:R-:W-:-:S05]  /*11a0*/  IMAD.WIDE.U32 R4, R7, 0x4, R4 ;  /* 0x0000000407047825 */ /* 0x002fca00078e0004 */
[----:B------:R-:W2:Y:S04]  /*11b0*/  LDG.E.64.CONSTANT R14, desc[UR6][R4.64] ;  /* 0x00000006040e7981 */ /* 0x000ea8000c1e9b00 */
[----:B------:R-:W3:Y:S04]  /*11c0*/  LDG.E.64.CONSTANT R16, desc[UR6][R4.64+0x1000] ;  /* 0x0010000604107981 */ /* 0x000ee8000c1e9b00 */
[----:B------:R-:W4:Y:S04]  /*11d0*/  LDG.E.64.CONSTANT R18, desc[UR6][R4.64+0x2000] ;  /* 0x0020000604127981 */ /* 0x000f28000c1e9b00 */
[----:B------:R-:W5:Y:S04]  /*11e0*/  LDG.E.64.CONSTANT R20, desc[UR6][R4.64+0x3000] ;  /* 0x0030000604147981 */ /* 0x000f68000c1e9b00 */
[----:B------:R-:W5:Y:S04]  /*11f0*/  LDG.E.64.CONSTANT R12, desc[UR6][R4.64+0x4000] ;  /* 0x00400006040c7981 */ /* 0x000f68000c1e9b00 */
[----:B------:R-:W5:Y:S04]  /*1200*/  LDG.E.64.CONSTANT R10, desc[UR6][R4.64+0x5000] ;  /* 0x00500006040a7981 */ /* 0x000f68000c1e9b00 */
[----:B------:R-:W5:Y:S04]  /*1210*/  LDG.E.64.CONSTANT R6, desc[UR6][R4.64+0x6000] ;  /* 0x0060000604067981 */ /* 0x000f68000c1e9b00 */
[----:B------:R-:W5:Y:S01]  /*1220*/  LDG.E.64.CONSTANT R8, desc[UR6][R4.64+0x7000] ;  /* 0x0070000604087981 */ /* 0x000f62000c1e9b00 */
[----:B------:R-:W-:Y:S01]  /*1230*/  ISETP.GE.U32.AND P0, PT, R3, 0x4000, PT ;  /* 0x000040000300780c */ /* 0x000fe20003f06070 */
[----:B--2---:R-:W-:Y:S01]  /*1240*/  FADD R14, R14, R15 ;  /* 0x0000000f0e0e7221 */ /* 0x004fe20000000000 */
[----:B---3--:R-:W-:Y:S01]  /*1250*/  FADD R17, R16, R17 ;  /* 0x0000001110117221 */ /* 0x008fe20000000000 */
[----:B----4-:R-:W-:-:S03]  /*1260*/  FADD R18, R18, R19 ;  /* 0x0000001312127221 */ /* 0x010fc60000000000 */
[----:B------:R-:W-:Y:S01]  /*1270*/  FADD R14, R14, R17 ;  /* 0x000000110e0e7221 */ /* 0x000fe20000000000 */
[----:B-----5:R-:W-:Y:S01]  /*1280*/  FADD R21, R20, R21 ;  /* 0x0000001514157221 */ /* 0x020fe20000000000 */
[----:B------:R-:W-:Y:S02]  /*1290*/  HFMA2 R20, -RZ, RZ, 0, 0.0078125 ;  /* 0x00002000ff147431 */ /* 0x000fe400000001ff */
[----:B------:R-:W-:Y:S01]  /*12a0*/  FADD R12, R12, R13 ;  /* 0x0000000d0c0c7221 */ /* 0x000fe20000000000 */
[----:B------:R-:W-:Y:S01]  /*12b0*/  FADD R21, R18, R21 ;  /* 0x0000001512157221 */ /* 0x000fe20000000000 */
[----:B------:R-:W-:-:S03]  /*12c0*/  FADD R11, R10, R11 ;  /* 0x0000000b0a0b7221 */ /* 0x000fc60000000000 */
[----:B------:R-:W-:Y:S01]  /*12d0*/  FADD R14, R14, R21 ;  /* 0x000000150e0e7221 */ /* 0x000fe20000000000 */
[----:B------:R-:W-:Y:S01]  /*12e0*/  FADD R6, R6, R7 ;  /* 0x0000000706067221 */ /* 0x000fe20000000000 */
[----:B------:R-:W-:Y:S01]  /*12f0*/  FADD R11, R12, R11 ;  /* 0x0000000b0c0b7221 */ /* 0x000fe20000000000 */
[----:B------:R-:W-:-:S04]  /*1300*/  FADD R9, R8, R9 ;  /* 0x0000000908097221 */ /* 0x000fc80000000000 */
[----:B------:R-:W-:-:S04]  /*1310*/  FADD R6, R6, R9 ;  /* 0x0000000906067221 */ /* 0x000fc80000000000 */
[----:B------:R-:W-:-:S04]  /*1320*/  FADD R11, R11, R6 ;  /* 0x000000060b0b7221 */ /* 0x000fc80000000000 */
[----:B------:R-:W-:Y:S01]  /*1330*/  FADD R0, R14, R11 ;  /* 0x0000000b0e007221 */ /* 0x000fe20000000000 */
[----:B------:R-:W-:Y:S06]  /*1340*/  @!P0 BRA `(.L_x_134) ;  /* 0x00000000008c8947 */ /* 0x000fec0003800000 */
[----:B------:R-:W0:Y:S01]  /*1350*/  LDC R24, c[0x0][0x390] ;  /* 0x0000e400ff187b82 */ /* 0x000e220000000800 */
[----:B------:R-:W-:Y:S02]  /*1360*/  IADD3 R21, PT, PT, R3, -0x2000, RZ ;  /* 0xffffe00003157810 */ /* 0x000fe40007ffe0ff */
[----:B------:R-:W-:-:S07]  /*1370*/  MOV R20, 0x2000 ;  /* 0x0000200000147802 */ /* 0x000fce0000000f00 */
.L_x_136:
[----:B------:R-:W-:-:S05]  /*1380*/  IMAD.WIDE R26, R20, 0x4, R4 ;  /* 0x00000004141a7825 */ /* 0x000fca00078e0204 */
[----:B------:R-:W2:Y:S04]  /*1390*/  LDG.E.64.CONSTANT R14, desc[UR6][R26.64+0x6000] ;  /* 0x006000061a0e7981 */ /* 0x000ea8000c1e9b00 */
[----:B------:R-:W2:Y:S04]  /*13a0*/  LDG.E.64.CONSTANT R6, desc[UR6][R26.64+0x7000] ;  /* 0x007000061a067981 */ /* 0x000ea8000c1e9b00 */
[----:B------:R-:W3:Y:S04]  /*13b0*/  LDG.E.64.CONSTANT R22, desc[UR6][R26.64] ;  /* 0x000000061a167981 */ /* 0x000ee8000c1e9b00 */
[----:B------:R-:W4:Y:S04]  /*13c0*/  LDG.E.64.CONSTANT R18, desc[UR6][R26.64+0x1000] ;  /* 0x001000061a127981 */ /* 0x000f28000c1e9b00 */
[----:B------:R-:W5:Y:S04]  /*13d0*/  LDG.E.64.CONSTANT R16, desc[UR6][R26.64+0x2000] ;  /* 0x002000061a107981 */ /* 0x000f68000c1e9b00 */
[----:B------:R-:W5:Y:S04]  /*13e0*/  LDG.E.64.CONSTANT R12, desc[UR6][R26.64+0x3000] ;  /* 0x003000061a0c7981 */ /* 0x000f68000c1e9b00 */
[----:B------:R-:W5:Y:S04]  /*13f0*/  LDG.E.64.CONSTANT R10, desc[UR6][R26.64+0x4000] ;  /* 0x004000061a0a7981 */ /* 0x000f68000c1e9b00 */
[----:B------:R-:W5:Y:S01]  /*1400*/  LDG.E.64.CONSTANT R8, desc[UR6][R26.64+0x5000] ;  /* 0x005000061a087981 */ /* 0x000f62000c1e9b00 */
[----:B0-----:R-:W-:Y:S01]  /*1410*/  MOV R3, R24 ;  /* 0x0000001800037202 */ /* 0x001fe20000000f00 */
[----:B--2---:R-:W-:-:S03]  /*1420*/  FADD R15, R15, R6 ;  /* 0x000000060f0f7221 */ /* 0x004fc60000000000 */
[----:B------:R-:W-:Y:S01]  /*1430*/  IADD3 R6, PT, PT, -R20, R3, RZ ;  /* 0x0000000314067210 */ /* 0x000fe20007ffe1ff */
[----:B---3--:R-:W-:-:S03]  /*1440*/  FADD R0, R22, R0 ;  /* 0x0000000016007221 */ /* 0x008fc60000000000 */
[----:B------:R-:W-:Y:S01]  /*1450*/  ISETP.GE.AND P0, PT, R6, 0x2000, PT ;  /* 0x000020000600780c */ /* 0x000fe20003f06270 */
[----:B----4-:R-:W-:Y:S01]  /*1460*/  FADD R23, R23, R18 ;  /* 0x0000001217177221 */ /* 0x010fe20000000000 */
[----:B-----5:R-:W-:Y:S01]  /*1470*/  FADD R18, R19, R16 ;  /* 0x0000001013127221 */ /* 0x020fe20000000000 */
[----:B------:R-:W-:Y:S01]  /*1480*/  FADD R17, R17, R12 ;  /* 0x0000000c11117221 */ /* 0x000fe20000000000 */
[----:B------:R-:W-:Y:S01]  /*1490*/  FADD R12, R13, R10 ;  /* 0x0000000a0d0c7221 */ /* 0x000fe20000000000 */
[----:B------:R-:W-:Y:S01]  /*14a0*/  FADD R11, R11, R8 ;  /* 0x000000080b0b7221 */ /* 0x000fe20000000000 */
[----:B------:R-:W-:Y:S01]  /*14b0*/  FADD R8, R9, R14 ;  /* 0x0000000e09087221 */ /* 0x000fe20000000000 */
[----:B------:R-:W-:Y:S01]  /*14c0*/  FADD R0, R0, R23 ;  /* 0x0000001700007221 */ /* 0x000fe20000000000 */
[----:B------:R-:W-:Y:S01]  /*14d0*/  FADD R17, R18, R17 ;  /* 0x0000001112117221 */ /* 0x000fe20000000000 */
[----:B------:R-:W-:Y:S01]  /*14e0*/  FADD R11, R12, R11 ;  /* 0x0000000b0c0b7221 */ /* 0x000fe20000000000 */
[----:B------:R-:W-:-:S02]  /*14f0*/  FADD R8, R8, R15 ;  /* 0x0000000f08087221 */ /* 0x000fc40000000000 */
[----:B------:R-:W-:Y:S02]  /*1500*/  FADD R0, R0, R17 ;  /* 0x0000001100007221 */ /* 0x000fe40000000000 */
[----:B------:R-:W-:-:S04]  /*1510*/  FADD R11, R11, R8 ;  /* 0x000000080b0b7221 */ /* 0x000fc80000000000 */
[----:B------:R-:W-:-:S04]  /*1520*/  FADD R11, R0, R11 ;  /* 0x0000000b000b7221 */ /* 0x000fc80000000000 */
[----:B------:R-:W-:Y:S01]  /*1530*/  FADD R0, R7, R11 ;  /* 0x0000000b07007221 */ /* 0x000fe20000000000 */
[----:B------:R-:W-:Y:S06]  /*1540*/  @!P0 BRA `(.L_x_135) ;  /* 0x0000000800308947 */ /* 0x000fec0003800000 */
[----:B------:R-:W-:-:S04]  /*1550*/  IADD3 R20, PT, PT, R20, 0x2000, RZ ;  /* 0x0000200014147810 */ /* 0x000fc80007ffe0ff */
[----:B------:R-:W-:-:S13]  /*1560*/  ISETP.GT.AND P0, PT, R20, R21, PT ;  /* 0x000000151400720c */ /* 0x000fda0003f04270 */
[----:B------:R-:W-:Y:S05]  /*1570*/  @!P0 BRA `(.L_x_136) ;  /* 0xfffffffc00808947 */ /* 0x000fea000383ffff */
.L_x_134:
        /* <DEDUP_REMOVED lines=20> */
.L_x_140:
        /* <DEDUP_REMOVED lines=8> */
.L_x_139:
[----:B------:R-:W-:Y:S05]  /*1740*/  BSYNC.RECONVERGENT B2 ;  /* 0x0000000000027941 */ /* 0x000fea0003800200 */
.L_x_138:
[----:B------:R-:W-:Y:S05]  /*1750*/  @!P1 BRA `(.L_x_137) ;  /* 0x0000000400a89947 */ /* 0x000fea0003800000 */
[----:B------:R-:W0:Y:S01]  /*1760*/  LDCU.64 UR4, c[0x0][0x380] ;  /* 0x00007000ff0477ac */ /* 0x000e220008000a00 */
[----:B------:R-:W-:Y:S01]  /*1770*/  IADD3 R5, PT, PT, R11, -R10, RZ ;  /* 0x8000000a0b057210 */ /* 0x000fe20007ffe0ff */
[----:B------:R-:W-:Y:S01]  /*1780*/  BSSY.RECONVERGENT B2, `(.L_x_141) ;  /* 0x000003b000027945 */ /* 0x000fe20003800200 */
[----:B------:R-:W-:Y:S02]  /*1790*/  IADD3 R3, P0, PT, R10, R20, RZ ;  /* 0x000000140a037210 */ /* 0x000fe40007f1e0ff */
[----:B------:R-:W-:Y:S02]  /*17a0*/  ISETP.GT.AND P1, PT, R5, 0x1800, PT ;  /* 0x000018000500780c */ /* 0x000fe40003f24270 */
[----:B------:R-:W-:Y:S02]  /*17b0*/  IADD3.X R6, PT, PT, RZ, RZ, RZ, P0, !PT ;  /* 0x000000ffff067210 */ /* 0x000fe400007fe4ff */
[----:B0-----:R-:W-:-:S04]  /*17c0*/  LEA R4, P0, R3, UR4, 0x2 ;  /* 0x0000000403047c11 */ /* 0x001fc8000f8010ff */
[----:B------:R-:W-:Y:S02]  /*17d0*/  LEA.HI.X R3, R3, UR5, R6, 0x2, P0 ;  /* 0x0000000503037c11 */ /* 0x000fe400080f1406 */
[----:B------:R-:W-:-:S04]  /*17e0*/  IADD3 R4, P0, PT, R4, 0x1000, RZ ;  /* 0x0000100004047810 */ /* 0x000fc80007f1e0ff */
[----:B------:R-:W-:Y:S02]  /*17f0*/  IADD3.X R5, PT, PT, RZ, R3, RZ, P0, !PT ;  /* 0x00000003ff057210 */ /* 0x000fe400007fe4ff */
[----:B------:R-:W-:Y:S02]  /*1800*/  PLOP3.LUT P0, PT, PT, PT, PT, 0x80, 0x8 ;  /* 0x000000000008781c */ /* 0x000fe40003f0f070 */
[----:B------:R-:W-:Y:S01]  /*1810*/  IADD3 R3, PT, PT, R10, R20, RZ ;  /* 0x000000140a037210 */ /* 0x000fe20007ffe0ff */
[----:B------:R-:W-:Y:S10]  /*1820*/  @!P1 BRA `(.L_x_142) ;  /* 0x0000000000c09947 */ /* 0x000ff40003800000 */
[----:B------:R-:W-:Y:S02]  /*1830*/  PLOP3.LUT P0, PT, PT, PT, PT, 0x8, 0x80 ;  /* 0x000000000080781c */ /* 0x000fe40003f0e170 */
[----:B------:R-:W-:-:S11]  /*1840*/  IADD3 R13, PT, PT, R11, -0x1800, RZ ;  /* 0xffffe8000b0d7810 */ /* 0x000fd60007ffe0ff */
.L_x_143:
        /* <DEDUP_REMOVED lines=46> */
.L_x_142:
[----:B------:R-:W-:Y:S05]  /*1b30*/  BSYNC.RECONVERGENT B2 ;  /* 0x0000000000027941 */ /* 0x000fea0003800200 */
.L_x_141:
        /* <DEDUP_REMOVED lines=31> */
.L_x_145:
[----:B------:R-:W-:Y:S05]  /*1d30*/  BSYNC.RECONVERGENT B2 ;  /* 0x0000000000027941 */ /* 0x000fea0003800200 */
.L_x_144:
        /* <DEDUP_REMOVED lines=9> */
[----:B----4-:R-:W-:-:S04]  /*1dd0*/  FADD R0, R0, R3 ;  /* 0x0000000300007221 */ /* 0x010fc80000000000 */
[----:B--2---:R-:W-:-:S04]  /*1de0*/  FADD R0, R0, R9 ;  /* 0x0000000900007221 */ /* 0x004fc80000000000 */
[----:B---3--:R-:W-:-:S07]  /*1df0*/  FADD R0, R0, R11 ;  /* 0x0000000b00007221 */ /* 0x008fce0000000000 */
.L_x_137:
[----:B------:R-:W-:Y:S05]  /*1e00*/  BSYNC.RECONVERGENT B1 ;  /* 0x0000000000017941 */ /* 0x000fea0003800200 */
.L_x_135:
        /* <DEDUP_REMOVED lines=32> */
[----:B---3--:R-:W0:Y:S04]  /*2010*/  LDS.128 R4, [UR4+0x10] ;  /* 0x00001004ff047984 */ /* 0x008e280008000c00 */
        /* <DEDUP_REMOVED lines=19> */
.L_x_118:
        /* <DEDUP_REMOVED lines=12> */
.L_x_148:
[----:B------:R-:W-:Y:S05]  /*2210*/  BSYNC.RECONVERGENT B1 ;  /* 0x0000000000017941 */ /* 0x000fea0003800200 */
.L_x_147:
        /* <DEDUP_REMOVED lines=16> */
.L_x_153:
        /* <DEDUP_REMOVED lines=9> */
.L_x_152:
[----:B------:R-:W-:Y:S05]  /*23b0*/  BSYNC.RECONVERGENT B2 ;  /* 0x0000000000027941 */ /* 0x000fea0003800200 */
.L_x_151:
        /* <DEDUP_REMOVED lines=8> */
.L_x_156:
        /* <DEDUP_REMOVED lines=43> */
.L_x_155:
[----:B------:R-:W-:Y:S05]  /*26f0*/  BSYNC.RECONVERGENT B2 ;  /* 0x0000000000027941 */ /* 0x000fea0003800200 */
.L_x_154:
        /* <DEDUP_REMOVED lines=26> */
.L_x_158:
[----:B------:R-:W-:Y:S05]  /*28a0*/  BSYNC.RECONVERGENT B2 ;  /* 0x0000000000027941 */ /* 0x000fea0003800200 */
.L_x_157:
        /* <DEDUP_REMOVED lines=12> */
.L_x_150:
[----:B------:R-:W-:Y:S05]  /*2970*/  BSYNC.RECONVERGENT B1 ;  /* 0x0000000000017941 */ /* 0x000fea0003800200 */
.L_x_149:
[----:B------:R-:W-:Y:S02]  /*2980*/  ISETP.GE.AND P0, PT, R3, 0x200, PT ;  /* 0x000002000300780c */ /* 0x000fe40003f06270 */
[----:B0----5:R-:W-:-:S11]  /*2990*/  MOV R5, R0 ;  /* 0x0000000000057202 */ /* 0x021fd60000000f00 */
[----:B------:R-:W-:Y:S05]  /*29a0*/  @!P0 BRA `(.L_x_159) ;  /* 0x0000000000d08947 */ /* 0x000fea0003800000 */
[----:B------:R-:W0:Y:S01]  /*29b0*/  S2R R7, SR_LANEID ;  /* 0x0000000000077919 */ /* 0x000e220000000000 */
[----:B------:R-:W1:Y:S02]  /*29c0*/  SHFL.DOWN PT, R0, R5, 0x1, 0x1f ;  /* 0x08201f0005007f89 */ /* 0x000e6400000e0000 */
[----:B-1----:R-:W-:Y:S01]  /*29d0*/  FADD R0, R0, R5 ;  /* 0x0000000500007221 */ /* 0x002fe20000000000 */
[C---:B0-----:R-:W-:Y:S02]  /*29e0*/  ISETP.GT.AND P0, PT, R7.reuse, 0x1e, PT ;  /* 0x0000001e0700780c */ /* 0x041fe40003f04270 */
[----:B------:R-:W-:Y:S02]  /*29f0*/  ISETP.NE.AND P1, PT, R7, RZ, PT ;  /* 0x000000ff0700720c */ /* 0x000fe40003f25270 */
[----:B------:R-:W-:Y:S02]  /*2a00*/  FSEL R0, R5, R0, P0 ;  /* 0x0000000005007208 */ /* 0x000fe40000000000 */
[----:B------:R-:W-:-:S03]  /*2a10*/  ISETP.GT.AND P0, PT, R7, 0x1d, PT ;  /* 0x0000001d0700780c */ /* 0x000fc60003f04270 */
[----:B------:R-:W0:Y:S06]  /*2a20*/  SHFL.DOWN PT, R3, R0, 0x2, 0x1f ;  /* 0x08401f0000037f89 */ /* 0x000e2c00000e0000 */
        /* <DEDUP_REMOVED lines=24> */
[----:B--2---:R-:W0:Y:S04]  /*2bb0*/  LDS.128 R4, [UR4+0x10] ;  /* 0x00001004ff047984 */ /* 0x004e280008000c00 */
        /* <DEDUP_REMOVED lines=19> */
.L_x_159:
[----:B------:R-:W0:Y:S01]  /*2cf0*/  S2R R4, SR_LANEID ;  /* 0x0000000000047919 */ /* 0x000e220000000000 */
[----:B------:R-:W-:-:S04]  /*2d00*/  LOP3.LUT R0, R2, 0x3e0, RZ, 0xc0, !PT ;  /* 0x000003e002007812 */ /* 0x000fc800078ec0ff */
[----:B------:R-:W-:Y:S02]  /*2d10*/  IADD3 R6, PT, PT, R0, 0x20, RZ ;  /* 0x0000002000067810 */ /* 0x000fe40007ffe0ff */
[----:B------:R-:W-:Y:S02]  /*2d20*/  LOP3.LUT R0, RZ, R0, RZ, 0x33, !PT ;  /* 0x00000000ff007212 */ /* 0x000fe400078e33ff */
[-C--:B------:R-:W-:Y:S02]  /*2d30*/  ISETP.GT.AND P0, PT, R6, R3.reuse, PT ;  /* 0x000000030600720c */ /* 0x080fe40003f04270 */
[----:B------:R-:W-:-:S04]  /*2d40*/  IADD3 R0, PT, PT, R0, R3, RZ ;  /* 0x0000000300007210 */ /* 0x000fc80007ffe0ff */
[----:B------:R-:W-:-:S05]  /*2d50*/  SEL R6, R0, 0x1f, P0 ;  /* 0x0000001f00067807 */ /* 0x000fca0000000000 */
[----:B------:R-:W1:Y:S01]  /*2d60*/  SHFL.DOWN PT, R0, R5, 0x1, R6 ;  /* 0x0820000005007989 */ /* 0x000e6200000e0006 */
[C---:B0-----:R-:W-:Y:S02]  /*2d70*/  ISETP.GE.AND P0, PT, R4.reuse, R6, PT ;  /* 0x000000060400720c */ /* 0x041fe40003f06270 */
[C---:B------:R-:W-:Y:S02]  /*2d80*/  IADD3 R7, PT, PT, R4.reuse, 0x2, RZ ;  /* 0x0000000204077810 */ /* 0x040fe40007ffe0ff */
[----:B------:R-:W-:-:S09]  /*2d90*/  ISETP.NE.AND P1, PT, R4, RZ, PT ;  /* 0x000000ff0400720c */ /* 0x000fd20003f25270 */
[----:B-1----:R-:W-:Y:S01]  /*2da0*/  @!P0 FADD R5, R0, R5 ;  /* 0x0000000500058221 */ /* 0x002fe20000000000 */
[-C--:B------:R-:W-:Y:S02]  /*2db0*/  ISETP.GT.AND P0, PT, R7, R6.reuse, PT ;  /* 0x000000060700720c */ /* 0x080fe40003f04270 */
[----:B------:R-:W-:Y:S01]  /*2dc0*/  IADD3 R7, PT, PT, R4, 0x4, RZ ;  /* 0x0000000404077810 */ /* 0x000fe20007ffe0ff */
[----:B------:R-:W0:Y:S01]  /*2dd0*/  @!P1 S2R R8, SR_CgaCtaId ;  /* 0x0000000000089919 */ /* 0x000e220000008800 */
        /* <DEDUP_REMOVED lines=31> */
[----:B-1----:R-:W1:Y:S04]  /*2fd0*/  LDS.128 R4, [UR4+0x20] ;  /* 0x00002004ff047984 */ /* 0x002e680008000c00 */
        /* <DEDUP_REMOVED lines=29> */
.L_x_146:
        /* <DEDUP_REMOVED lines=28> */
[----:B------:R-:W-:Y:S02]  /*3370*/  HFMA2 R11, -RZ, RZ, 0, 0.0078125 ;  /* 0x00002000ff0b7431 */ /* 0x000fe400000001ff */
        /* <DEDUP_REMOVED lines=11> */
.L_x_162:
[----:B------:R-:W-:-:S05]  /*3430*/  IMAD.WIDE R2, R11, 0x4, R4 ;  /* 0x000000040b027825 */ /* 0x000fca00078e0204 */
        /* <DEDUP_REMOVED lines=15> */
[----:B------:R0:W5:Y:S02]  /*3530*/  LDG.E.CONSTANT R18, desc[UR6][R2.64+0x7800] ;  /* 0x0078000602127981 */ /* 0x000164000c1e9900 */
[----:B0-----:R-:W-:-:S04]  /*3540*/  MOV R3, R7 ;  /* 0x0000000700037202 */ /* 0x001fc80000000f00 */
[----:B------:R-:W-:-:S04]  /*3550*/  IADD3 R2, PT, PT, -R11, R3, RZ ;  /* 0x000000030b027210 */ /* 0x000fc80007ffe1ff */
[----:B------:R-:W-:Y:S01]  /*3560*/  ISETP.GE.AND P0, PT, R2, 0x2000, PT ;  /* 0x000020000200780c */ /* 0x000fe20003f06270 */
        /* <DEDUP_REMOVED lines=17> */
[----:B------:R-:W-:-:S04]  /*3680*/  IADD3 R11, PT, PT, R11, 0x2000, RZ ;  /* 0x000020000b0b7810 */ /* 0x000fc80007ffe0ff */
[----:B------:R-:W-:-:S13]  /*3690*/  ISETP.GT.AND P0, PT, R11, R6, PT ;  /* 0x000000060b00720c */ /* 0x000fda0003f04270 */
[----:B------:R-:W-:Y:S05]  /*36a0*/  @!P0 BRA `(.L_x_162) ;  /* 0xfffffffc00608947 */ /* 0x000fea000383ffff */
.L_x_160:
        /* <DEDUP_REMOVED lines=20> */
.L_x_166:
        /* <DEDUP_REMOVED lines=8> */
.L_x_165:
[----:B------:R-:W-:Y:S05]  /*3870*/  BSYNC.RECONVERGENT B2 ;  /* 0x0000000000027941 */ /* 0x000fea0003800200 */
.L_x_164:
        /* <DEDUP_REMOVED lines=16> */
.L_x_169:
        /* <DEDUP_REMOVED lines=46> */
.L_x_168:
[----:B------:R-:W-:Y:S05]  /*3c60*/  BSYNC.RECONVERGENT B2 ;  /* 0x0000000000027941 */ /* 0x000fea0003800200 */
.L_x_167:
        /* <DEDUP_REMOVED lines=31> */
.L_x_171:
[----:B------:R-:W-:Y:S05]  /*3e60*/  BSYNC.RECONVERGENT B2 ;  /* 0x0000000000027941 */ /* 0x000fea0003800200 */
.L_x_170:
        /* <DEDUP_REMOVED lines=12> */
.L_x_163:
[----:B------:R-:W-:Y:S05]  /*3f30*/  BSYNC.RECONVERGENT B1 ;  /* 0x0000000000017941 */ /* 0x000fea0003800200 */
.L_x_161:
        /* <DEDUP_REMOVED lines=50> */
[----:B------:R-:W-:-:S07]  /*4260*/  FADD R0, R18, R19 ;  /* 0x0000001312007221 */ /* 0x000fce0000000000 */
.L_x_133:
[----:B------:R-:W-:Y:S05]  /*4270*/  BSYNC.RECONVERGENT B0 ;  /* 0x0000000000007941 */ /* 0x000fea0003800200 */
.L_x_117:
[----:B------:R-:W-:Y:S05]  /*4280*/  @P0 EXIT ;  /* 0x000000000000094d */ /* 0x000fea0003800000 */
[----:B0-23--:R-:W0:Y:S01]  /*4290*/  LDC.64 R2, c[0x0][0x388] ;  /* 0x0000e200ff027b82 */ /* 0x00de220000000a00 */
[----:B------:R-:W4:Y:S02]  /*42a0*/  LDCU UR4, c[0x0][0x398] ;  /* 0x00007300ff0477ac */ /* 0x000f240008000800 */
[----:B----4-:R-:W-:-:S05]  /*42b0*/  FADD R5, R0, UR4 ;  /* 0x0000000400057e21 */ /* 0x010fca0008000000 */
[----:B0-----:R-:W-:Y:S01]  /*42c0*/  STG.E desc[UR6][R2.64], R5 ;  /* 0x0000000502007986 */ /* 0x001fe2000c101906 */
[----:B------:R-:W-:Y:S05]  /*42d0*/  EXIT ;  /* 0x000000000000794d */ /* 0x000fea0003800000 */
.L_x_172:
        /* <DEDUP_REMOVED lines=10> */
.L_x_331:


//--------------------- .text._ZN3cub18CUB_300001_SM_10006detail6reduce18DeviceReduceKernelINS2_10policy_hubIfjN4cuda3std3__44plusIfEEE10Policy1000EN6thrust24THRUST_300001_SM_1000_NS6detail15normal_iteratorINSD_10device_ptrIfEEEEjS9_fNS7_10__identityEEEvT0_PT3_T1_NS0_13GridEvenShareISN_EET2_T4_ --------------------------
	.section	.text._ZN3cub18CUB_300001_SM_10006detail6reduce18DeviceReduceKernelINS2_10policy_hubIfjN4cuda3std3__44plusIfEEE10Policy1000EN6thrust24THRUST_300001_SM_1000_NS6detail15normal_iteratorINSD_10device_ptrIfEEEEjS9_fNS7_10__identityEEEvT0_PT3_T1_NS0_13GridEvenShareISN_EET2_T4_,"ax",@progbits
	.align	128
        .global         _ZN3cub18CUB_300001_SM_10006detail6reduce18DeviceReduceKernelINS2_10policy_hubIfjN4cuda3std3__44plusIfEEE10Policy1000EN6thrust24THRUST_300001_SM_1000_NS6detail15normal_iteratorINSD_10device_ptrIfEEEEjS9_fNS7_10__identityEEEvT0_PT3_T1_NS0_13GridEvenShareISN_EET2_T4_
        .type           _ZN3cub18CUB_300001_SM_10006detail6reduce18DeviceReduceKernelINS2_10policy_hubIfjN4cuda3std3__44plusIfEEE10Policy1000EN6thrust24THRUST_300001_SM_1000_NS6detail15normal_iteratorINSD_10device_ptrIfEEEEjS9_fNS7_10__identityEEEvT0_PT3_T1_NS0_13GridEvenShareISN_EET2_T4_,@function
        .size           _ZN3cub18CUB_300001_SM_10006detail6reduce18DeviceReduceKernelINS2_10policy_hubIfjN4cuda3std3__44plusIfEEE10Policy1000EN6thrust24THRUST_300001_SM_1000_NS6detail15normal_iteratorINSD_10device_ptrIfEEEEjS9_fNS7_10__identityEEEvT0_PT3_T1_NS0_13GridEvenShareISN_EET2_T4_,(.L_x_332 - _ZN3cub18CUB_300001_SM_10006detail6reduce18DeviceReduceKernelINS2_10policy_hubIfjN4cuda3std3__44plusIfEEE10Policy1000EN6thrust24THRUST_300001_SM_1000_NS6detail15normal_iteratorINSD_10device_ptrIfEEEEjS9_fNS7_10__identityEEEvT0_PT3_T1_NS0_13GridEvenShareISN_EET2_T4_)
        .other          _ZN3cub18CUB_300001_SM_10006detail6reduce18DeviceReduceKernelINS2_10policy_hubIfjN4cuda3std3__44plusIfEEE10Policy1000EN6thrust24THRUST_300001_SM_1000_NS6detail15normal_iteratorINSD_10device_ptrIfEEEEjS9_fNS7_10__identityEEEvT0_PT3_T1_NS0_13GridEvenShareISN_EET2_T4_,@"STO_CUDA_ENTRY STV_DEFAULT"
_ZN3cub18CUB_300001_SM_10006detail6reduce18DeviceReduceKernelINS2_10policy_hubIfjN4cuda3std3__44plusIfEEE10Policy1000EN6thrust24THRUST_300001_SM_1000_NS6detail15normal_iteratorINSD_10device_ptrIfEEEEjS9_fNS7_10__identityEEEvT0_PT3_T1_NS0_13GridEvenShareISN_EET2_T4_:
.text._ZN3cub18CUB_300001_SM_10006detail6reduce18DeviceReduceKernelINS2_10policy_hubIfjN4cuda3std3__44plusIfEEE10Policy1000EN6thrust24THRUST_300001_SM_1000_NS6detail15normal_iteratorINSD_10device_ptrIfEEEEjS9_fNS7_10__identityEEEvT0_PT3_T1_NS0_13GridEvenShareISN_EET2_T4_:
[----:B------:R-:W-:Y:S01]  /*0000*/  LDC R1, c[0x0][0x37c] ;  /* 0x0000df00ff017b82 */ /* 0x000fe20000000800 */
[----:B------:R-:W0:Y:S07]  /*0010*/  S2R R3, SR_CTAID.X ;  /* 0x0000000000037919 */ /* 0x000e2e0000002500 */
[----:B------:R-:W1:Y:S01]  /*0020*/  LDC.64 R6, c[0x0][0x3a8] ;  /* 0x0000ea00ff067b82 */ /* 0x000e620000000a00 */
[----:B------:R-:W2:Y:S01]  /*0030*/  LDCU.64 UR6, c[0x0][0x358] ;  /* 0x00006b00ff0677ac */ /* 0x000ea20008000a00 */
[----:B------:R-:W-:Y:S01]  /*0040*/  BSSY.RECONVERGENT B0, `(.L_x_173) ;  /* 0x000027a000007945 */ /* 0x000fe20003800200 */
[----:B-1----:R-:W-:Y:S01]  /*0050*/  SHF.L.U32 R13, R7, 0xd, RZ ;  /* 0x0000000d070d7819 */ /* 0x002fe200000006ff */
[----:B0-----:R-:W-:-:S05]  /*0060*/  IMAD R0, R3, -0x2000, R6 ;  /* 0xffffe00003007824 */ /* 0x001fca00078e0206 */
[----:B------:R-:W-:-:S13]  /*0070*/  ISETP.GT.U32.AND P0, PT, R0, 0x1fff, PT ;  /* 0x00001fff0000780c */ /* 0x000fda0003f04070 */
[----:B--2---:R-:W-:Y:S05]  /*0080*/  @P0 BRA `(.L_x_174) ;  /* 0x0000001000d40947 */ /* 0x004fea0003800000 */
[----:B------:R-:W0:Y:S01]  /*0090*/  S2R R2, SR_TID.X ;  /* 0x0000000000027919 */ /* 0x000e220000002100 */
[----:B------:R-:W-:Y:S01]  /*00a0*/  BSSY.RECONVERGENT B1, `(.L_x_175) ;  /* 0x000000a000017945 */ /* 0x000fe20003800200 */
[----:B------:R-:W-:Y:S01]  /*00b0*/  HFMA2 R15, -RZ, RZ, 0, 0 ;  /* 0x00000000ff0f7431 */ /* 0x000fe200000001ff */
[----:B0-----:R-:W-:Y:S02]  /*00c0*/  ISETP.GE.U32.AND P0, PT, R2, R0, PT ;  /* 0x000000000200720c */ /* 0x001fe40003f06070 */
[----:B------:R-:W-:-:S11]  /*00d0*/  MOV R4, R2 ;  /* 0x0000000200047202 */ /* 0x000fd60000000f00 */
[----:B------:R-:W-:Y:S05]  /*00e0*/  @P0 BRA `(.L_x_176) ;  /* 0x0000000000140947 */ /* 0x000fea0003800000 */
[----:B------:R-:W0:Y:S01]  /*00f0*/  LDC.64 R8, c[0x0][0x380] ;  /* 0x0000e000ff087b82 */ /* 0x000e220000000a00 */
[----:B------:R-:W-:-:S05]  /*0100*/  LEA R5, R3, R2, 0xd ;  /* 0x0000000203057211 */ /* 0x000fca00078e68ff */
[----:B0-----:R-:W-:-:S05]  /*0110*/  IMAD.WIDE.U32 R8, R5, 0x4, R8 ;  /* 0x0000000405087825 */ /* 0x001fca00078e0008 */
[----:B------:R0:W5:Y:S01]  /*0120*/  LDG.E R15, desc[UR6][R8.64] ;  /* 0x00000006080f7981 */ /* 0x000162000c1e1900 */
[----:B------:R-:W-:-:S07]  /*0130*/  IADD3 R4, PT, PT, R2, 0x200, RZ ;  /* 0x0000020002047810 */ /* 0x000fce0007ffe0ff */
.L_x_176:
[----:B------:R-:W-:Y:S05]  /*0140*/  BSYNC.RECONVERGENT B1 ;  /* 0x0000000000017941 */ /* 0x000fea0003800200 */
.L_x_175:
[----:B------:R-:W-:Y:S01]  /*0150*/  ISETP.GE.U32.AND P0, PT, R4, R0, PT ;  /* 0x000000000400720c */ /* 0x000fe20003f06070 */
[----:B------:R-:W-:-:S12]  /*0160*/  BSSY.RECONVERGENT B1, `(.L_x_177) ;  /* 0x00000a5000017945 */ /* 0x000fd80003800200 */
[----:B------:R-:W-:Y:S05]  /*0170*/  @P0 BRA `(.L_x_178) ;  /* 0x00000008008c0947 */ /* 0x000fea0003800000 */
[----:B------:R-:W-:Y:S01]  /*0180*/  LOP3.LUT R5, RZ, R4, RZ, 0x33, !PT ;  /* 0x00000004ff057212 */ /* 0x000fe200078e33ff */
[----:B------:R-:W-:Y:S03]  /*0190*/  BSSY.RECONVERGENT B2, `(.L_x_179) ;  /* 0x0000053000027945 */ /* 0x000fe60003800200 */
[----:B------:R-:W-:-:S05]  /*01a0*/  IADD3 R6, PT, PT, R5, R6, RZ ;  /* 0x0000000605067210 */ /* 0x000fca0007ffe0ff */
[----:B------:R-:W-:-:S05]  /*01b0*/  IMAD R6, R3, -0x2000, R6 ;  /* 0xffffe00003067824 */ /* 0x000fca00078e0206 */
[C---:B------:R-:W-:Y:S02]  /*01c0*/  ISETP.GE.U32.AND P0, PT, R6.reuse, 0x1e00, PT ;  /* 0x00001e000600780c */ /* 0x040fe40003f06070 */
[----:B------:R-:W-:-:S04]  /*01d0*/  LEA.HI R5, R6, 0x1, RZ, 0x17 ;  /* 0x0000000106057811 */ /* 0x000fc800078fb8ff */
[----:B------:R-:W-:-:S07]  /*01e0*/  LOP3.LUT R6, R5, 0xf, RZ, 0xc0, !PT ;  /* 0x0000000f05067812 */ /* 0x000fce00078ec0ff */
[----:B------:R-:W-:Y:S05]  /*01f0*/  @!P0 BRA `(.L_x_180) ;  /* 0x0000000400308947 */ /* 0x000fea0003800000 */
[----:B------:R-:W-:Y:S01]  /*0200*/  LOP3.LUT R10, R5, 0xfffff0, RZ, 0xc0, !PT ;  /* 0x00fffff0050a7812 */ /* 0x000fe200078ec0ff */
[----:B------:R-:W-:Y:S01]  /*0210*/  BSSY.RECONVERGENT B3, `(.L_x_181) ;  /* 0x0000049000037945 */ /* 0x000fe20003800200 */
[----:B0-----:R-:W-:Y:S02]  /*0220*/  LOP3.LUT R9, R4, 0x1000, RZ, 0xfc, !PT ;  /* 0x0000100004097812 */ /* 0x001fe400078efcff */
[----:B------:R-:W-:Y:S02]  /*0230*/  LEA R4, R3, R4, 0xd ;  /* 0x0000000403047211 */ /* 0x000fe400078e68ff */
[----:B------:R-:W-:-:S07]  /*0240*/  IADD3 R10, PT, PT, -R10, RZ, RZ ;  /* 0x000000ff0a0a7210 */ /* 0x000fce0007ffe1ff */
.L_x_182:
[----:B------:R-:W0:Y:S02]  /*0250*/  LDC.64 R12, c[0x0][0x380] ;  /* 0x0000e000ff0c7b82 */ /* 0x000e240000000a00 */
[----:B0-----:R-:W-:-:S05]  /*0260*/  IMAD.WIDE.U32 R22, R4, 0x4, R12 ;  /* 0x0000000404167825 */ /* 0x001fca00078e000c */
[----:B------:R0:W2:Y:S01]  /*0270*/  LDG.E R8, desc[UR6][R22.64] ;  /* 0x0000000616087981 */ /* 0x0000a2000c1e1900 */
[C---:B------:R-:W-:Y:S02]  /*0280*/  IADD3 R25, PT, PT, R4.reuse, 0x200, RZ ;  /* 0x0000020004197810 */ /* 0x040fe40007ffe0ff */
[C---:B------:R-:W-:Y:S02]  /*0290*/  IADD3 R21, PT, PT, R4.reuse, 0x400, RZ ;  /* 0x0000040004157810 */ /* 0x040fe40007ffe0ff */
[C---:B------:R-:W-:Y:S01]  /*02a0*/  IADD3 R17, PT, PT, R4.reuse, 0x600, RZ ;  /* 0x0000060004117810 */ /* 0x040fe20007ffe0ff */
[----:B------:R-:W-:Y:S01]  /*02b0*/  IMAD.WIDE.U32 R24, R25, 0x4, R12 ;  /* 0x0000000419187825 */ /* 0x000fe200078e000c */
[----:B------:R-:W-:-:S03]  /*02c0*/  IADD3 R19, PT, PT, R4, 0x800, RZ ;  /* 0x0000080004137810 */ /* 0x000fc60007ffe0ff */
[--C-:B------:R-:W-:Y:S01]  /*02d0*/  IMAD.WIDE.U32 R20, R21, 0x4, R12.reuse ;  /* 0x0000000415147825 */ /* 0x100fe200078e000c */
[----:B------:R-:W3:Y:S01]  /*02e0*/  LDG.E R7, desc[UR6][R24.64] ;  /* 0x0000000618077981 */ /* 0x000ee2000c1e1900 */
[C---:B------:R-:W-:Y:S02]  /*02f0*/  IADD3 R11, PT, PT, R4.reuse, 0xa00, RZ ;  /* 0x00000a00040b7810 */ /* 0x040fe40007ffe0ff */
[--C-:B------:R-:W-:Y:S01]  /*0300*/  IMAD.WIDE.U32 R16, R17, 0x4, R12.reuse ;  /* 0x0000000411107825 */ /* 0x100fe200078e000c */
[----:B------:R1:W4:Y:S01]  /*0310*/  LDG.E R29, desc[UR6][R20.64] ;  /* 0x00000006141d7981 */ /* 0x000322000c1e1900 */
[C---:B------:R-:W-:Y:S02]  /*0320*/  IADD3 R14, PT, PT, R4.reuse, 0xc00, RZ ;  /* 0x00000c00040e7810 */ /* 0x040fe40007ffe0ff */
[--C-:B------:R-:W-:Y:S01]  /*0330*/  IMAD.WIDE.U32 R18, R19, 0x4, R12.reuse ;  /* 0x0000000413127825 */ /* 0x100fe200078e000c */
[----:B------:R1:W4:Y:S03]  /*0340*/  LDG.E R28, desc[UR6][R16.64] ;  /* 0x00000006101c7981 */ /* 0x000326000c1e1900 */
[----:B0-----:R-:W-:Y:S01]  /*0350*/  IMAD.WIDE.U32 R22, R11, 0x4, R12 ;  /* 0x000000040b167825 */ /* 0x001fe200078e000c */
[----:B------:R-:W4:Y:S01]  /*0360*/  LDG.E R27, desc[UR6][R18.64] ;  /* 0x00000006121b7981 */ /* 0x000f22000c1e1900 */
[----:B------:R-:W-:-:S02]  /*0370*/  IADD3 R11, PT, PT, R4, 0xe00, RZ ;  /* 0x00000e00040b7810 */ /* 0x000fc40007ffe0ff */
[--C-:B-1----:R-:W-:Y:S01]  /*0380*/  IMAD.WIDE.U32 R20, R14, 0x4, R12.reuse ;  /* 0x000000040e147825 */ /* 0x102fe200078e000c */
[----:B------:R0:W4:Y:S01]  /*0390*/  LDG.E R26, desc[UR6][R22.64] ;  /* 0x00000006161a7981 */ /* 0x000122000c1e1900 */
[C---:B------:R-:W-:Y:S02]  /*03a0*/  IADD3 R14, PT, PT, R4.reuse, 0x1000, RZ ;  /* 0x00001000040e7810 */ /* 0x040fe40007ffe0ff */
[C---:B------:R-:W-:Y:S01]  /*03b0*/  IADD3 R24, PT, PT, R4.reuse, 0x1200, RZ ;  /* 0x0000120004187810 */ /* 0x040fe20007ffe0ff */
[--C-:B------:R-:W-:Y:S01]  /*03c0*/  IMAD.WIDE.U32 R16, R11, 0x4, R12.reuse ;  /* 0x000000040b107825 */ /* 0x100fe200078e000c */
[----:B------:R1:W4:Y:S01]  /*03d0*/  LDG.E R25, desc[UR6][R20.64] ;  /* 0x0000000614197981 */ /* 0x000322000c1e1900 */
[----:B------:R-:W-:Y:S02]  /*03e0*/  IADD3 R11, PT, PT, R4, 0x1400, RZ ;  /* 0x00001400040b7810 */ /* 0x000fe40007ffe0ff */
[--C-:B0-----:R-:W-:Y:S02]  /*03f0*/  IMAD.WIDE.U32 R22, R24, 0x4, R12.reuse ;  /* 0x0000000418167825 */ /* 0x101fe400078e000c */
[----:B------:R0:W4:Y:S02]  /*0400*/  LDG.E R24, desc[UR6][R16.64] ;  /* 0x0000000610187981 */ /* 0x000124000c1e1900 */
[--C-:B-1----:R-:W-:Y:S01]  /*0410*/  IMAD.WIDE.U32 R20, R14, 0x4, R12.reuse ;  /* 0x000000040e147825 */ /* 0x102fe200078e000c */
[C---:B------:R-:W-:Y:S01]  /*0420*/  IADD3 R14, PT, PT, R4.reuse, 0x1600, RZ ;  /* 0x00001600040e7810 */ /* 0x040fe20007ffe0ff */
[----:B------:R1:W4:Y:S04]  /*0430*/  LDG.E R18, desc[UR6][R22.64] ;  /* 0x0000000616127981 */ /* 0x000328000c1e1900 */
[----:B------:R1:W4:Y:S01]  /*0440*/  LDG.E R19, desc[UR6][R20.64] ;  /* 0x0000000614137981 */ /* 0x000322000c1e1900 */
[----:B0-----:R-:W-:Y:S01]  /*0450*/  IMAD.WIDE.U32 R16, R11, 0x4, R12 ;  /* 0x000000040b107825 */ /* 0x001fe200078e000c */
[----:B-1----:R-:W-:-:S04]  /*0460*/  IADD3 R23, PT, PT, R4, 0x1800, RZ ;  /* 0x0000180004177810 */ /* 0x002fc80007ffe0ff */
[----:B------:R0:W4:Y:S01]  /*0470*/  LDG.E R11, desc[UR6][R16.64] ;  /* 0x00000006100b7981 */ /* 0x000122000c1e1900 */
[C---:B------:R-:W-:Y:S01]  /*0480*/  IADD3 R21, PT, PT, R4.reuse, 0x1a00, RZ ;  /* 0x00001a0004157810 */ /* 0x040fe20007ffe0ff */
[----:B0-----:R-:W-:Y:S01]  /*0490*/  IMAD.WIDE.U32 R16, R23, 0x4, R12 ;  /* 0x0000000417107825 */ /* 0x001fe200078e000c */
[----:B------:R-:W-:-:S03]  /*04a0*/  IADD3 R23, PT, PT, R4, 0x1c00, RZ ;  /* 0x00001c0004177810 */ /* 0x000fc60007ffe0ff */
[--C-:B------:R-:W-:Y:S02]  /*04b0*/  IMAD.WIDE.U32 R20, R21, 0x4, R12.reuse ;  /* 0x0000000415147825 */ /* 0x100fe400078e000c */
[----:B------:R-:W4:Y:S02]  /*04c0*/  LDG.E R16, desc[UR6][R16.64] ;  /* 0x0000000610107981 */ /* 0x000f24000c1e1900 */
[----:B------:R-:W-:Y:S02]  /*04d0*/  IMAD.WIDE.U32 R22, R23, 0x4, R12 ;  /* 0x0000000417167825 */ /* 0x000fe400078e000c */
[----:B------:R-:W4:Y:S04]  /*04e0*/  LDG.E R20, desc[UR6][R20.64] ;  /* 0x0000000614147981 */ /* 0x000f28000c1e1900 */
[----:B------:R-:W4:Y:S01]  /*04f0*/  LDG.E R22, desc[UR6][R22.64] ;  /* 0x0000000616167981 */ /* 0x000f22000c1e1900 */
[----:B--2--5:R-:W-:Y:S01]  /*0500*/  FADD R8, R8, R15 ;  /* 0x0000000f08087221 */ /* 0x024fe20000000000 */
[----:B------:R-:W-:-:S06]  /*0510*/  IMAD.WIDE.U32 R14, R14, 0x4, R12 ;  /* 0x000000040e0e7825 */ /* 0x000fcc00078e000c */
[----:B------:R0:W2:Y:S02]  /*0520*/  LDG.E R14, desc[UR6][R14.64] ;  /* 0x000000060e0e7981 */ /* 0x0000a4000c1e1900 */
[----:B0-----:R-:W-:-:S05]  /*0530*/  IADD3 R15, PT, PT, R4, 0x1e00, RZ ;  /* 0x00001e00040f7810 */ /* 0x001fca0007ffe0ff */
[----:B------:R-:W-:-:S06]  /*0540*/  IMAD.WIDE.U32 R12, R15, 0x4, R12 ;  /* 0x000000040f0c7825 */ /* 0x000fcc00078e000c */
[----:B------:R-:W2:Y:S01]  /*0550*/  LDG.E R12, desc[UR6][R12.64] ;  /* 0x000000060c0c7981 */ /* 0x000ea2000c1e1900 */
        /* <DEDUP_REMOVED lines=8> */
[----:B------:R-:W-:Y:S01]  /*05e0*/  FADD R18, R19, R18 ;  /* 0x0000001213127221 */ /* 0x000fe20000000000 */
[----:B------:R-:W-:-:S03]  /*05f0*/  IADD3 R10, PT, PT, R10, 0x10, RZ ;  /* 0x000000100a0a7810 */ /* 0x000fc60007ffe0ff */
[----:B------:R-:W-:Y:S01]  /*0600*/  FADD R11, R18, R11 ;  /* 0x0000000b120b7221 */ /* 0x000fe20000000000 */
[----:B------:R-:W-:Y:S02]  /*0610*/  ISETP.NE.AND P0, PT, R10, RZ, PT ;  /* 0x000000ff0a00720c */ /* 0x000fe40003f05270 */
[----:B------:R-:W-:Y:S02]  /*0620*/  IADD3 R9, PT, PT, R9, 0x2000, RZ ;  /* 0x0000200009097810 */ /* 0x000fe40007ffe0ff */
[----:B------:R-:W-:Y:S01]  /*0630*/  IADD3 R4, PT, PT, R4, 0x2000, RZ ;  /* 0x0000200004047810 */ /* 0x000fe20007ffe0ff */
[----:B--2---:R-:W-:-:S04]  /*0640*/  FADD R11, R11, R14 ;  /* 0x0000000e0b0b7221 */ /* 0x004fc80000000000 */
[----:B------:R-:W-:-:S04]  /*0650*/  FADD R11, R11, R16 ;  /* 0x000000100b0b7221 */ /* 0x000fc80000000000 */
[----:B------:R-:W-:-:S04]  /*0660*/  FADD R11, R11, R20 ;  /* 0x000000140b0b7221 */ /* 0x000fc80000000000 */
[----:B------:R-:W-:-:S04]  /*0670*/  FADD R11, R11, R22 ;  /* 0x000000160b0b7221 */ /* 0x000fc80000000000 */
[----:B------:R-:W-:Y:S01]  /*0680*/  FADD R15, R11, R12 ;  /* 0x0000000c0b0f7221 */ /* 0x000fe20000000000 */
[----:B------:R-:W-:Y:S06]  /*0690*/  @P0 BRA `(.L_x_182) ;  /* 0xfffffff800ec0947 */ /* 0x000fec000383ffff */
[----:B------:R-:W-:Y:S05]  /*06a0*/  BSYNC.RECONVERGENT B3 ;  /* 0x0000000000037941 */ /* 0x000fea0003800200 */
.L_x_181:
[----:B------:R-:W-:-:S07]  /*06b0*/  IADD3 R4, PT, PT, R9, -0x1000, RZ ;  /* 0xfffff00009047810 */ /* 0x000fce0007ffe0ff */
.L_x_180:
[----:B------:R-:W-:Y:S05]  /*06c0*/  BSYNC.RECONVERGENT B2 ;  /* 0x0000000000027941 */ /* 0x000fea0003800200 */
.L_x_179:
[----:B------:R-:W-:-:S13]  /*06d0*/  ISETP.NE.AND P0, PT, R6, RZ, PT ;  /* 0x000000ff0600720c */ /* 0x000fda0003f05270 */
[----:B------:R-:W-:Y:S05]  /*06e0*/  @!P0 BRA `(.L_x_178) ;  /* 0x0000000400308947 */ /* 0x000fea0003800000 */
[----:B------:R-:W-:Y:S01]  /*06f0*/  ISETP.GE.U32.AND P0, PT, R6, 0x8, PT ;  /* 0x000000080600780c */ /* 0x000fe20003f06070 */
[----:B------:R-:W-:Y:S01]  /*0700*/  BSSY.RECONVERGENT B2, `(.L_x_183) ;  /* 0x0000026000027945 */ /* 0x000fe20003800200 */
[----:B------:R-:W-:-:S04]  /*0710*/  LOP3.LUT R22, R5, 0x7, RZ, 0xc0, !PT ;  /* 0x0000000705167812 */ /* 0x000fc800078ec0ff */
[----:B------:R-:W-:-:S07]  /*0720*/  ISETP.NE.AND P1, PT, R22, RZ, PT ;  /* 0x000000ff1600720c */ /* 0x000fce0003f25270 */
[----:B------:R-:W-:Y:S06]  /*0730*/  @!P0 BRA `(.L_x_184) ;  /* 0x0000000000888947 */ /* 0x000fec0003800000 */
[----:B------:R-:W1:Y:S01]  /*0740*/  LDC.64 R6, c[0x0][0x380] ;  /* 0x0000e000ff067b82 */ /* 0x000e620000000a00 */
[----:B------:R-:W-:-:S04]  /*0750*/  LEA R19, R3, R4, 0xd ;  /* 0x0000000403137211 */ /* 0x000fc800078e68ff */
[C---:B------:R-:W-:Y:S02]  /*0760*/  IADD3 R17, PT, PT, R19.reuse, 0x200, RZ ;  /* 0x0000020013117810 */ /* 0x040fe40007ffe0ff */
[C---:B------:R-:W-:Y:S02]  /*0770*/  IADD3 R21, PT, PT, R19.reuse, 0x400, RZ ;  /* 0x0000040013157810 */ /* 0x040fe40007ffe0ff */
[C---:B------:R-:W-:Y:S02]  /*0780*/  IADD3 R13, PT, PT, R19.reuse, 0x600, RZ ;  /* 0x00000600130d7810 */ /* 0x040fe40007ffe0ff */
[C---:B0-----:R-:W-:Y:S01]  /*0790*/  IADD3 R9, PT, PT, R19.reuse, 0x800, RZ ;  /* 0x0000080013097810 */ /* 0x041fe20007ffe0ff */
[----:B-1----:R-:W-:-:S04]  /*07a0*/  IMAD.WIDE.U32 R10, R19, 0x4, R6 ;  /* 0x00000004130a7825 */ /* 0x002fc800078e0006 */
[--C-:B------:R-:W-:Y:S01]  /*07b0*/  IMAD.WIDE.U32 R16, R17, 0x4, R6.reuse ;  /* 0x0000000411107825 */ /* 0x100fe200078e0006 */
[----:B------:R0:W2:Y:S03]  /*07c0*/  LDG.E R14, desc[UR6][R10.64] ;  /* 0x000000060a0e7981 */ /* 0x0000a6000c1e1900 */
[--C-:B------:R-:W-:Y:S01]  /*07d0*/  IMAD.WIDE.U32 R20, R21, 0x4, R6.reuse ;  /* 0x0000000415147825 */ /* 0x100fe200078e0006 */
[----:B------:R1:W3:Y:S03]  /*07e0*/  LDG.E R18, desc[UR6][R16.64] ;  /* 0x0000000610127981 */ /* 0x0002e6000c1e1900 */
[--C-:B------:R-:W-:Y:S01]  /*07f0*/  IMAD.WIDE.U32 R12, R13, 0x4, R6.reuse ;  /* 0x000000040d0c7825 */ /* 0x100fe200078e0006 */
[----:B------:R-:W-:Y:S01]  /*0800*/  IADD3 R23, PT, PT, R19, 0xa00, RZ ;  /* 0x00000a0013177810 */ /* 0x000fe20007ffe0ff */
[----:B------:R-:W4:Y:S02]  /*0810*/  LDG.E R20, desc[UR6][R20.64] ;  /* 0x0000000614147981 */ /* 0x000f24000c1e1900 */
[--C-:B------:R-:W-:Y:S01]  /*0820*/  IMAD.WIDE.U32 R8, R9, 0x4, R6.reuse ;  /* 0x0000000409087825 */ /* 0x100fe200078e0006 */
[----:B------:R-:W-:Y:S01]  /*0830*/  IADD3 R25, PT, PT, R19, 0xc00, RZ ;  /* 0x00000c0013197810 */ /* 0x000fe20007ffe0ff */
[----:B------:R-:W4:Y:S02]  /*0840*/  LDG.E R12, desc[UR6][R12.64] ;  /* 0x000000060c0c7981 */ /* 0x000f24000c1e1900 */
[--C-:B0-----:R-:W-:Y:S01]  /*0850*/  IMAD.WIDE.U32 R10, R23, 0x4, R6.reuse ;  /* 0x00000004170a7825 */ /* 0x101fe200078e0006 */
[----:B------:R-:W-:Y:S01]  /*0860*/  IADD3 R19, PT, PT, R19, 0xe00, RZ ;  /* 0x00000e0013137810 */ /* 0x000fe20007ffe0ff */
[----:B------:R-:W4:Y:S02]  /*0870*/  LDG.E R8, desc[UR6][R8.64] ;  /* 0x0000000608087981 */ /* 0x000f24000c1e1900 */
[----:B-1----:R-:W-:-:S02]  /*0880*/  IMAD.WIDE.U32 R16, R25, 0x4, R6 ;  /* 0x0000000419107825 */ /* 0x002fc400078e0006 */
[----:B------:R-:W4:Y:S02]  /*0890*/  LDG.E R11, desc[UR6][R10.64] ;  /* 0x000000060a0b7981 */ /* 0x000f24000c1e1900 */
[----:B------:R-:W-:Y:S02]  /*08a0*/  IMAD.WIDE.U32 R6, R19, 0x4, R6 ;  /* 0x0000000413067825 */ /* 0x000fe400078e0006 */
[----:B------:R-:W4:Y:S04]  /*08b0*/  LDG.E R17, desc[UR6][R16.64] ;  /* 0x0000000610117981 */ /* 0x000f28000c1e1900 */
[----:B------:R-:W4:Y:S01]  /*08c0*/  LDG.E R7, desc[UR6][R6.64] ;  /* 0x0000000606077981 */ /* 0x000f22000c1e1900 */
        /* <DEDUP_REMOVED lines=9> */
.L_x_184:
[----:B------:R-:W-:Y:S05]  /*0960*/  BSYNC.RECONVERGENT B2 ;  /* 0x0000000000027941 */ /* 0x000fea0003800200 */
.L_x_183:
[----:B------:R-:W-:Y:S05]  /*0970*/  @!P1 BRA `(.L_x_178) ;  /* 0x00000000008c9947 */ /* 0x000fea0003800000 */
[----:B------:R-:W-:Y:S01]  /*0980*/  ISETP.GE.U32.AND P0, PT, R22, 0x4, PT ;  /* 0x000000041600780c */ /* 0x000fe20003f06070 */
[----:B------:R-:W-:Y:S01]  /*0990*/  BSSY.RECONVERGENT B2, `(.L_x_185) ;  /* 0x0000016000027945 */ /* 0x000fe20003800200 */
[----:B------:R-:W-:-:S04]  /*09a0*/  LOP3.LUT R5, R5, 0x3, RZ, 0xc0, !PT ;  /* 0x0000000305057812 */ /* 0x000fc800078ec0ff */
[----:B------:R-:W-:-:S07]  /*09b0*/  ISETP.NE.AND P1, PT, R5, RZ, PT ;  /* 0x000000ff0500720c */ /* 0x000fce0003f25270 */
[----:B------:R-:W-:Y:S06]  /*09c0*/  @!P0 BRA `(.L_x_186) ;  /* 0x0000000000488947 */ /* 0x000fec0003800000 */
[----:B------:R-:W0:Y:S01]  /*09d0*/  LDC.64 R6, c[0x0][0x380] ;  /* 0x0000e000ff067b82 */ /* 0x000e220000000a00 */
[----:B------:R-:W-:-:S04]  /*09e0*/  LEA R13, R3, R4, 0xd ;  /* 0x00000004030d7211 */ /* 0x000fc800078e68ff */
[C---:B------:R-:W-:Y:S02]  /*09f0*/  IADD3 R11, PT, PT, R13.reuse, 0x200, RZ ;  /* 0x000002000d0b7810 */ /* 0x040fe40007ffe0ff */
[C---:B------:R-:W-:Y:S02]  /*0a00*/  IADD3 R17, PT, PT, R13.reuse, 0x400, RZ ;  /* 0x000004000d117810 */ /* 0x040fe40007ffe0ff */
[C---:B------:R-:W-:Y:S01]  /*0a10*/  IADD3 R19, PT, PT, R13.reuse, 0x600, RZ ;  /* 0x000006000d137810 */ /* 0x040fe20007ffe0ff */
[----:B0-----:R-:W-:-:S04]  /*0a20*/  IMAD.WIDE.U32 R8, R13, 0x4, R6 ;  /* 0x000000040d087825 */ /* 0x001fc800078e0006 */
[--C-:B------:R-:W-:Y:S02]  /*0a30*/  IMAD.WIDE.U32 R10, R11, 0x4, R6.reuse ;  /* 0x000000040b0a7825 */ /* 0x100fe400078e0006 */
[----:B------:R-:W2:Y:S02]  /*0a40*/  LDG.E R8, desc[UR6][R8.64] ;  /* 0x0000000608087981 */ /* 0x000ea4000c1e1900 */
[--C-:B------:R-:W-:Y:S02]  /*0a50*/  IMAD.WIDE.U32 R12, R17, 0x4, R6.reuse ;  /* 0x00000004110c7825 */ /* 0x100fe400078e0006 */
[----:B------:R-:W3:Y:S02]  /*0a60*/  LDG.E R10, desc[UR6][R10.64] ;  /* 0x000000060a0a7981 */ /* 0x000ee4000c1e1900 */
[----:B------:R-:W-:Y:S02]  /*0a70*/  IMAD.WIDE.U32 R6, R19, 0x4, R6 ;  /* 0x0000000413067825 */ /* 0x000fe400078e0006 */
[----:B------:R-:W4:Y:S04]  /*0a80*/  LDG.E R12, desc[UR6][R12.64] ;  /* 0x000000060c0c7981 */ /* 0x000f28000c1e1900 */
[----:B------:R-:W4:Y:S01]  /*0a90*/  LDG.E R6, desc[UR6][R6.64] ;  /* 0x0000000606067981 */ /* 0x000f22000c1e1900 */
[----:B------:R-:W-:Y:S01]  /*0aa0*/  IADD3 R4, PT, PT, R4, 0x800, RZ ;  /* 0x0000080004047810 */ /* 0x000fe20007ffe0ff */
[----:B--2--5:R-:W-:-:S04]  /*0ab0*/  FADD R15, R15, R8 ;  /* 0x000000080f0f7221 */ /* 0x024fc80000000000 */
[----:B---3--:R-:W-:-:S04]  /*0ac0*/  FADD R15, R15, R10 ;  /* 0x0000000a0f0f7221 */ /* 0x008fc80000000000 */
[----:B----4-:R-:W-:-:S04]  /*0ad0*/  FADD R15, R15, R12 ;  /* 0x0000000c0f0f7221 */ /* 0x010fc80000000000 */
[----:B------:R-:W-:-:S07]  /*0ae0*/  FADD R15, R15, R6 ;  /* 0x000000060f0f7221 */ /* 0x000fce0000000000 */
.L_x_186:
[----:B------:R-:W-:Y:S05]  /*0af0*/  BSYNC.RECONVERGENT B2 ;  /* 0x0000000000027941 */ /* 0x000fea0003800200 */
.L_x_185:
[----:B------:R-:W-:Y:S05]  /*0b00*/  @!P1 BRA `(.L_x_178) ;  /* 0x0000000000289947 */ /* 0x000fea0003800000 */
[----:B------:R-:W1:Y:S01]  /*0b10*/  LDC.64 R6, c[0x0][0x380] ;  /* 0x0000e000ff067b82 */ /* 0x000e620000000a00 */
[----:B0-----:R-:W-:Y:S02]  /*0b20*/  LEA R9, R3, R4, 0xd ;  /* 0x0000000403097211 */ /* 0x001fe400078e68ff */
[----:B------:R-:W-:-:S07]  /*0b30*/  IADD3 R8, PT, PT, -R5, RZ, RZ ;  /* 0x000000ff05087210 */ /* 0x000fce0007ffe1ff */
.L_x_187:
[----:B-1----:R-:W-:-:S06]  /*0b40*/  IMAD.WIDE.U32 R4, R9, 0x4, R6 ;  /* 0x0000000409047825 */ /* 0x002fcc00078e0006 */
[----:B------:R-:W2:Y:S01]  /*0b50*/  LDG.E R4, desc[UR6][R4.64] ;  /* 0x0000000604047981 */ /* 0x000ea2000c1e1900 */
[----:B------:R-:W-:Y:S02]  /*0b60*/  IADD3 R8, PT, PT, R8, 0x1, RZ ;  /* 0x0000000108087810 */ /* 0x000fe40007ffe0ff */
[----:B------:R-:W-:Y:S02]  /*0b70*/  IADD3 R9, PT, PT, R9, 0x200, RZ ;  /* 0x0000020009097810 */ /* 0x000fe40007ffe0ff */
[----:B------:R-:W-:Y:S01]  /*0b80*/  ISETP.NE.AND P0, PT, R8, RZ, PT ;  /* 0x000000ff0800720c */ /* 0x000fe20003f05270 */
[----:B--2--5:R-:W-:-:S12]  /*0b90*/  FADD R15, R4, R15 ;  /* 0x0000000f040f7221 */ /* 0x024fd80000000000 */
[----:B------:R-:W-:Y:S05]  /*0ba0*/  @P0 BRA `(.L_x_187) ;  /* 0xfffffffc00e40947 */ /* 0x000fea000383ffff */
.L_x_178:
[----:B------:R-:W-:Y:S05]  /*0bb0*/  BSYNC.RECONVERGENT B1 ;  /* 0x0000000000017941 */ /* 0x000fea0003800200 */
.L_x_177:
[----:B------:R-:W-:-:S13]  /*0bc0*/  ISETP.GE.U32.AND P0, PT, R0, 0x200, PT ;  /* 0x000002000000780c */ /* 0x000fda0003f06070 */
[----:B------:R-:W-:Y:S05]  /*0bd0*/  @!P0 BRA `(.L_x_188) ;  /* 0x0000000000d08947 */ /* 0x000fea0003800000 */
[----:B0-----:R-:W0:Y:S01]  /*0be0*/  S2R R8, SR_LANEID ;  /* 0x0000000000087919 */ /* 0x001e220000000000 */
[----:B-----5:R-:W1:Y:S02]  /*0bf0*/  SHFL.DOWN PT, R0, R15, 0x1, 0x1f ;  /* 0x08201f000f007f89 */ /* 0x020e6400000e0000 */
[----:B-1----:R-:W-:Y:S01]  /*0c00*/  FADD R0, R0, R15 ;  /* 0x0000000f00007221 */ /* 0x002fe20000000000 */
[C---:B0-----:R-:W-:Y:S02]  /*0c10*/  ISETP.GT.AND P0, PT, R8.reuse, 0x1e, PT ;  /* 0x0000001e0800780c */ /* 0x041fe40003f04270 */
[C---:B------:R-:W-:Y:S02]  /*0c20*/  ISETP.NE.AND P1, PT, R8.reuse, RZ, PT ;  /* 0x000000ff0800720c */ /* 0x040fe40003f25270 */
        /* <DEDUP_REMOVED lines=27> */
[----:B------:R-:W0:Y:S04]  /*0de0*/  LDS.128 R12, [UR4+0x10] ;  /* 0x00001004ff0c7984 */ /* 0x000e280008000c00 */
[----:B------:R-:W2:Y:S04]  /*0df0*/  LDS.128 R8, [UR4+0x20] ;  /* 0x00002004ff087984 */ /* 0x000ea80008000c00 */
[----:B-1----:R-:W1:Y:S04]  /*0e00*/  LDS.128 R4, [UR4+0x30] ;  /* 0x00003004ff047984 */ /* 0x002e680008000c00 */
[----:B------:R-:W3:Y:S01]  /*0e10*/  LDS.128 R16, [UR4+0x40] ;  /* 0x00004004ff107984 */ /* 0x000ee20008000c00 */
[----:B0-----:R-:W-:-:S04]  /*0e20*/  FADD R13, R20, R13 ;  /* 0x0000000d140d7221 */ /* 0x001fc80000000000 */
[----:B------:R-:W-:-:S04]  /*0e30*/  FADD R14, R13, R14 ;  /* 0x0000000e0d0e7221 */ /* 0x000fc80000000000 */
[----:B------:R-:W-:-:S04]  /*0e40*/  FADD R15, R14, R15 ;  /* 0x0000000f0e0f7221 */ /* 0x000fc80000000000 */
[----:B--2---:R-:W-:-:S04]  /*0e50*/  FADD R8, R15, R8 ;  /* 0x000000080f087221 */ /* 0x004fc80000000000 */
[----:B------:R-:W-:-:S04]  /*0e60*/  FADD R9, R8, R9 ;  /* 0x0000000908097221 */ /* 0x000fc80000000000 */
[----:B------:R-:W-:-:S04]  /*0e70*/  FADD R10, R9, R10 ;  /* 0x0000000a090a7221 */ /* 0x000fc80000000000 */
[----:B------:R-:W-:-:S04]  /*0e80*/  FADD R11, R10, R11 ;  /* 0x0000000b0a0b7221 */ /* 0x000fc80000000000 */
[----:B-1----:R-:W-:-:S04]  /*0e90*/  FADD R4, R11, R4 ;  /* 0x000000040b047221 */ /* 0x002fc80000000000 */
        /* <DEDUP_REMOVED lines=8> */
.L_x_188:
[----:B0-----:R-:W0:Y:S01]  /*0f20*/  S2R R8, SR_LANEID ;  /* 0x0000000000087919 */ /* 0x001e220000000000 */
[----:B------:R-:W-:-:S04]  /*0f30*/  LOP3.LUT R4, R2, 0x3e0, RZ, 0xc0, !PT ;  /* 0x000003e002047812 */ /* 0x000fc800078ec0ff */
[----:B------:R-:W-:Y:S02]  /*0f40*/  IADD3 R5, PT, PT, R4, 0x20, RZ ;  /* 0x0000002004057810 */ /* 0x000fe40007ffe0ff */
[----:B------:R-:W-:Y:S02]  /*0f50*/  LOP3.LUT R7, RZ, R4, RZ, 0x33, !PT ;  /* 0x00000004ff077212 */ /* 0x000fe400078e33ff */
[----:B------:R-:W-:Y:S02]  /*0f60*/  ISETP.GT.U32.AND P0, PT, R5, R0, PT ;  /* 0x000000000500720c */ /* 0x000fe40003f04070 */
[----:B------:R-:W-:-:S04]  /*0f70*/  IADD3 R7, PT, PT, R0, R7, RZ ;  /* 0x0000000700077210 */ /* 0x000fc80007ffe0ff */
[----:B------:R-:W-:-:S05]  /*0f80*/  SEL R7, R7, 0x1f, P0 ;  /* 0x0000001f07077807 */ /* 0x000fca0000000000 */
[----:B-----5:R-:W1:Y:S01]  /*0f90*/  SHFL.DOWN PT, R4, R15, 0x1, R7 ;  /* 0x082000000f047989 */ /* 0x020e6200000e0007 */
[C---:B0-----:R-:W-:Y:S02]  /*0fa0*/  ISETP.GE.AND P0, PT, R8.reuse, R7, PT ;  /* 0x000000070800720c */ /* 0x041fe40003f06270 */
[C---:B------:R-:W-:Y:S02]  /*0fb0*/  IADD3 R6, PT, PT, R8.reuse, 0x2, RZ ;  /* 0x0000000208067810 */ /* 0x040fe40007ffe0ff */
[----:B------:R-:W-:-:S09]  /*0fc0*/  ISETP.NE.AND P1, PT, R8, RZ, PT ;  /* 0x000000ff0800720c */ /* 0x000fd20003f25270 */
[----:B-1----:R-:W-:Y:S01]  /*0fd0*/  @!P0 FADD R15, R4, R15 ;  /* 0x0000000f040f8221 */ /* 0x002fe20000000000 */
[----:B------:R-:W-:Y:S02]  /*0fe0*/  ISETP.GT.AND P0, PT, R6, R7, PT ;  /* 0x000000070600720c */ /* 0x000fe40003f04270 */
[----:B------:R-:W-:Y:S01]  /*0ff0*/  IADD3 R6, PT, PT, R8, 0x4, RZ ;  /* 0x0000000408067810 */ /* 0x000fe20007ffe0ff */
        /* <DEDUP_REMOVED lines=24> */
[----:B------:R-:W1:Y:S01]  /*1180*/  S2UR UR5, SR_CgaCtaId ;  /* 0x00000000000579c3 */ /* 0x000e620000008800 */
[----:B------:R-:W-:Y:S01]  /*1190*/  UMOV UR4, 0x400 ;  /* 0x0000040000047882 */ /* 0x000fe20000000000 */
[C---:B------:R-:W-:Y:S02]  /*11a0*/  ISETP.GT.U32.AND P2, PT, R0.reuse, 0x20, PT ;  /* 0x000000200000780c */ /* 0x040fe40003f44070 */
[C---:B------:R-:W-:Y:S02]  /*11b0*/  ISETP.GT.U32.AND P3, PT, R0.reuse, 0x40, PT ;  /* 0x000000400000780c */ /* 0x040fe40003f64070 */
[C---:B------:R-:W-:Y:S02]  /*11c0*/  ISETP.GT.U32.AND P1, PT, R0.reuse, 0x60, PT ;  /* 0x000000600000780c */ /* 0x040fe40003f24070 */
[----:B------:R-:W-:Y:S01]  /*11d0*/  ISETP.GT.U32.AND P4, PT, R0, 0xc0, PT ;  /* 0x000000c00000780c */ /* 0x000fe20003f84070 */
[----:B-1----:R-:W-:-:S09]  /*11e0*/  ULEA UR4, UR5, UR4, 0x18 ;  /* 0x0000000405047291 */ /* 0x002fd2000f8ec0ff */
[----:B0-----:R-:W0:Y:S04]  /*11f0*/  LDS.128 R4, [UR4+0x10] ;  /* 0x00001004ff047984 */ /* 0x001e280008000c00 */
[----:B------:R-:W1:Y:S04]  /*1200*/  LDS.128 R8, [UR4+0x20] ;  /* 0x00002004ff087984 */ /* 0x000e680008000c00 */
[----:B------:R-:W2:Y:S04]  /*1210*/  LDS.128 R12, [UR4+0x30] ;  /* 0x00003004ff0c7984 */ /* 0x000ea80008000c00 */
[----:B------:R-:W3:Y:S01]  /*1220*/  LDS.128 R16, [UR4+0x40] ;  /* 0x00004004ff107984 */ /* 0x000ee20008000c00 */
[----:B0-----:R-:W-:Y:S01]  /*1230*/  @P2 FADD R20, R20, R5 ;  /* 0x0000000514142221 */ /* 0x001fe20000000000 */
[----:B------:R-:W-:-:S03]  /*1240*/  ISETP.GT.U32.AND P2, PT, R0, 0x80, PT ;  /* 0x000000800000780c */ /* 0x000fc60003f44070 */
[----:B------:R-:W-:Y:S01]  /*1250*/  @P3 FADD R20, R20, R6 ;  /* 0x0000000614143221 */ /* 0x000fe20000000000 */
[----:B------:R-:W-:-:S03]  /*1260*/  ISETP.GT.U32.AND P3, PT, R0, 0xa0, PT ;  /* 0x000000a00000780c */ /* 0x000fc60003f64070 */
[----:B------:R-:W-:Y:S01]  /*1270*/  @P1 FADD R20, R20, R7 ;  /* 0x0000000714141221 */ /* 0x000fe20000000000 */
[----:B------:R-:W-:-:S05]  /*1280*/  ISETP.GT.U32.AND P1, PT, R0, 0xe0, PT ;  /* 0x000000e00000780c */ /* 0x000fca0003f24070 */
[----:B-1----:R-:W-:Y:S01]  /*1290*/  @P2 FADD R20, R20, R8 ;  /* 0x0000000814142221 */ /* 0x002fe20000000000 */
[----:B------:R-:W-:-:S03]  /*12a0*/  ISETP.GT.U32.AND P2, PT, R0, 0x100, PT ;  /* 0x000001000000780c */ /* 0x000fc60003f44070 */
[----:B------:R-:W-:Y:S01]  /*12b0*/  @P3 FADD R20, R20, R9 ;  /* 0x0000000914143221 */ /* 0x000fe20000000000 */
[----:B------:R-:W-:-:S03]  /*12c0*/  ISETP.GT.U32.AND P3, PT, R0, 0x120, PT ;  /* 0x000001200000780c */ /* 0x000fc60003f64070 */
[----:B------:R-:W-:Y:S01]  /*12d0*/  @P4 FADD R20, R20, R10 ;  /* 0x0000000a14144221 */ /* 0x000fe20000000000 */
[----:B------:R-:W-:-:S03]  /*12e0*/  ISETP.GT.U32.AND P4, PT, R0, 0x140, PT ;  /* 0x000001400000780c */ /* 0x000fc60003f84070 */
[----:B------:R-:W-:Y:S01]  /*12f0*/  @P1 FADD R20, R20, R11 ;  /* 0x0000000b14141221 */ /* 0x000fe20000000000 */
[----:B------:R-:W-:-:S03]  /*1300*/  ISETP.GT.U32.AND P1, PT, R0, 0x160, PT ;  /* 0x000001600000780c */ /* 0x000fc60003f24070 */
[----:B--2---:R-:W-:Y:S01]  /*1310*/  @P2 FADD R20, R20, R12 ;  /* 0x0000000c14142221 */ /* 0x004fe20000000000 */
[----:B------:R-:W-:-:S03]  /*1320*/  ISETP.GT.U32.AND P2, PT, R0, 0x180, PT ;  /* 0x000001800000780c */ /* 0x000fc60003f44070 */
[----:B------:R-:W-:Y:S01]  /*1330*/  @P3 FADD R20, R20, R13 ;  /* 0x0000000d14143221 */ /* 0x000fe20000000000 */
[----:B------:R-:W-:-:S03]  /*1340*/  ISETP.GT.U32.AND P3, PT, R0, 0x1a0, PT ;  /* 0x000001a00000780c */ /* 0x000fc60003f64070 */
[----:B------:R-:W-:Y:S01]  /*1350*/  @P4 FADD R20, R20, R14 ;  /* 0x0000000e14144221 */ /* 0x000fe20000000000 */
[----:B------:R-:W-:-:S03]  /*1360*/  ISETP.GT.U32.AND P4, PT, R0, 0x1c0, PT ;  /* 0x000001c00000780c */ /* 0x000fc60003f84070 */
[----:B------:R-:W-:Y:S01]  /*1370*/  @P1 FADD R20, R20, R15 ;  /* 0x0000000f14141221 */ /* 0x000fe20000000000 */
[----:B------:R-:W-:-:S03]  /*1380*/  ISETP.GT.U32.AND P1, PT, R0, 0x1e0, PT ;  /* 0x000001e00000780c */ /* 0x000fc60003f24070 */
[----:B---3--:R-:W-:-:S04]  /*1390*/  @P2 FADD R20, R20, R16 ;  /* 0x0000001014142221 */ /* 0x008fc80000000000 */
[----:B------:R-:W-:-:S04]  /*13a0*/  @P3 FADD R20, R20, R17 ;  /* 0x0000001114143221 */ /* 0x000fc80000000000 */
[----:B------:R-:W-:-:S04]  /*13b0*/  @P4 FADD R20, R20, R18 ;  /* 0x0000001214144221 */ /* 0x000fc80000000000 */
[----:B------:R-:W-:Y:S01]  /*13c0*/  @P1 FADD R20, R20, R19 ;  /* 0x0000001314141221 */ /* 0x000fe20000000000 */
[----:B------:R-:W-:Y:S06]  /*13d0*/  BRA `(.L_x_189) ;  /* 0x0000001400007947 */ /* 0x000fec0003800000 */
.L_x_174:
[----:B------:R-:W0:Y:S01]  /*13e0*/  S2R R2, SR_TID.X ;  /* 0x0000000000027919 */ /* 0x000e220000002100 */
[----:B------:R-:W1:Y:S02]  /*13f0*/  LDCU.64 UR4, c[0x0][0x380] ;  /* 0x00007000ff0477ac */ /* 0x000e640008000a00 */
[----:B-1----:R-:W-:Y:S02]  /*1400*/  MOV R4, UR4 ;  /* 0x0000000400047c02 */ /* 0x002fe40008000f00 */
[----:B------:R-:W-:Y:S02]  /*1410*/  MOV R5, UR5 ;  /* 0x0000000500057c02 */ /* 0x000fe40008000f00 */
[----:B0-----:R-:W-:-:S05]  /*1420*/  LEA R9, R3, R2, 0xd ;  /* 0x0000000203097211 */ /* 0x001fca00078e68ff */
[----:B------:R-:W-:-:S05]  /*1430*/  IMAD.WIDE.U32 R8, R9, 0x4, R4 ;  /* 0x0000000409087825 */ /* 0x000fca00078e0004 */
        /* <DEDUP_REMOVED lines=16> */
[----:B------:R-:W-:Y:S01]  /*1540*/  ISETP.GE.U32.AND P0, PT, R0, R13, PT ;  /* 0x0000000d0000720c */ /* 0x000fe20003f06070 */
        /* <DEDUP_REMOVED lines=16> */
[----:B------:R-:W-:Y:S01]  /*1650*/  LEA R9, R3, R13, 0xd ;  /* 0x0000000d03097211 */ /* 0x000fe200078e68ff */
[----:B------:R-:W-:Y:S01]  /*1660*/  UMOV UR4, URZ ;  /* 0x000000ff00047c82 */ /* 0x000fe20008000000 */
[----:B------:R-:W-:Y:S02]  /*1670*/  IADD3 R8, PT, PT, R6, -0x2000, RZ ;  /* 0xffffe00006087810 */ /* 0x000fe40007ffe0ff */
[----:B------:R-:W-:Y:S02]  /*1680*/  LOP3.LUT R0, RZ, R2, RZ, 0x33, !PT ;  /* 0x00000002ff007212 */ /* 0x000fe400078e33ff */
[----:B------:R-:W-:Y:S02]  /*1690*/  ISETP.GT.U32.AND P0, PT, R9, R8, PT ;  /* 0x000000080900720c */ /* 0x000fe40003f04070 */
[----:B------:R-:W-:Y:S02]  /*16a0*/  IADD3 R10, PT, PT, -R13, R6, R0 ;  /* 0x000000060d0a7210 */ /* 0x000fe40007ffe100 */
[----:B------:R-:W-:-:S02]  /*16b0*/  IADD3 R7, PT, PT, R9, 0x1000, R2 ;  /* 0x0000100009077810 */ /* 0x000fc40007ffe002 */
[----:B------:R-:W-:Y:S01]  /*16c0*/  MOV R0, R9 ;  /* 0x0000000900007202 */ /* 0x000fe20000000f00 */
[----:B------:R-:W-:-:S06]  /*16d0*/  IMAD R2, R3, -0x2000, R10 ;  /* 0xffffe00003027824 */ /* 0x000fcc00078e020a */
[----:B------:R-:W-:Y:S05]  /*16e0*/  @P0 BRA `(.L_x_191) ;  /* 0x0000000000bc0947 */ /* 0x000fea0003800000 */
[----:B------:R-:W0:Y:S08]  /*16f0*/  LDC R6, c[0x0][0x3a8] ;  /* 0x0000ea00ff067b82 */ /* 0x000e300000000800 */
[----:B------:R-:W1:Y:S02]  /*1700*/  LDC.64 R4, c[0x0][0x380] ;  /* 0x0000e000ff047b82 */ /* 0x000e640000000a00 */
.L_x_192:
[----:B------:R-:W2:Y:S02]  /*1710*/  S2R R10, SR_TID.X ;  /* 0x00000000000a7919 */ /* 0x000ea40000002100 */
[----:B--2---:R-:W-:-:S05]  /*1720*/  IADD3 R11, PT, PT, R10, R9, RZ ;  /* 0x000000090a0b7210 */ /* 0x004fca0007ffe0ff */
[----:B-1----:R-:W-:-:S05]  /*1730*/  IMAD.WIDE.U32 R10, R11, 0x4, R4 ;  /* 0x000000040b0a7825 */ /* 0x002fca00078e0004 */
        /* <DEDUP_REMOVED lines=13> */
[----:B---3--:R-:W-:-:S02]  /*1810*/  FADD R14, R14, R15 ;  /* 0x0000000f0e0e7221 */ /* 0x008fc40000000000 */
[----:B------:R-:W2:Y:S01]  /*1820*/  LDG.E R15, desc[UR6][R10.64+0x7000] ;  /* 0x007000060a0f7981 */ /* 0x000ea2000c1e1900 */
[----:B----4-:R-:W-:-:S03]  /*1830*/  FADD R12, R16, R17 ;  /* 0x00000011100c7221 */ /* 0x010fc60000000000 */
[----:B------:R-:W3:Y:S04]  /*1840*/  LDG.E R17, desc[UR6][R10.64+0x5800] ;  /* 0x005800060a117981 */ /* 0x000ee8000c1e1900 */
[----:B------:R-:W2:Y:S01]  /*1850*/  LDG.E R16, desc[UR6][R10.64+0x6800] ;  /* 0x006800060a107981 */ /* 0x000ea2000c1e1900 */
[----:B------:R-:W-:-:S03]  /*1860*/  FADD R14, R23, R14 ;  /* 0x0000000e170e7221 */ /* 0x000fc60000000000 */
[----:B------:R-:W4:Y:S01]  /*1870*/  LDG.E R23, desc[UR6][R10.64+0x7800] ;  /* 0x007800060a177981 */ /* 0x000f22000c1e1900 */
[----:B-----5:R-:W-:-:S04]  /*1880*/  FADD R19, R19, R20 ;  /* 0x0000001413137221 */ /* 0x020fc80000000000 */
[----:B------:R-:W-:Y:S01]  /*1890*/  FADD R19, R12, R19 ;  /* 0x000000130c137221 */ /* 0x000fe20000000000 */
[----:B0-----:R-:W-:Y:S01]  /*18a0*/  IADD3 R12, PT, PT, -R9, R6, RZ ;  /* 0x00000006090c7210 */ /* 0x001fe20007ffe1ff */
[----:B------:R-:W-:-:S03]  /*18b0*/  FADD R21, R21, R22 ;  /* 0x0000001615157221 */ /* 0x000fc60000000000 */
[----:B------:R-:W-:Y:S01]  /*18c0*/  ISETP.GE.U32.AND P0, PT, R12, R13, PT ;  /* 0x0000000d0c00720c */ /* 0x000fe20003f06070 */
[----:B------:R-:W-:-:S04]  /*18d0*/  FADD R24, R24, R25 ;  /* 0x0000001918187221 */ /* 0x000fc80000000000 */
[----:B------:R-:W-:Y:S01]  /*18e0*/  FADD R21, R21, R24 ;  /* 0x0000001815157221 */ /* 0x000fe20000000000 */
[----:B------:R-:W-:Y:S01]  /*18f0*/  FADD R14, R14, R19 ;  /* 0x000000130e0e7221 */ /* 0x000fe20000000000 */
[----:B---3--:R-:W-:Y:S01]  /*1900*/  FADD R17, R17, R18 ;  /* 0x0000001211117221 */ /* 0x008fe20000000000 */
[----:B--2---:R-:W-:-:S04]  /*1910*/  FADD R16, R16, R15 ;  /* 0x0000000f10107221 */ /* 0x004fc80000000000 */
[----:B------:R-:W-:-:S04]  /*1920*/  FADD R16, R17, R16 ;  /* 0x0000001011107221 */ /* 0x000fc80000000000 */
[----:B------:R-:W-:-:S04]  /*1930*/  FADD R21, R21, R16 ;  /* 0x0000001015157221 */ /* 0x000fc80000000000 */
[----:B------:R-:W-:-:S04]  /*1940*/  FADD R14, R14, R21 ;  /* 0x000000150e0e7221 */ /* 0x000fc80000000000 */
[----:B----4-:R-:W-:Y:S01]  /*1950*/  FADD R23, R23, R14 ;  /* 0x0000000e17177221 */ /* 0x010fe20000000000 */
[----:B------:R-:W-:Y:S06]  /*1960*/  @!P0 BRA `(.L_x_190) ;  /* 0x0000000800d08947 */ /* 0x000fec0003800000 */
[C---:B------:R-:W-:Y:S01]  /*1970*/  IADD3 R9, PT, PT, R13.reuse, R9, RZ ;  /* 0x000000090d097210 */ /* 0x040fe20007ffe0ff */
[----:B------:R-:W-:Y:S01]  /*1980*/  UIADD3 UR4, UPT, UPT, UR4, 0x1, URZ ;  /* 0x0000000104047890 */ /* 0x000fe2000fffe0ff */
[----:B------:R-:W-:Y:S02]  /*1990*/  IADD3 R0, PT, PT, R13, R0, RZ ;  /* 0x000000000d007210 */ /* 0x000fe40007ffe0ff */
[----:B------:R-:W-:Y:S02]  /*19a0*/  ISETP.GT.U32.AND P0, PT, R9, R8, PT ;  /* 0x000000080900720c */ /* 0x000fe40003f04070 */
[C---:B------:R-:W-:Y:S02]  /*19b0*/  IADD3 R2, PT, PT, -R13.reuse, R2, RZ ;  /* 0x000000020d027210 */ /* 0x040fe40007ffe1ff */
[----:B------:R-:W-:-:S09]  /*19c0*/  IADD3 R7, PT, PT, R13, R7, RZ ;  /* 0x000000070d077210 */ /* 0x000fd20007ffe0ff */
[----:B------:R-:W-:Y:S05]  /*19d0*/  @!P0 BRA `(.L_x_192) ;  /* 0xfffffffc004c8947 */ /* 0x000fea000383ffff */
.L_x_191:
[----:B------:R-:W0:Y:S01]  /*19e0*/  S2R R16, SR_TID.X ;  /* 0x0000000000107919 */ /* 0x000e220000002100 */
[----:B------:R-:W-:Y:S01]  /*19f0*/  IADD3 R8, PT, PT, -R9, R6, RZ ;  /* 0x0000000609087210 */ /* 0x000fe20007ffe1ff */
[----:B------:R-:W-:Y:S03]  /*1a00*/  BSSY.RECONVERGENT B1, `(.L_x_190) ;  /* 0x00000aa000017945 */ /* 0x000fe60003800200 */
[----:B0-----:R-:W-:-:S04]  /*1a10*/  ISETP.GE.AND P0, PT, R16, R8, PT ;  /* 0x000000081000720c */ /* 0x001fc80003f06270 */
[----:B------:R-:W-:-:S13]  /*1a20*/  ISETP.GE.U32.OR P0, PT, R9, R6, P0 ;  /* 0x000000060900720c */ /* 0x000fda0000706470 */
[----:B------:R-:W-:Y:S05]  /*1a30*/  @P0 BRA `(.L_x_193) ;  /* 0x0000000800980947 */ /* 0x000fea0003800000 */
[----:B------:R-:W0:Y:S01]  /*1a40*/  LDC R10, c[0x0][0x3ac] ;  /* 0x0000eb00ff0a7b82 */ /* 0x000e220000000800 */
[----:B------:R-:W-:Y:S01]  /*1a50*/  LOP3.LUT R11, RZ, R16, RZ, 0x33, !PT ;  /* 0x00000010ff0b7212 */ /* 0x000fe200078e33ff */
[----:B------:R-:W-:Y:S06]  /*1a60*/  BSSY.RECONVERGENT B2, `(.L_x_194) ;  /* 0x0000056000027945 */ /* 0x000fec0003800200 */
[----:B------:R-:W1:Y:S01]  /*1a70*/  LDC R8, c[0x0][0x3ac] ;  /* 0x0000eb00ff087b82 */ /* 0x000e620000000800 */
[----:B0-----:R-:W-:-:S04]  /*1a80*/  SHF.L.U32 R10, R10, 0xd, RZ ;  /* 0x0000000d0a0a7819 */ /* 0x001fc800000006ff */
[----:B------:R-:W-:-:S04]  /*1a90*/  LEA R10, R3, R10, 0xd ;  /* 0x0000000a030a7211 */ /* 0x000fc800078e68ff */
[----:B------:R-:W-:Y:S01]  /*1aa0*/  IADD3 R6, PT, PT, -R10, R6, R11 ;  /* 0x000000060a067210 */ /* 0x000fe20007ffe10b */
[----:B-1----:R-:W-:-:S04]  /*1ab0*/  IMAD R11, R8, UR4, RZ ;  /* 0x00000004080b7c24 */ /* 0x002fc8000f8e02ff */
[----:B------:R-:W-:-:S05]  /*1ac0*/  IMAD R6, R11, -0x2000, R6 ;  /* 0xffffe0000b067824 */ /* 0x000fca00078e0206 */
[C---:B------:R-:W-:Y:S02]  /*1ad0*/  ISETP.GE.U32.AND P0, PT, R6.reuse, 0x1e00, PT ;  /* 0x00001e000600780c */ /* 0x040fe40003f06070 */
[----:B------:R-:W-:-:S04]  /*1ae0*/  LEA.HI R6, R6, 0x1, RZ, 0x17 ;  /* 0x0000000106067811 */ /* 0x000fc800078fb8ff */
[----:B------:R-:W-:-:S07]  /*1af0*/  LOP3.LUT R8, R6, 0xf, RZ, 0xc0, !PT ;  /* 0x0000000f06087812 */ /* 0x000fce00078ec0ff */
[----:B------:R-:W-:Y:S05]  /*1b00*/  @!P0 BRA `(.L_x_195) ;  /* 0x00000004002c8947 */ /* 0x000fea0003800000 */
[----:B------:R-:W-:Y:S01]  /*1b10*/  LEA.HI R10, R2, 0x1, RZ, 0x17 ;  /* 0x00000001020a7811 */ /* 0x000fe200078fb8ff */
[----:B------:R-:W-:Y:S01]  /*1b20*/  BSSY.RECONVERGENT B3, `(.L_x_196) ;  /* 0x0000048000037945 */ /* 0x000fe20003800200 */
[----:B------:R-:W-:Y:S02]  /*1b30*/  LOP3.LUT R11, R16, 0x1000, RZ, 0xfc, !PT ;  /* 0x00001000100b7812 */ /* 0x000fe400078efcff */
[----:B------:R-:W-:-:S04]  /*1b40*/  LOP3.LUT R10, R10, 0xfffff0, RZ, 0xc0, !PT ;  /* 0x00fffff00a0a7812 */ /* 0x000fc800078ec0ff */
[----:B------:R-:W-:-:S07]  /*1b50*/  IADD3 R13, PT, PT, -R10, RZ, RZ ;  /* 0x000000ff0a0d7210 */ /* 0x000fce0007ffe1ff */
.L_x_197:
[C---:B------:R-:W-:Y:S02]  /*1b60*/  IADD3 R15, PT, PT, R7.reuse, -0x1000, RZ ;  /* 0xfffff000070f7810 */ /* 0x040fe40007ffe0ff */
[----:B------:R-:W-:-:S03]  /*1b70*/  IADD3 R25, PT, PT, R7, -0xe00, RZ ;  /* 0xfffff20007197810 */ /* 0x000fc60007ffe0ff */
[----:B------:R-:W-:Y:S01]  /*1b80*/  IMAD.WIDE.U32 R14, R15, 0x4, R4 ;  /* 0x000000040f0e7825 */ /* 0x000fe200078e0004 */
[----:B------:R-:W-:-:S04]  /*1b90*/  IADD3 R21, PT, PT, R7, -0xc00, RZ ;  /* 0xfffff40007157810 */ /* 0x000fc80007ffe0ff */
[----:B------:R0:W2:Y:S01]  /*1ba0*/  LDG.E R22, desc[UR6][R14.64] ;  /* 0x000000060e167981 */ /* 0x0000a2000c1e1900 */
[----:B------:R-:W-:-:S04]  /*1bb0*/  IMAD.WIDE.U32 R24, R25, 0x4, R4 ;  /* 0x0000000419187825 */ /* 0x000fc800078e0004 */
[--C-:B------:R-:W-:Y:S01]  /*1bc0*/  IMAD.WIDE.U32 R20, R21, 0x4, R4.reuse ;  /* 0x0000000415147825 */ /* 0x100fe200078e0004 */
[----:B------:R-:W3:Y:S04]  /*1bd0*/  LDG.E R16, desc[UR6][R24.64] ;  /* 0x0000000618107981 */ /* 0x000ee8000c1e1900 */
[----:B------:R1:W4:Y:S01]  /*1be0*/  LDG.E R17, desc[UR6][R20.64] ;  /* 0x0000000614117981 */ /* 0x000322000c1e1900 */
[C---:B------:R-:W-:Y:S02]  /*1bf0*/  IADD3 R19, PT, PT, R7.reuse, -0xa00, RZ ;  /* 0xfffff60007137810 */ /* 0x040fe40007ffe0ff */
[C---:B------:R-:W-:Y:S02]  /*1c00*/  IADD3 R29, PT, PT, R7.reuse, -0x800, RZ ;  /* 0xfffff800071d7810 */ /* 0x040fe40007ffe0ff */
[----:B------:R-:W-:Y:S01]  /*1c10*/  IADD3 R27, PT, PT, R7, -0x600, RZ ;  /* 0xfffffa00071b7810 */ /* 0x000fe20007ffe0ff */
[----:B------:R-:W-:Y:S01]  /*1c20*/  IMAD.WIDE.U32 R18, R19, 0x4, R4 ;  /* 0x0000000413127825 */ /* 0x000fe200078e0004 */
[----:B------:R-:W-:-:S03]  /*1c30*/  IADD3 R12, PT, PT, R7, -0x400, RZ ;  /* 0xfffffc00070c7810 */ /* 0x000fc60007ffe0ff */
[--C-:B------:R-:W-:Y:S01]  /*1c40*/  IMAD.WIDE.U32 R28, R29, 0x4, R4.reuse ;  /* 0x000000041d1c7825 */ /* 0x100fe200078e0004 */
[----:B------:R-:W5:Y:S03]  /*1c50*/  LDG.E R10, desc[UR6][R18.64] ;  /* 0x00000006120a7981 */ /* 0x000f66000c1e1900 */
[----:B0-----:R-:W-:Y:S01]  /*1c60*/  IMAD.WIDE.U32 R14, R27, 0x4, R4 ;  /* 0x000000041b0e7825 */ /* 0x001fe200078e0004 */
[----:B------:R-:W-:-:S03]  /*1c70*/  IADD3 R27, PT, PT, R7, -0x200, RZ ;  /* 0xfffffe00071b7810 */ /* 0x000fc60007ffe0ff */
[--C-:B-1----:R-:W-:Y:S02]  /*1c80*/  IMAD.WIDE.U32 R20, R12, 0x4, R4.reuse ;  /* 0x000000040c147825 */ /* 0x102fe400078e0004 */
[----:B------:R0:W5:Y:S04]  /*1c90*/  LDG.E R12, desc[UR6][R14.64] ;  /* 0x000000060e0c7981 */ /* 0x000168000c1e1900 */
[----:B------:R1:W5:Y:S01]  /*1ca0*/  LDG.E R18, desc[UR6][R28.64] ;  /* 0x000000061c127981 */ /* 0x000362000c1e1900 */
[----:B------:R-:W-:-:S04]  /*1cb0*/  IMAD.WIDE.U32 R24, R7, 0x4, R4 ;  /* 0x0000000407187825 */ /* 0x000fc800078e0004 */
[----:B0-----:R-:W-:Y:S01]  /*1cc0*/  IMAD.WIDE.U32 R14, R27, 0x4, R4 ;  /* 0x000000041b0e7825 */ /* 0x001fe200078e0004 */
[----:B------:R-:W5:Y:S04]  /*1cd0*/  LDG.E R19, desc[UR6][R24.64] ;  /* 0x0000000618137981 */ /* 0x000f68000c1e1900 */
[----:B------:R0:W5:Y:S01]  /*1ce0*/  LDG.E R27, desc[UR6][R20.64] ;  /* 0x00000006141b7981 */ /* 0x000162000c1e1900 */
[----:B-1----:R-:W-:-:S03]  /*1cf0*/  IADD3 R29, PT, PT, R7, 0x200, RZ ;  /* 0x00000200071d7810 */ /* 0x002fc60007ffe0ff */
[----:B------:R1:W5:Y:S01]  /*1d00*/  LDG.E R26, desc[UR6][R14.64] ;  /* 0x000000060e1a7981 */ /* 0x000362000c1e1900 */
[----:B0-----:R-:W-:Y:S01]  /*1d10*/  IADD3 R21, PT, PT, R7, 0x400, RZ ;  /* 0x0000040007157810 */ /* 0x001fe20007ffe0ff */
[----:B------:R-:W-:Y:S01]  /*1d20*/  IMAD.WIDE.U32 R28, R29, 0x4, R4 ;  /* 0x000000041d1c7825 */ /* 0x000fe200078e0004 */
[----:B-1----:R-:W-:-:S05]  /*1d30*/  IADD3 R15, PT, PT, R7, 0x800, RZ ;  /* 0x00000800070f7810 */ /* 0x002fca0007ffe0ff */
[----:B------:R-:W5:Y:S01]  /*1d40*/  LDG.E R28, desc[UR6][R28.64] ;  /* 0x000000061c1c7981 */ /* 0x000f62000c1e1900 */
[----:B------:R-:W-:-:S06]  /*1d50*/  IMAD.WIDE.U32 R14, R15, 0x4, R4 ;  /* 0x000000040f0e7825 */ /* 0x000fcc00078e0004 */
[----:B------:R-:W5:Y:S01]  /*1d60*/  LDG.E R14, desc[UR6][R14.64] ;  /* 0x000000060e0e7981 */ /* 0x000f62000c1e1900 */
[----:B--2---:R-:W-:Y:S01]  /*1d70*/  FADD R25, R22, R23 ;  /* 0x0000001716197221 */ /* 0x004fe20000000000 */
[----:B------:R-:W-:Y:S01]  /*1d80*/  IMAD.WIDE.U32 R22, R21, 0x4, R4 ;  /* 0x0000000415167825 */ /* 0x000fe200078e0004 */
[----:B------:R-:W-:-:S03]  /*1d90*/  IADD3 R21, PT, PT, R7, 0x600, RZ ;  /* 0x0000060007157810 */ /* 0x000fc60007ffe0ff */
[----:B---3--:R-:W-:Y:S02]  /*1da0*/  FADD R16, R25, R16 ;  /* 0x0000001019107221 */ /* 0x008fe40000000000 */
[----:B------:R-:W-:Y:S01]  /*1db0*/  IMAD.WIDE.U32 R20, R21, 0x4, R4 ;  /* 0x0000000415147825 */ /* 0x000fe200078e0004 */
[----:B------:R-:W-:Y:S01]  /*1dc0*/  IADD3 R25, PT, PT, R7, 0xa00, RZ ;  /* 0x00000a0007197810 */ /* 0x000fe20007ffe0ff */
[----:B------:R-:W2:Y:S04]  /*1dd0*/  LDG.E R29, desc[UR6][R22.64] ;  /* 0x00000006161d7981 */ /* 0x000ea8000c1e1900 */
[----:B------:R4:W3:Y:S02]  /*1de0*/  LDG.E R20, desc[UR6][R20.64] ;  /* 0x0000000614147981 */ /* 0x0008e4000c1e1900 */
[----:B----4-:R-:W-:Y:S01]  /*1df0*/  FADD R21, R16, R17 ;  /* 0x0000001110157221 */ /* 0x010fe20000000000 */
[----:B------:R-:W-:Y:S01]  /*1e00*/  IMAD.WIDE.U32 R16, R25, 0x4, R4 ;  /* 0x0000000419107825 */ /* 0x000fe200078e0004 */
[----:B------:R-:W-:-:S05]  /*1e10*/  IADD3 R25, PT, PT, R7, 0xc00, RZ ;  /* 0x00000c0007197810 */ /* 0x000fca0007ffe0ff */
[--C-:B------:R-:W-:Y:S01]  /*1e20*/  IMAD.WIDE.U32 R22, R25, 0x4, R4.reuse ;  /* 0x0000000419167825 */ /* 0x100fe200078e0004 */
[----:B------:R-:W-:Y:S01]  /*1e30*/  IADD3 R25, PT, PT, R7, 0xe00, RZ ;  /* 0x00000e0007197810 */ /* 0x000fe20007ffe0ff */
[----:B------:R-:W4:Y:S04]  /*1e40*/  LDG.E R16, desc[UR6][R16.64] ;  /* 0x0000000610107981 */ /* 0x000f28000c1e1900 */
[----:B------:R-:W-:Y:S01]  /*1e50*/  IMAD.WIDE.U32 R24, R25, 0x4, R4 ;  /* 0x0000000419187825 */ /* 0x000fe200078e0004 */
[----:B------:R-:W4:Y:S05]  /*1e60*/  LDG.E R22, desc[UR6][R22.64] ;  /* 0x0000000616167981 */ /* 0x000f2a000c1e1900 */
[----:B------:R-:W4:Y:S01]  /*1e70*/  LDG.E R24, desc[UR6][R24.64] ;  /* 0x0000000618187981 */ /* 0x000f22000c1e1900 */
[----:B-----5:R-:W-:-:S04]  /*1e80*/  FADD R21, R21, R10 ;  /* 0x0000000a15157221 */ /* 0x020fc80000000000 */
[----:B------:R-:W-:-:S04]  /*1e90*/  FADD R21, R21, R18 ;  /* 0x0000001215157221 */ /* 0x000fc80000000000 */
[----:B------:R-:W-:-:S04]  /*1ea0*/  FADD R12, R21, R12 ;  /* 0x0000000c150c7221 */ /* 0x000fc80000000000 */
[----:B------:R-:W-:-:S04]  /*1eb0*/  FADD R27, R12, R27 ;  /* 0x0000001b0c1b7221 */ /* 0x000fc80000000000 */
[----:B------:R-:W-:-:S04]  /*1ec0*/  FADD R26, R27, R26 ;  /* 0x0000001a1b1a7221 */ /* 0x000fc80000000000 */
[----:B------:R-:W-:-:S04]  /*1ed0*/  FADD R19, R26, R19 ;  /* 0x000000131a137221 */ /* 0x000fc80000000000 */
[----:B------:R-:W-:Y:S01]  /*1ee0*/  FADD R28, R19, R28 ;  /* 0x0000001c131c7221 */ /* 0x000fe20000000000 */
[----:B------:R-:W-:-:S04]  /*1ef0*/  IADD3 R13, PT, PT, R13, 0x10, RZ ;  /* 0x000000100d0d7810 */ /* 0x000fc80007ffe0ff */
[----:B------:R-:W-:Y:S02]  /*1f00*/  ISETP.NE.AND P0, PT, R13, RZ, PT ;  /* 0x000000ff0d00720c */ /* 0x000fe40003f05270 */
[----:B------:R-:W-:Y:S02]  /*1f10*/  IADD3 R11, PT, PT, R11, 0x2000, RZ ;  /* 0x000020000b0b7810 */ /* 0x000fe40007ffe0ff */
[----:B------:R-:W-:Y:S01]  /*1f20*/  IADD3 R7, PT, PT, R7, 0x2000, RZ ;  /* 0x0000200007077810 */ /* 0x000fe20007ffe0ff */
[----:B--2---:R-:W-:-:S04]  /*1f30*/  FADD R29, R28, R29 ;  /* 0x0000001d1c1d7221 */ /* 0x004fc80000000000 */
[----:B---3--:R-:W-:-:S04]  /*1f40*/  FADD R29, R29, R20 ;  /* 0x000000141d1d7221 */ /* 0x008fc80000000000 */
[----:B------:R-:W-:-:S04]  /*1f50*/  FADD R29, R29, R14 ;  /* 0x0000000e1d1d7221 */ /* 0x000fc80000000000 */
[----:B----4-:R-:W-:-:S04]  /*1f60*/  FADD R29, R29, R16 ;  /* 0x000000101d1d7221 */ /* 0x010fc80000000000 */
[----:B------:R-:W-:-:S04]  /*1f70*/  FADD R29, R29, R22 ;  /* 0x000000161d1d7221 */ /* 0x000fc80000000000 */
[----:B------:R-:W-:Y:S01]  /*1f80*/  FADD R23, R29, R24 ;  /* 0x000000181d177221 */ /* 0x000fe20000000000 */
[----:B------:R-:W-:Y:S06]  /*1f90*/  @P0 BRA `(.L_x_197) ;  /* 0xfffffff800f00947 */ /* 0x000fec000383ffff */
[----:B------:R-:W-:Y:S05]  /*1fa0*/  BSYNC.RECONVERGENT B3 ;  /* 0x0000000000037941 */ /* 0x000fea0003800200 */
.L_x_196:
[----:B------:R-:W-:-:S07]  /*1fb0*/  IADD3 R16, PT, PT, R11, -0x1000, RZ ;  /* 0xfffff0000b107810 */ /* 0x000fce0007ffe0ff */
.L_x_195:
[----:B------:R-:W-:Y:S05]  /*1fc0*/  BSYNC.RECONVERGENT B2 ;  /* 0x0000000000027941 */ /* 0x000fea0003800200 */
.L_x_194:
[----:B------:R-:W-:-:S13]  /*1fd0*/  ISETP.NE.AND P0, PT, R8, RZ, PT ;  /* 0x000000ff0800720c */ /* 0x000fda0003f05270 */
[----:B------:R-:W-:Y:S05]  /*1fe0*/  @!P0 BRA `(.L_x_193) ;  /* 0x00000004002c8947 */ /* 0x000fea0003800000 */
[----:B------:R-:W-:Y:S01]  /*1ff0*/  ISETP.GE.U32.AND P0, PT, R8, 0x8, PT ;  /* 0x000000080800780c */ /* 0x000fe20003f06070 */
[----:B------:R-:W-:Y:S01]  /*2000*/  BSSY.RECONVERGENT B2, `(.L_x_198) ;  /* 0x0000025000027945 */ /* 0x000fe20003800200 */
[----:B------:R-:W-:-:S04]  /*2010*/  LOP3.LUT R22, R6, 0x7, RZ, 0xc0, !PT ;  /* 0x0000000706167812 */ /* 0x000fc800078ec0ff */
[----:B------:R-:W-:-:S07]  /*2020*/  ISETP.NE.AND P1, PT, R22, RZ, PT ;  /* 0x000000ff1600720c */ /* 0x000fce0003f25270 */
[----:B------:R-:W-:Y:S06]  /*2030*/  @!P0 BRA `(.L_x_199) ;  /* 0x0000000000848947 */ /* 0x000fec0003800000 */
[----:B------:R-:W-:-:S04]  /*2040*/  IADD3 R7, PT, PT, R16, R9, RZ ;  /* 0x0000000910077210 */ /* 0x000fc80007ffe0ff */
[C---:B------:R-:W-:Y:S01]  /*2050*/  IADD3 R21, PT, PT, R7.reuse, 0x200, RZ ;  /* 0x0000020007157810 */ /* 0x040fe20007ffe0ff */
[C---:B------:R-:W-:Y:S01]  /*2060*/  IMAD.WIDE.U32 R14, R7.reuse, 0x4, R4 ;  /* 0x00000004070e7825 */ /* 0x040fe200078e0004 */
[----:B------:R-:W-:-:S03]  /*2070*/  IADD3 R19, PT, PT, R7, 0x400, RZ ;  /* 0x0000040007137810 */ /* 0x000fc60007ffe0ff */
[--C-:B------:R-:W-:Y:S01]  /*2080*/  IMAD.WIDE.U32 R20, R21, 0x4, R4.reuse ;  /* 0x0000000415147825 */ /* 0x100fe200078e0004 */
[----:B------:R0:W2:Y:S01]  /*2090*/  LDG.E R8, desc[UR6][R14.64] ;  /* 0x000000060e087981 */ /* 0x0000a2000c1e1900 */
[----:B------:R-:W-:Y:S02]  /*20a0*/  IADD3 R11, PT, PT, R7, 0x600, RZ ;  /* 0x00000600070b7810 */ /* 0x000fe40007ffe0ff */
[--C-:B------:R-:W-:Y:S01]  /*20b0*/  IMAD.WIDE.U32 R18, R19, 0x4, R4.reuse ;  /* 0x0000000413127825 */ /* 0x100fe200078e0004 */
[----:B------:R1:W3:Y:S01]  /*20c0*/  LDG.E R17, desc[UR6][R20.64] ;  /* 0x0000000614117981 */ /* 0x0002e2000c1e1900 */
[----:B------:R-:W-:Y:S02]  /*20d0*/  IADD3 R13, PT, PT, R7, 0x800, RZ ;  /* 0x00000800070d7810 */ /* 0x000fe40007ffe0ff */
[--C-:B------:R-:W-:Y:S01]  /*20e0*/  IMAD.WIDE.U32 R10, R11, 0x4, R4.reuse ;  /* 0x000000040b0a7825 */ /* 0x100fe200078e0004 */
[----:B------:R-:W-:Y:S01]  /*20f0*/  IADD3 R25, PT, PT, R7, 0xa00, RZ ;  /* 0x00000a0007197810 */ /* 0x000fe20007ffe0ff */
[----:B------:R-:W4:Y:S02]  /*2100*/  LDG.E R18, desc[UR6][R18.64] ;  /* 0x0000000612127981 */ /* 0x000f24000c1e1900 */
[--C-:B------:R-:W-:Y:S01]  /*2110*/  IMAD.WIDE.U32 R12, R13, 0x4, R4.reuse ;  /* 0x000000040d0c7825 */ /* 0x100fe200078e0004 */
[----:B------:R-:W-:Y:S01]  /*2120*/  IADD3 R27, PT, PT, R7, 0xc00, RZ ;  /* 0x00000c00071b7810 */ /* 0x000fe20007ffe0ff */
[----:B------:R-:W5:Y:S02]  /*2130*/  LDG.E R10, desc[UR6][R10.64] ;  /* 0x000000060a0a7981 */ /* 0x000f64000c1e1900 */
[--C-:B0-----:R-:W-:Y:S01]  /*2140*/  IMAD.WIDE.U32 R14, R25, 0x4, R4.reuse ;  /* 0x00000004190e7825 */ /* 0x101fe200078e0004 */
[----:B------:R-:W-:Y:S01]  /*2150*/  IADD3 R25, PT, PT, R7, 0xe00, RZ ;  /* 0x00000e0007197810 */ /* 0x000fe20007ffe0ff */
[----:B------:R-:W5:Y:S02]  /*2160*/  LDG.E R12, desc[UR6][R12.64] ;  /* 0x000000060c0c7981 */ /* 0x000f64000c1e1900 */
[----:B-1----:R-:W-:-:S02]  /*2170*/  IMAD.WIDE.U32 R20, R27, 0x4, R4 ;  /* 0x000000041b147825 */ /* 0x002fc400078e0004 */
[----:B------:R-:W5:Y:S02]  /*2180*/  LDG.E R15, desc[UR6][R14.64] ;  /* 0x000000060e0f7981 */ /* 0x000f64000c1e1900 */
[----:B------:R-:W-:Y:S02]  /*2190*/  IMAD.WIDE.U32 R24, R25, 0x4, R4 ;  /* 0x0000000419187825 */ /* 0x000fe400078e0004 */
        /* <DEDUP_REMOVED lines=11> */
.L_x_199:
[----:B------:R-:W-:Y:S05]  /*2250*/  BSYNC.RECONVERGENT B2 ;  /* 0x0000000000027941 */ /* 0x000fea0003800200 */
.L_x_198:
[----:B------:R-:W-:Y:S05]  /*2260*/  @!P1 BRA `(.L_x_193) ;  /* 0x00000000008c9947 */ /* 0x000fea0003800000 */
[----:B------:R-:W-:Y:S01]  /*2270*/  ISETP.GE.U32.AND P0, PT, R22, 0x4, PT ;  /* 0x000000041600780c */ /* 0x000fe20003f06070 */
[----:B------:R-:W-:Y:S01]  /*2280*/  BSSY.RECONVERGENT B2, `(.L_x_200) ;  /* 0x0000014000027945 */ /* 0x000fe20003800200 */
[----:B------:R-:W-:-:S11]  /*2290*/  LOP3.LUT P1, RZ, R6, 0x3, RZ, 0xc0, !PT ;  /* 0x0000000306ff7812 */ /* 0x000fd6000782c0ff */
[----:B------:R-:W-:Y:S05]  /*22a0*/  @!P0 BRA `(.L_x_201) ;  /* 0x0000000000448947 */ /* 0x000fea0003800000 */
[----:B------:R-:W-:-:S04]  /*22b0*/  IADD3 R11, PT, PT, R16, R9, RZ ;  /* 0x00000009100b7210 */ /* 0x000fc80007ffe0ff */
[C---:B------:R-:W-:Y:S01]  /*22c0*/  IADD3 R9, PT, PT, R11.reuse, 0x200, RZ ;  /* 0x000002000b097810 */ /* 0x040fe20007ffe0ff */
[C---:B------:R-:W-:Y:S01]  /*22d0*/  IMAD.WIDE.U32 R6, R11.reuse, 0x4, R4 ;  /* 0x000000040b067825 */ /* 0x040fe200078e0004 */
[----:B------:R-:W-:-:S03]  /*22e0*/  IADD3 R13, PT, PT, R11, 0x400, RZ ;  /* 0x000004000b0d7810 */ /* 0x000fc60007ffe0ff */
[--C-:B------:R-:W-:Y:S01]  /*22f0*/  IMAD.WIDE.U32 R8, R9, 0x4, R4.reuse ;  /* 0x0000000409087825 */ /* 0x100fe200078e0004 */
[----:B------:R-:W-:Y:S01]  /*2300*/  IADD3 R15, PT, PT, R11, 0x600, RZ ;  /* 0x000006000b0f7810 */ /* 0x000fe20007ffe0ff */
[----:B------:R-:W2:Y:S02]  /*2310*/  LDG.E R6, desc[UR6][R6.64] ;  /* 0x0000000606067981 */ /* 0x000ea4000c1e1900 */
[--C-:B------:R-:W-:Y:S02]  /*2320*/  IMAD.WIDE.U32 R10, R13, 0x4, R4.reuse ;  /* 0x000000040d0a7825 */ /* 0x100fe400078e0004 */
[----:B------:R-:W3:Y:S02]  /*2330*/  LDG.E R8, desc[UR6][R8.64] ;  /* 0x0000000608087981 */ /* 0x000ee4000c1e1900 */
[----:B------:R-:W-:Y:S02]  /*2340*/  IMAD.WIDE.U32 R12, R15, 0x4, R4 ;  /* 0x000000040f0c7825 */ /* 0x000fe400078e0004 */
[----:B------:R-:W4:Y:S04]  /*2350*/  LDG.E R10, desc[UR6][R10.64] ;  /* 0x000000060a0a7981 */ /* 0x000f28000c1e1900 */
[----:B------:R-:W5:Y:S01]  /*2360*/  LDG.E R12, desc[UR6][R12.64] ;  /* 0x000000060c0c7981 */ /* 0x000f62000c1e1900 */
[----:B------:R-:W-:Y:S01]  /*2370*/  IADD3 R16, PT, PT, R16, 0x800, RZ ;  /* 0x0000080010107810 */ /* 0x000fe20007ffe0ff */
[----:B--2---:R-:W-:-:S04]  /*2380*/  FADD R23, R23, R6 ;  /* 0x0000000617177221 */ /* 0x004fc80000000000 */
[----:B---3--:R-:W-:-:S04]  /*2390*/  FADD R23, R23, R8 ;  /* 0x0000000817177221 */ /* 0x008fc80000000000 */
[----:B----4-:R-:W-:-:S04]  /*23a0*/  FADD R23, R23, R10 ;  /* 0x0000000a17177221 */ /* 0x010fc80000000000 */
[----:B-----5:R-:W-:-:S07]  /*23b0*/  FADD R23, R23, R12 ;  /* 0x0000000c17177221 */ /* 0x020fce0000000000 */
.L_x_201:
[----:B------:R-:W-:Y:S05]  /*23c0*/  BSYNC.RECONVERGENT B2 ;  /* 0x0000000000027941 */ /* 0x000fea0003800200 */
.L_x_200:
[----:B------:R-:W-:Y:S05]  /*23d0*/  @!P1 BRA `(.L_x_193) ;  /* 0x0000000000309947 */ /* 0x000fea0003800000 */
[----:B------:R-:W-:Y:S02]  /*23e0*/  LOP3.LUT R2, R2, 0xffff, RZ, 0xc0, !PT ;  /* 0x0000ffff02027812 */ /* 0x000fe400078ec0ff */
[----:B------:R-:W-:Y:S02]  /*23f0*/  IADD3 R9, PT, PT, R16, R0, RZ ;  /* 0x0000000010097210 */ /* 0x000fe40007ffe0ff */
[----:B------:R-:W-:-:S04]  /*2400*/  LEA.HI R2, R2, 0x1, RZ, 0x17 ;  /* 0x0000000102027811 */ /* 0x000fc800078fb8ff */
[----:B------:R-:W-:-:S04]  /*2410*/  LOP3.LUT R2, R2, 0x3, RZ, 0xc0, !PT ;  /* 0x0000000302027812 */ /* 0x000fc800078ec0ff */
[----:B------:R-:W-:-:S07]  /*2420*/  IADD3 R2, PT, PT, -R2, RZ, RZ ;  /* 0x000000ff02027210 */ /* 0x000fce0007ffe1ff */
.L_x_202:
[----:B------:R-:W-:-:S06]  /*2430*/  IMAD.WIDE.U32 R6, R9, 0x4, R4 ;  /* 0x0000000409067825 */ /* 0x000fcc00078e0004 */
[----:B------:R-:W2:Y:S01]  /*2440*/  LDG.E R6, desc[UR6][R6.64] ;  /* 0x0000000606067981 */ /* 0x000ea2000c1e1900 */
[----:B------:R-:W-:Y:S02]  /*2450*/  IADD3 R2, PT, PT, R2, 0x1, RZ ;  /* 0x0000000102027810 */ /* 0x000fe40007ffe0ff */
[----:B------:R-:W-:Y:S02]  /*2460*/  IADD3 R9, PT, PT, R9, 0x200, RZ ;  /* 0x0000020009097810 */ /* 0x000fe40007ffe0ff */
[----:B------:R-:W-:Y:S01]  /*2470*/  ISETP.NE.AND P0, PT, R2, RZ, PT ;  /* 0x000000ff0200720c */ /* 0x000fe20003f05270 */
[----:B--2---:R-:W-:-:S12]  /*2480*/  FADD R23, R6, R23 ;  /* 0x0000001706177221 */ /* 0x004fd80000000000 */
[----:B------:R-:W-:Y:S05]  /*2490*/  @P0 BRA `(.L_x_202) ;  /* 0xfffffffc00e40947 */ /* 0x000fea000383ffff */
.L_x_193:
[----:B------:R-:W-:Y:S05]  /*24a0*/  BSYNC.RECONVERGENT B1 ;  /* 0x0000000000017941 */ /* 0x000fea0003800200 */
.L_x_190:
        /* <DEDUP_REMOVED lines=33> */
[----:B------:R-:W1:Y:S04]  /*26c0*/  LDS.128 R8, [UR4+0x20] ;  /* 0x00002004ff087984 */ /* 0x000e680008000c00 */
[----:B--2---:R-:W2:Y:S04]  /*26d0*/  LDS.128 R4, [UR4+0x30] ;  /* 0x00003004ff047984 */ /* 0x004ea80008000c00 */
        /* <DEDUP_REMOVED lines=16> */
.L_x_189:
[----:B------:R-:W-:Y:S05]  /*27e0*/  BSYNC.RECONVERGENT B0 ;  /* 0x0000000000007941 */ /* 0x000fea0003800200 */
.L_x_173:
[----:B------:R-:W-:Y:S05]  /*27f0*/  @P0 EXIT ;  /* 0x000000000000094d */ /* 0x000fea0003800000 */
[----:B012---:R-:W0:Y:S02]  /*2800*/  LDC.64 R4, c[0x0][0x388] ;  /* 0x0000e200ff047b82 */ /* 0x007e240000000a00 */
[----:B0-----:R-:W-:-:S05]  /*2810*/  IMAD.WIDE.U32 R2, R3, 0x4, R4 ;  /* 0x0000000403027825 */ /* 0x001fca00078e0004 */
[----:B------:R-:W-:Y:S01]  /*2820*/  STG.E desc[UR6][R2.64], R20 ;  /* 0x0000001402007986 */ /* 0x000fe2000c101906 */
[----:B------:R-:W-:Y:S05]  /*2830*/  EXIT ;  /* 0x000000000000794d */ /* 0x000fea0003800000 */
.L_x_203:
        /* <DEDUP_REMOVED lines=12> */
.L_x_332:


//--------------------- .text._ZN3cub18CUB_300001_SM_10006detail6reduce28DeviceReduceSingleTileKernelINS2_10policy_hubIfjN4cuda3std3__44plusIfEEE10Policy1000EN6thrust24THRUST_300001_SM_1000_NS6detail15normal_iteratorINSD_10device_ptrIfEEEEPfjS9_ffNS7_10__identityEEEvT0_T1_T2_T3_T4_T6_ --------------------------
	.section	.text._ZN3cub18CUB_300001_SM_10006detail6reduce28DeviceReduceSingleTileKernelINS2_10policy_hubIfjN4cuda3std3__44plusIfEEE10Policy1000EN6thrust24THRUST_300001_SM_1000_NS6detail15normal_iteratorINSD_10device_ptrIfEEEEPfjS9_ffNS7_10__identityEEEvT0_T1_T2_T3_T4_T6_,"ax",@progbits
	.align	128
        .global         _ZN3cub18CUB_300001_SM_10006detail6reduce28DeviceReduceSingleTileKernelINS2_10policy_hubIfjN4cuda3std3__44plusIfEEE10Policy1000EN6thrust24THRUST_300001_SM_1000_NS6detail15normal_iteratorINSD_10device_ptrIfEEEEPfjS9_ffNS7_10__identityEEEvT0_T1_T2_T3_T4_T6_
        .type           _ZN3cub18CUB_300001_SM_10006detail6reduce28DeviceReduceSingleTileKernelINS2_10policy_hubIfjN4cuda3std3__44plusIfEEE10Policy1000EN6thrust24THRUST_300001_SM_1000_NS6detail15normal_iteratorINSD_10device_ptrIfEEEEPfjS9_ffNS7_10__identityEEEvT0_T1_T2_T3_T4_T6_,@function
        .size           _ZN3cub18CUB_300001_SM_10006detail6reduce28DeviceReduceSingleTileKernelINS2_10policy_hubIfjN4cuda3std3__44plusIfEEE10Policy1000EN6thrust24THRUST_300001_SM_1000_NS6detail15normal_iteratorINSD_10device_ptrIfEEEEPfjS9_ffNS7_10__identityEEEvT0_T1_T2_T3_T4_T6_,(.L_x_333 - _ZN3cub18CUB_300001_SM_10006detail6reduce28DeviceReduceSingleTileKernelINS2_10policy_hubIfjN4cuda3std3__44plusIfEEE10Policy1000EN6thrust24THRUST_300001_SM_1000_NS6detail15normal_iteratorINSD_10device_ptrIfEEEEPfjS9_ffNS7_10__identityEEEvT0_T1_T2_T3_T4_T6_)
        .other          _ZN3cub18CUB_300001_SM_10006detail6reduce28DeviceReduceSingleTileKernelINS2_10policy_hubIfjN4cuda3std3__44plusIfEEE10Policy1000EN6thrust24THRUST_300001_SM_1000_NS6detail15normal_iteratorINSD_10device_ptrIfEEEEPfjS9_ffNS7_10__identityEEEvT0_T1_T2_T3_T4_T6_,@"STO_CUDA_ENTRY STV_DEFAULT"
_ZN3cub18CUB_300001_SM_10006detail6reduce28DeviceReduceSingleTileKernelINS2_10policy_hubIfjN4cuda3std3__44plusIfEEE10Policy1000EN6thrust24THRUST_300001_SM_1000_NS6detail15normal_iteratorINSD_10device_ptrIfEEEEPfjS9_ffNS7_10__identityEEEvT0_T1_T2_T3_T4_T6_:
.text._ZN3cub18CUB_300001_SM_10006detail6reduce28DeviceReduceSingleTileKernelINS2_10policy_hubIfjN4cuda3std3__44plusIfEEE10Policy1000EN6thrust24THRUST_300001_SM_1000_NS6detail15normal_iteratorINSD_10device_ptrIfEEEEPfjS9_ffNS7_10__identityEEEvT0_T1_T2_T3_T4_T6_:
        /* <DEDUP_REMOVED lines=13> */
.L_x_204:
[----:B------:R-:W-:Y:S01]  /*00d0*/  ISETP.GT.U32.AND P0, PT, R4, 0x1fff, PT ;  /* 0x00001fff0400780c */ /* 0x000fe20003f04070 */
[----:B------:R-:W-:-:S12]  /*00e0*/  BSSY.RECONVERGENT B0, `(.L_x_205) ;  /* 0x000022c000007945 */ /* 0x000fd80003800200 */
[----:B------:R-:W-:Y:S05]  /*00f0*/  @P0 BRA `(.L_x_206) ;  /* 0x0000001000000947 */ /* 0x000fea0003800000 */
[----:B------:R-:W0:Y:S01]  /*0100*/  S2R R5, SR_TID.X ;  /* 0x0000000000057919 */ /* 0x000e220000002100 */
[----:B------:R-:W-:Y:S01]  /*0110*/  BSSY.RECONVERGENT B1, `(.L_x_207) ;  /* 0x0000009000017945 */ /* 0x000fe20003800200 */
[----:B------:R-:W-:Y:S01]  /*0120*/  HFMA2 R0, -RZ, RZ, 0, 0 ;  /* 0x00000000ff007431 */ /* 0x000fe200000001ff */
[----:B0-----:R-:W-:Y:S02]  /*0130*/  ISETP.GE.U32.AND P0, PT, R5, R4, PT ;  /* 0x000000040500720c */ /* 0x001fe40003f06070 */
[----:B------:R-:W-:-:S11]  /*0140*/  MOV R7, R5 ;  /* 0x0000000500077202 */ /* 0x000fd60000000f00 */
[----:B------:R-:W-:Y:S05]  /*0150*/  @P0 BRA `(.L_x_208) ;  /* 0x0000000000100947 */ /* 0x000fea0003800000 */
[----:B------:R-:W0:Y:S02]  /*0160*/  LDC.64 R2, c[0x0][0x380] ;  /* 0x0000e000ff027b82 */ /* 0x000e240000000a00 */
[----:B0-----:R-:W-:-:S05]  /*0170*/  IMAD.WIDE.U32 R2, R5, 0x4, R2 ;  /* 0x0000000405027825 */ /* 0x001fca00078e0002 */
[----:B------:R0:W5:Y:S01]  /*0180*/  LDG.E R0, desc[UR6][R2.64] ;  /* 0x0000000602007981 */ /* 0x000162000c1e1900 */
[----:B------:R-:W-:-:S07]  /*0190*/  IADD3 R7, PT, PT, R5, 0x200, RZ ;  /* 0x0000020005077810 */ /* 0x000fce0007ffe0ff */
.L_x_208:
[----:B------:R-:W-:Y:S05]  /*01a0*/  BSYNC.RECONVERGENT B1 ;  /* 0x0000000000017941 */ /* 0x000fea0003800200 */
.L_x_207:
[----:B------:R-:W-:Y:S01]  /*01b0*/  ISETP.GE.U32.AND P0, PT, R7, R4, PT ;  /* 0x000000040700720c */ /* 0x000fe20003f06070 */
[----:B------:R-:W-:-:S12]  /*01c0*/  BSSY.RECONVERGENT B1, `(.L_x_209) ;  /* 0x0000070000017945 */ /* 0x000fd80003800200 */
[----:B------:R-:W-:Y:S05]  /*01d0*/  @P0 BRA `(.L_x_210) ;  /* 0x0000000400b80947 */ /* 0x000fea0003800000 */
[----:B0-----:R-:W-:Y:S01]  /*01e0*/  LOP3.LUT R3, RZ, R7, RZ, 0x33, !PT ;  /* 0x00000007ff037212 */ /* 0x001fe200078e33ff */
[----:B------:R-:W-:Y:S03]  /*01f0*/  BSSY.RECONVERGENT B2, `(.L_x_211) ;  /* 0x0000033000027945 */ /* 0x000fe60003800200 */
[----:B------:R-:W-:-:S04]  /*0200*/  IADD3 R3, PT, PT, R3, R4, RZ ;  /* 0x0000000403037210 */ /* 0x000fc80007ffe0ff */
        /* <DEDUP_REMOVED lines=9> */
[----:B------:R-:W-:-:S04]  /*02a0*/  IADD3 R2, P0, PT, R2, 0x4000, RZ ;  /* 0x0000400002027810 */ /* 0x000fc80007f1e0ff */
[----:B------:R-:W-:-:S09]  /*02b0*/  IADD3.X R3, PT, PT, RZ, R3, RZ, P0, !PT ;  /* 0x00000003ff037210 */ /* 0x000fd200007fe4ff */
.L_x_213:
        /* <DEDUP_REMOVED lines=19> */
[----:B0-----:R-:W-:-:S04]  /*03f0*/  IADD3 R2, P2, PT, R2, 0x8000, RZ ;  /* 0x0000800002027810 */ /* 0x001fc80007f5e0ff */
[----:B------:R-:W-:Y:S01]  /*0400*/  IADD3.X R3, PT, PT, RZ, R3, RZ, P2, !PT ;  /* 0x00000003ff037210 */ /* 0x000fe200017fe4ff */
        /* <DEDUP_REMOVED lines=17> */
.L_x_212:
[----:B------:R-:W-:Y:S05]  /*0520*/  BSYNC.RECONVERGENT B2 ;  /* 0x0000000000027941 */ /* 0x000fea0003800200 */
.L_x_211:
[----:B------:R-:W-:Y:S05]  /*0530*/  @!P1 BRA `(.L_x_210) ;  /* 0x0000000000e09947 */ /* 0x000fea0003800000 */
[----:B------:R-:W-:Y:S01]  /*0540*/  ISETP.GE.U32.AND P0, PT, R22, 0x8, PT ;  /* 0x000000081600780c */ /* 0x000fe20003f06070 */
[----:B------:R-:W-:Y:S01]  /*0550*/  BSSY.RECONVERGENT B2, `(.L_x_214) ;  /* 0x0000017000027945 */ /* 0x000fe20003800200 */
[----:B------:R-:W-:-:S04]  /*0560*/  LOP3.LUT R10, R6, 0x7, RZ, 0xc0, !PT ;  /* 0x00000007060a7812 */ /* 0x000fc800078ec0ff */
[----:B------:R-:W-:-:S07]  /*0570*/  ISETP.NE.AND P1, PT, R10, RZ, PT ;  /* 0x000000ff0a00720c */ /* 0x000fce0003f25270 */
[----:B------:R-:W-:Y:S06]  /*0580*/  @!P0 BRA `(.L_x_215) ;  /* 0x00000000004c8947 */ /* 0x000fec0003800000 */
[----:B------:R-:W0:Y:S02]  /*0590*/  LDC.64 R2, c[0x0][0x380] ;  /* 0x0000e000ff027b82 */ /* 0x000e240000000a00 */
[----:B0-----:R-:W-:-:S05]  /*05a0*/  IMAD.WIDE.U32 R2, R7, 0x4, R2 ;  /* 0x0000000407027825 */ /* 0x001fca00078e0002 */
        /* <DEDUP_REMOVED lines=17> */
.L_x_215:
[----:B------:R-:W-:Y:S05]  /*06c0*/  BSYNC.RECONVERGENT B2 ;  /* 0x0000000000027941 */ /* 0x000fea0003800200 */
.L_x_214:
        /* <DEDUP_REMOVED lines=17> */
.L_x_217:
[----:B------:R-:W-:Y:S05]  /*07e0*/  BSYNC.RECONVERGENT B2 ;  /* 0x0000000000027941 */ /* 0x000fea0003800200 */
.L_x_216:
[----:B------:R-:W-:Y:S05]  /*07f0*/  @!P1 BRA `(.L_x_210) ;  /* 0x0000000000309947 */ /* 0x000fea0003800000 */
[----:B------:R-:W0:Y:S01]  /*0800*/  LDC.64 R2, c[0x0][0x380] ;  /* 0x0000e000ff027b82 */ /* 0x000e220000000a00 */
[----:B------:R-:W-:Y:S01]  /*0810*/  IADD3 R6, PT, PT, -R6, RZ, RZ ;  /* 0x000000ff06067210 */ /* 0x000fe20007ffe1ff */
[----:B0-----:R-:W-:-:S05]  /*0820*/  IMAD.WIDE.U32 R2, R7, 0x4, R2 ;  /* 0x0000000407027825 */ /* 0x001fca00078e0002 */
[----:B------:R-:W-:-:S07]  /*0830*/  MOV R7, R3 ;  /* 0x0000000300077202 */ /* 0x000fce0000000f00 */
.L_x_218:
[----:B------:R-:W-:-:S06]  /*0840*/  MOV R3, R7 ;  /* 0x0000000700037202 */ /* 0x000fcc0000000f00 */
[----:B------:R0:W2:Y:S01]  /*0850*/  LDG.E R3, desc[UR6][R2.64] ;  /* 0x0000000602037981 */ /* 0x0000a2000c1e1900 */
[----:B------:R-:W-:-:S04]  /*0860*/  IADD3 R6, PT, PT, R6, 0x1, RZ ;  /* 0x0000000106067810 */ /* 0x000fc80007ffe0ff */
[----:B------:R-:W-:Y:S02]  /*0870*/  ISETP.NE.AND P0, PT, R6, RZ, PT ;  /* 0x000000ff0600720c */ /* 0x000fe40003f05270 */
[----:B0-----:R-:W-:-:S04]  /*0880*/  IADD3 R2, P1, PT, R2, 0x800, RZ ;  /* 0x0000080002027810 */ /* 0x001fc80007f3e0ff */
[----:B------:R-:W-:Y:S01]  /*0890*/  IADD3.X R7, PT, PT, RZ, R7, RZ, P1, !PT ;  /* 0x00000007ff077210 */ /* 0x000fe20000ffe4ff */
[----:B--2--5:R-:W-:-:S06]  /*08a0*/  FADD R0, R3, R0 ;  /* 0x0000000003007221 */ /* 0x024fcc0000000000 */
[----:B------:R-:W-:Y:S05]  /*08b0*/  @P0 BRA `(.L_x_218) ;  /* 0xfffffffc00e00947 */ /* 0x000fea000383ffff */
.L_x_210:
[----:B------:R-:W-:Y:S05]  /*08c0*/  BSYNC.RECONVERGENT B1 ;  /* 0x0000000000017941 */ /* 0x000fea0003800200 */
.L_x_209:
[----:B------:R-:W-:Y:S02]  /*08d0*/  ISETP.GE.U32.AND P0, PT, R4, 0x200, PT ;  /* 0x000002000400780c */ /* 0x000fe40003f06070 */
        /* <DEDUP_REMOVED lines=36> */
[----:B------:R-:W3:Y:S04]  /*0b20*/  LDS.128 R8, [UR4+0x30] ;  /* 0x00003004ff087984 */ /* 0x000ee80008000c00 */
[----:B------:R-:W4:Y:S01]  /*0b30*/  LDS.128 R16, [UR4+0x40] ;  /* 0x00004004ff107984 */ /* 0x000f220008000c00 */
[----:B0-----:R-:W-:-:S04]  /*0b40*/  FADD R5, R0, R5 ;  /* 0x0000000500057221 */ /* 0x001fc80000000000 */
        /* <DEDUP_REMOVED lines=9> */
[----:B------:R-:W-:-:S04]  /*0be0*/  FADD R11, R10, R11 ;  /* 0x0000000b0a0b7221 */ /* 0x000fc80000000000 */
[----:B----4-:R-:W-:-:S04]  /*0bf0*/  FADD R16, R11, R16 ;  /* 0x000000100b107221 */ /* 0x010fc80000000000 */
[----:B------:R-:W-:-:S04]  /*0c00*/  FADD R17, R16, R17 ;  /* 0x0000001110117221 */ /* 0x000fc80000000000 */
[----:B------:R-:W-:-:S04]  /*0c10*/  FADD R18, R17, R18 ;  /* 0x0000001211127221 */ /* 0x000fc80000000000 */
[----:B------:R-:W-:Y:S01]  /*0c20*/  FADD R0, R18, R19 ;  /* 0x0000001312007221 */ /* 0x000fe20000000000 */
[----:B------:R-:W-:Y:S06]  /*0c30*/  BRA `(.L_x_220) ;  /* 0x0000001400d87947 */ /* 0x000fec0003800000 */
.L_x_219:
[----:B------:R-:W1:Y:S01]  /*0c40*/  S2R R6, SR_LANEID ;  /* 0x0000000000067919 */ /* 0x000e620000000000 */
[----:B------:R-:W-:-:S04]  /*0c50*/  LOP3.LUT R0, R5, 0x3e0, RZ, 0xc0, !PT ;  /* 0x000003e005007812 */ /* 0x000fc800078ec0ff */
[----:B0-----:R-:W-:Y:S02]  /*0c60*/  IADD3 R3, PT, PT, R0, 0x20, RZ ;  /* 0x0000002000037810 */ /* 0x001fe40007ffe0ff */
[----:B------:R-:W-:Y:S02]  /*0c70*/  LOP3.LUT R7, RZ, R0, RZ, 0x33, !PT ;  /* 0x00000000ff077212 */ /* 0x000fe400078e33ff */
[-C--:B------:R-:W-:Y:S02]  /*0c80*/  ISETP.GT.U32.AND P0, PT, R3, R4.reuse, PT ;  /* 0x000000040300720c */ /* 0x080fe40003f04070 */
        /* <DEDUP_REMOVED lines=40> */
[----:B------:R-:W0:Y:S04]  /*0f10*/  LDS.128 R20, [UR4+0x10] ;  /* 0x00001004ff147984 */ /* 0x000e280008000c00 */
        /* <DEDUP_REMOVED lines=30> */
.L_x_206:
[----:B------:R-:W0:Y:S01]  /*1100*/  S2R R0, SR_TID.X ;  /* 0x0000000000007919 */ /* 0x000e220000002100 */
[----:B------:R-:W1:Y:S02]  /*1110*/  LDCU.64 UR4, c[0x0][0x380] ;  /* 0x00007000ff0477ac */ /* 0x000e640008000a00 */
[----:B-1----:R-:W-:Y:S02]  /*1120*/  MOV R12, UR4 ;  /* 0x00000004000c7c02 */ /* 0x002fe40008000f00 */
[----:B------:R-:W-:-:S03]  /*1130*/  MOV R13, UR5 ;  /* 0x00000005000d7c02 */ /* 0x000fc60008000f00 */
        /* <DEDUP_REMOVED lines=17> */
[----:B------:R-:W-:Y:S01]  /*1250*/  UMOV UR4, 0x2000 ;  /* 0x0000200000047882 */ /* 0x000fe20000000000 */
[----:B--2---:R-:W-:Y:S01]  /*1260*/  FADD R20, R20, R21 ;  /* 0x0000001514147221 */ /* 0x004fe20000000000 */
[----:B------:R-:W-:-:S04]  /*1270*/  IADD3 R21, PT, PT, R4, -0x2000, RZ ;  /* 0xffffe00004157810 */ /* 0x000fc80007ffe0ff */
[----:B------:R-:W-:Y:S01]  /*1280*/  ISETP.GE.U32.AND P0, PT, R21, 0x2000, PT ;  /* 0x000020001500780c */ /* 0x000fe20003f06070 */
[----:B---3--:R-:W-:Y:S01]  /*1290*/  FADD R6, R6, R7 ;  /* 0x0000000706067221 */ /* 0x008fe20000000000 */
[----:B----4-:R-:W-:-:S04]  /*12a0*/  FADD R9, R8, R9 ;  /* 0x0000000908097221 */ /* 0x010fc80000000000 */
[----:B------:R-:W-:Y:S01]  /*12b0*/  FADD R6, R6, R9 ;  /* 0x0000000906067221 */ /* 0x000fe20000000000 */
[----:B-----5:R-:W-:Y:S01]  /*12c0*/  FADD R10, R10, R11 ;  /* 0x0000000b0a0a7221 */ /* 0x020fe20000000000 */
[----:B------:R-:W-:-:S04]  /*12d0*/  FADD R15, R14, R15 ;  /* 0x0000000f0e0f7221 */ /* 0x000fc80000000000 */
[----:B------:R-:W-:Y:S01]  /*12e0*/  FADD R15, R10, R15 ;  /* 0x0000000f0a0f7221 */ /* 0x000fe20000000000 */
[----:B------:R-:W-:Y:S01]  /*12f0*/  FADD R16, R16, R17 ;  /* 0x0000001110107221 */ /* 0x000fe20000000000 */
[----:B------:R-:W-:-:S04]  /*1300*/  FADD R19, R18, R19 ;  /* 0x0000001312137221 */ /* 0x000fc80000000000 */
[----:B------:R-:W-:Y:S01]  /*1310*/  FADD R16, R16, R19 ;  /* 0x0000001310107221 */ /* 0x000fe20000000000 */
[----:B------:R-:W-:-:S04]  /*1320*/  FADD R5, R5, R22 ;  /* 0x0000001605057221 */ /* 0x000fc80000000000 */
[----:B------:R-:W-:Y:S01]  /*1330*/  FADD R5, R20, R5 ;  /* 0x0000000514057221 */ /* 0x000fe20000000000 */
[----:B------:R-:W-:-:S03]  /*1340*/  FADD R6, R6, R15 ;  /* 0x0000000f06067221 */ /* 0x000fc60000000000 */
[----:B------:R-:W-:-:S04]  /*1350*/  FADD R5, R16, R5 ;  /* 0x0000000510057221 */ /* 0x000fc80000000000 */
[----:B------:R-:W-:Y:S01]  /*1360*/  FADD R5, R6, R5 ;  /* 0x0000000506057221 */ /* 0x000fe20000000000 */
[----:B------:R-:W-:Y:S06]  /*1370*/  @!P0 BRA `(.L_x_221) ;  /* 0x0000000000ac8947 */ /* 0x000fec0003800000 */
[----:B------:R-:W0:Y:S01]  /*1380*/  LDC R4, c[0x0][0x390] ;  /* 0x0000e400ff047b82 */ /* 0x000e220000000800 */
[----:B------:R-:W-:-:S07]  /*1390*/  UMOV UR4, 0x2000 ;  /* 0x0000200000047882 */ /* 0x000fce0000000000 */
[----:B------:R-:W1:Y:S02]  /*13a0*/  LDC.64 R12, c[0x0][0x380] ;  /* 0x0000e000ff0c7b82 */ /* 0x000e640000000a00 */
.L_x_223:
[----:B------:R-:W-:-:S05]  /*13b0*/  IADD3 R3, PT, PT, R0, UR4, RZ ;  /* 0x0000000400037c10 */ /* 0x000fca000fffe0ff */
        /* <DEDUP_REMOVED lines=17> */
[----:B0-----:R-:W-:-:S04]  /*14d0*/  IADD3 R2, PT, PT, R4, -UR4, RZ ;  /* 0x8000000404027c10 */ /* 0x001fc8000fffe0ff */
        /* <DEDUP_REMOVED lines=18> */
[----:B------:R-:W-:-:S06]  /*1600*/  UIADD3 UR4, UPT, UPT, UR4, 0x2000, URZ ;  /* 0x0000200004047890 */ /* 0x000fcc000fffe0ff */
[----:B------:R-:W-:-:S13]  /*1610*/  ISETP.LT.U32.AND P0, PT, R21, UR4, PT ;  /* 0x0000000415007c0c */ /* 0x000fda000bf01070 */
[----:B------:R-:W-:Y:S05]  /*1620*/  @!P0 BRA `(.L_x_223) ;  /* 0xfffffffc00608947 */ /* 0x000fea000383ffff */
.L_x_221:
[----:B------:R-:W-:Y:S01]  /*1630*/  IADD3 R3, PT, PT, R4, -UR4, RZ ;  /* 0x8000000404037c10 */ /* 0x000fe2000fffe0ff */
[----:B------:R-:W-:Y:S03]  /*1640*/  BSSY.RECONVERGENT B1, `(.L_x_222) ;  /* 0x00000a3000017945 */ /* 0x000fe60003800200 */
[----:B------:R-:W-:-:S04]  /*1650*/  ISETP.GE.AND P0, PT, R0, R3, PT ;  /* 0x000000030000720c */ /* 0x000fc80003f06270 */
[----:B------:R-:W-:-:S13]  /*1660*/  ISETP.LE.U32.OR P0, PT, R4, UR4, P0 ;  /* 0x0000000404007c0c */ /* 0x000fda0008703470 */
[----:B------:R-:W-:Y:S05]  /*1670*/  @P0 BRA `(.L_x_224) ;  /* 0x00000008007c0947 */ /* 0x000fea0003800000 */
[-C--:B------:R-:W-:Y:S01]  /*1680*/  LOP3.LUT R3, RZ, R0.reuse, RZ, 0x33, !PT ;  /* 0x00000000ff037212 */ /* 0x080fe200078e33ff */
[----:B------:R-:W-:Y:S01]  /*1690*/  BSSY.RECONVERGENT B2, `(.L_x_225) ;  /* 0x0000052000027945 */ /* 0x000fe20003800200 */
[----:B------:R-:W-:Y:S02]  /*16a0*/  MOV R6, R0 ;  /* 0x0000000000067202 */ /* 0x000fe40000000f00 */
[----:B------:R-:W-:-:S04]  /*16b0*/  IADD3 R3, PT, PT, R4, -UR4, R3 ;  /* 0x8000000404037c10 */ /* 0x000fc8000fffe003 */
[C---:B------:R-:W-:Y:S02]  /*16c0*/  ISETP.GE.U32.AND P0, PT, R3.reuse, 0x1e00, PT ;  /* 0x00001e000300780c */ /* 0x040fe40003f06070 */
[----:B------:R-:W-:-:S04]  /*16d0*/  LEA.HI R3, R3, 0x1, RZ, 0x17 ;  /* 0x0000000103037811 */ /* 0x000fc800078fb8ff */
[----:B------:R-:W-:-:S07]  /*16e0*/  LOP3.LUT R4, R3, 0xf, RZ, 0xc0, !PT ;  /* 0x0000000f03047812 */ /* 0x000fce00078ec0ff */
[----:B------:R-:W-:Y:S05]  /*16f0*/  @!P0 BRA `(.L_x_226) ;  /* 0x00000004002c8947 */ /* 0x000fea0003800000 */
[----:B------:R-:W-:Y:S01]  /*1700*/  LOP3.LUT R7, R3, 0xfffff0, RZ, 0xc0, !PT ;  /* 0x00fffff003077812 */ /* 0x000fe200078ec0ff */
[----:B------:R-:W-:Y:S01]  /*1710*/  BSSY.RECONVERGENT B3, `(.L_x_227) ;  /* 0x0000048000037945 */ /* 0x000fe20003800200 */
[C---:B------:R-:W-:Y:S02]  /*1720*/  LOP3.LUT R6, R0.reuse, 0x1000, RZ, 0xfc, !PT ;  /* 0x0000100000067812 */ /* 0x040fe400078efcff */
[----:B------:R-:W-:Y:S02]  /*1730*/  IADD3 R2, PT, PT, R0, UR4, RZ ;  /* 0x0000000400027c10 */ /* 0x000fe4000fffe0ff */
[----:B------:R-:W-:-:S07]  /*1740*/  IADD3 R7, PT, PT, -R7, RZ, RZ ;  /* 0x000000ff07077210 */ /* 0x000fce0007ffe1ff */
.L_x_228:
[C---:B------:R-:W-:Y:S01]  /*1750*/  IADD3 R19, PT, PT, R2.reuse, 0x200, RZ ;  /* 0x0000020002137810 */ /* 0x040fe20007ffe0ff */
[C---:B------:R-:W-:Y:S01]  /*1760*/  IMAD.WIDE.U32 R14, R2.reuse, 0x4, R12 ;  /* 0x00000004020e7825 */ /* 0x040fe200078e000c */
[----:B------:R-:W-:-:S03]  /*1770*/  IADD3 R11, PT, PT, R2, 0x400, RZ ;  /* 0x00000400020b7810 */ /* 0x000fc60007ffe0ff */
[--C-:B------:R-:W-:Y:S01]  /*1780*/  IMAD.WIDE.U32 R18, R19, 0x4, R12.reuse ;  /* 0x0000000413127825 */ /* 0x100fe200078e000c */
[----:B------:R0:W2:Y:S01]  /*1790*/  LDG.E R8, desc[UR6][R14.64] ;  /* 0x000000060e087981 */ /* 0x0000a2000c1e1900 */
[C---:B------:R-:W-:Y:S02]  /*17a0*/  IADD3 R21, PT, PT, R2.reuse, 0x600, RZ ;  /* 0x0000060002157810 */ /* 0x040fe40007ffe0ff */
[--C-:B------:R-:W-:Y:S01]  /*17b0*/  IMAD.WIDE.U32 R10, R11, 0x4, R12.reuse ;  /* 0x000000040b0a7825 */ /* 0x100fe200078e000c */
[----:B------:R1:W3:Y:S01]  /*17c0*/  LDG.E R9, desc[UR6][R18.64] ;  /* 0x0000000612097981 */ /* 0x0002e2000c1e1900 */
[C---:B------:R-:W-:Y:S02]  /*17d0*/  IADD3 R17, PT, PT, R2.reuse, 0x800, RZ ;  /* 0x0000080002117810 */ /* 0x040fe40007ffe0ff */
[--C-:B------:R-:W-:Y:S02]  /*17e0*/  IMAD.WIDE.U32 R20, R21, 0x4, R12.reuse ;  /* 0x0000000415147825 */ /* 0x100fe400078e000c */
[----:B------:R4:W5:Y:S01]  /*17f0*/  LDG.E R10, desc[UR6][R10.64] ;  /* 0x000000060a0a7981 */ /* 0x000962000c1e1900 */
[----:B------:R-:W-:Y:S01]  /*1800*/  IADD3 R29, PT, PT, R2, 0xa00, RZ ;  /* 0x00000a00021d7810 */ /* 0x000fe20007ffe0ff */
[----:B------:R-:W-:-:S02]  /*1810*/  IMAD.WIDE.U32 R16, R17, 0x4, R12 ;  /* 0x0000000411107825 */ /* 0x000fc400078e000c */
[----:B------:R4:W5:Y:S01]  /*1820*/  LDG.E R27, desc[UR6][R20.64] ;  /* 0x00000006141b7981 */ /* 0x000962000c1e1900 */
[C---:B------:R-:W-:Y:S01]  /*1830*/  IADD3 R23, PT, PT, R2.reuse, 0xc00, RZ ;  /* 0x00000c0002177810 */ /* 0x040fe20007ffe0ff */
[--C-:B------:R-:W-:Y:S02]  /*1840*/  IMAD.WIDE.U32 R28, R29, 0x4, R12.reuse ;  /* 0x000000041d1c7825 */ /* 0x100fe400078e000c */
[----:B------:R-:W5:Y:S01]  /*1850*/  LDG.E R26, desc[UR6][R16.64] ;  /* 0x00000006101a7981 */ /* 0x000f62000c1e1900 */
[C---:B------:R-:W-:Y:S01]  /*1860*/  IADD3 R22, PT, PT, R2.reuse, 0xe00, RZ ;  /* 0x00000e0002167810 */ /* 0x040fe20007ffe0ff */
[--C-:B0-----:R-:W-:Y:S02]  /*1870*/  IMAD.WIDE.U32 R14, R23, 0x4, R12.reuse ;  /* 0x00000004170e7825 */ /* 0x101fe400078e000c */
[----:B------:R0:W5:Y:S01]  /*1880*/  LDG.E R25, desc[UR6][R28.64] ;  /* 0x000000061c197981 */ /* 0x000162000c1e1900 */
[----:B------:R-:W-:Y:S01]  /*1890*/  IADD3 R23, PT, PT, R2, 0x1000, RZ ;  /* 0x0000100002177810 */ /* 0x000fe20007ffe0ff */
[----:B-1----:R-:W-:-:S02]  /*18a0*/  IMAD.WIDE.U32 R18, R22, 0x4, R12 ;  /* 0x0000000416127825 */ /* 0x002fc400078e000c */
[----:B------:R1:W5:Y:S01]  /*18b0*/  LDG.E R24, desc[UR6][R14.64] ;  /* 0x000000060e187981 */ /* 0x000362000c1e1900 */
[C---:B----4-:R-:W-:Y:S01]  /*18c0*/  IADD3 R11, PT, PT, R2.reuse, 0x1200, RZ ;  /* 0x00001200020b7810 */ /* 0x050fe20007ffe0ff */
[--C-:B------:R-:W-:Y:S02]  /*18d0*/  IMAD.WIDE.U32 R20, R23, 0x4, R12.reuse ;  /* 0x0000000417147825 */ /* 0x100fe400078e000c */
[----:B------:R4:W5:Y:S01]  /*18e0*/  LDG.E R23, desc[UR6][R18.64] ;  /* 0x0000000612177981 */ /* 0x000962000c1e1900 */
[C---:B0-----:R-:W-:Y:S01]  /*18f0*/  IADD3 R29, PT, PT, R2.reuse, 0x1400, RZ ;  /* 0x00001400021d7810 */ /* 0x041fe20007ffe0ff */
[--C-:B------:R-:W-:Y:S02]  /*1900*/  IMAD.WIDE.U32 R16, R11, 0x4, R12.reuse ;  /* 0x000000040b107825 */ /* 0x100fe400078e000c */
[----:B------:R-:W5:Y:S01]  /*1910*/  LDG.E R22, desc[UR6][R20.64] ;  /* 0x0000000614167981 */ /* 0x000f62000c1e1900 */
[----:B-1----:R-:W-:Y:S01]  /*1920*/  IADD3 R15, PT, PT, R2, 0x1600, RZ ;  /* 0x00001600020f7810 */ /* 0x002fe20007ffe0ff */
[----:B------:R-:W-:-:S02]  /*1930*/  IMAD.WIDE.U32 R28, R29, 0x4, R12 ;  /* 0x000000041d1c7825 */ /* 0x000fc400078e000c */
[----:B------:R0:W5:Y:S01]  /*1940*/  LDG.E R11, desc[UR6][R16.64] ;  /* 0x00000006100b7981 */ /* 0x000162000c1e1900 */
[C---:B----4-:R-:W-:Y:S01]  /*1950*/  IADD3 R19, PT, PT, R2.reuse, 0x1800, RZ ;  /* 0x0000180002137810 */ /* 0x050fe20007ffe0ff */
[--C-:B------:R-:W-:Y:S02]  /*1960*/  IMAD.WIDE.U32 R14, R15, 0x4, R12.reuse ;  /* 0x000000040f0e7825 */ /* 0x100fe400078e000c */
[----:B------:R-:W4:Y:S02]  /*1970*/  LDG.E R28, desc[UR6][R28.64] ;  /* 0x000000061c1c7981 */ /* 0x000f24000c1e1900 */
[----:B------:R-:W-:Y:S01]  /*1980*/  IMAD.WIDE.U32 R18, R19, 0x4, R12 ;  /* 0x0000000413127825 */ /* 0x000fe200078e000c */
[C---:B0-----:R-:W-:Y:S02]  /*1990*/  IADD3 R17, PT, PT, R2.reuse, 0x1a00, RZ ;  /* 0x00001a0002117810 */ /* 0x041fe40007ffe0ff */
[----:B------:R-:W-:-:S03]  /*19a0*/  IADD3 R21, PT, PT, R2, 0x1c00, RZ ;  /* 0x00001c0002157810 */ /* 0x000fc60007ffe0ff */
[----:B------:R-:W4:Y:S04]  /*19b0*/  LDG.E R18, desc[UR6][R18.64] ;  /* 0x0000000612127981 */ /* 0x000f28000c1e1900 */
[----:B------:R0:W4:Y:S01]  /*19c0*/  LDG.E R29, desc[UR6][R14.64] ;  /* 0x000000060e1d7981 */ /* 0x000122000c1e1900 */
[----:B------:R-:W-:Y:S01]  /*19d0*/  IADD3 R20, PT, PT, R2, 0x1e00, RZ ;  /* 0x00001e0002147810 */ /* 0x000fe20007ffe0ff */
[----:B0-----:R-:W-:-:S04]  /*19e0*/  IMAD.WIDE.U32 R14, R17, 0x4, R12 ;  /* 0x00000004110e7825 */ /* 0x001fc800078e000c */
[--C-:B------:R-:W-:Y:S02]  /*19f0*/  IMAD.WIDE.U32 R16, R21, 0x4, R12.reuse ;  /* 0x0000000415107825 */ /* 0x100fe400078e000c */
[----:B------:R-:W4:Y:S02]  /*1a00*/  LDG.E R14, desc[UR6][R14.64] ;  /* 0x000000060e0e7981 */ /* 0x000f24000c1e1900 */
[----:B------:R-:W-:Y:S02]  /*1a10*/  IMAD.WIDE.U32 R20, R20, 0x4, R12 ;  /* 0x0000000414147825 */ /* 0x000fe400078e000c */
[----:B------:R-:W4:Y:S04]  /*1a20*/  LDG.E R16, desc[UR6][R16.64] ;  /* 0x0000000610107981 */ /* 0x000f28000c1e1900 */
[----:B------:R-:W4:Y:S01]  /*1a30*/  LDG.E R20, desc[UR6][R20.64] ;  /* 0x0000000614147981 */ /* 0x000f22000c1e1900 */
[----:B------:R-:W-:-:S04]  /*1a40*/  IADD3 R7, PT, PT, R7, 0x10, RZ ;  /* 0x0000001007077810 */ /* 0x000fc80007ffe0ff */
[----:B------:R-:W-:Y:S02]  /*1a50*/  ISETP.NE.AND P0, PT, R7, RZ, PT ;  /* 0x000000ff0700720c */ /* 0x000fe40003f05270 */
[----:B------:R-:W-:Y:S02]  /*1a60*/  IADD3 R6, PT, PT, R6, 0x2000, RZ ;  /* 0x0000200006067810 */ /* 0x000fe40007ffe0ff */
[----:B------:R-:W-:Y:S01]  /*1a70*/  IADD3 R2, PT, PT, R2, 0x2000, RZ ;  /* 0x0000200002027810 */ /* 0x000fe20007ffe0ff */
[----:B--2---:R-:W-:-:S04]  /*1a80*/  FADD R8, R8, R5 ;  /* 0x0000000508087221 */ /* 0x004fc80000000000 */
[----:B---3--:R-:W-:-:S04]  /*1a90*/  FADD R9, R8, R9 ;  /* 0x0000000908097221 */ /* 0x008fc80000000000 */
        /* <DEDUP_REMOVED lines=8> */
[----:B----4-:R-:W-:-:S04]  /*1b20*/  FADD R28, R11, R28 ;  /* 0x0000001c0b1c7221 */ /* 0x010fc80000000000 */
[----:B------:R-:W-:-:S04]  /*1b30*/  FADD R29, R28, R29 ;  /* 0x0000001d1c1d7221 */ /* 0x000fc80000000000 */
[----:B------:R-:W-:-:S04]  /*1b40*/  FADD R29, R29, R18 ;  /* 0x000000121d1d7221 */ /* 0x000fc80000000000 */
[----:B------:R-:W-:-:S04]  /*1b50*/  FADD R29, R29, R14 ;  /* 0x0000000e1d1d7221 */ /* 0x000fc80000000000 */
[----:B------:R-:W-:-:S04]  /*1b60*/  FADD R29, R29, R16 ;  /* 0x000000101d1d7221 */ /* 0x000fc80000000000 */
[----:B------:R-:W-:Y:S01]  /*1b70*/  FADD R5, R29, R20 ;  /* 0x000000141d057221 */ /* 0x000fe20000000000 */
[----:B------:R-:W-:Y:S06]  /*1b80*/  @P0 BRA `(.L_x_228) ;  /* 0xfffffff800f00947 */ /* 0x000fec000383ffff */
[----:B------:R-:W-:Y:S05]  /*1b90*/  BSYNC.RECONVERGENT B3 ;  /* 0x0000000000037941 */ /* 0x000fea0003800200 */
.L_x_227:
[----:B------:R-:W-:-:S07]  /*1ba0*/  IADD3 R6, PT, PT, R6, -0x1000, RZ ;  /* 0xfffff00006067810 */ /* 0x000fce0007ffe0ff */
.L_x_226:
[----:B------:R-:W-:Y:S05]  /*1bb0*/  BSYNC.RECONVERGENT B2 ;  /* 0x0000000000027941 */ /* 0x000fea0003800200 */
.L_x_225:
[----:B------:R-:W-:-:S13]  /*1bc0*/  ISETP.NE.AND P0, PT, R4, RZ, PT ;  /* 0x000000ff0400720c */ /* 0x000fda0003f05270 */
[----:B------:R-:W-:Y:S05]  /*1bd0*/  @!P0 BRA `(.L_x_224) ;  /* 0x0000000400248947 */ /* 0x000fea0003800000 */
[----:B------:R-:W-:Y:S01]  /*1be0*/  ISETP.GE.U32.AND P0, PT, R4, 0x8, PT ;  /* 0x000000080400780c */ /* 0x000fe20003f06070 */
[----:B------:R-:W-:Y:S01]  /*1bf0*/  BSSY.RECONVERGENT B2, `(.L_x_229) ;  /* 0x0000025000027945 */ /* 0x000fe20003800200 */
[----:B------:R-:W-:-:S04]  /*1c00*/  LOP3.LUT R22, R3, 0x7, RZ, 0xc0, !PT ;  /* 0x0000000703167812 */ /* 0x000fc800078ec0ff */
[----:B------:R-:W-:-:S07]  /*1c10*/  ISETP.NE.AND P1, PT, R22, RZ, PT ;  /* 0x000000ff1600720c */ /* 0x000fce0003f25270 */
[----:B------:R-:W-:Y:S06]  /*1c20*/  @!P0 BRA `(.L_x_230) ;  /* 0x0000000000848947 */ /* 0x000fec0003800000 */
[----:B------:R-:W-:-:S04]  /*1c30*/  IADD3 R7, PT, PT, R6, UR4, RZ ;  /* 0x0000000406077c10 */ /* 0x000fc8000fffe0ff */
        /* <DEDUP_REMOVED lines=32> */
.L_x_230:
[----:B------:R-:W-:Y:S05]  /*1e40*/  BSYNC.RECONVERGENT B2 ;  /* 0x0000000000027941 */ /* 0x000fea0003800200 */
.L_x_229:
        /* <DEDUP_REMOVED lines=23> */
.L_x_232:
[----:B------:R-:W-:Y:S05]  /*1fc0*/  BSYNC.RECONVERGENT B2 ;  /* 0x0000000000027941 */ /* 0x000fea0003800200 */
.L_x_231:
[----:B------:R-:W-:Y:S05]  /*1fd0*/  @!P1 BRA `(.L_x_224) ;  /* 0x0000000000249947 */ /* 0x000fea0003800000 */
[----:B------:R-:W-:Y:S02]  /*1fe0*/  IADD3 R7, PT, PT, R6, UR4, RZ ;  /* 0x0000000406077c10 */ /* 0x000fe4000fffe0ff */
[----:B------:R-:W-:-:S07]  /*1ff0*/  IADD3 R4, PT, PT, -R4, RZ, RZ ;  /* 0x000000ff04047210 */ /* 0x000fce0007ffe1ff */
.L_x_233:
[----:B------:R-:W-:-:S06]  /*2000*/  IMAD.WIDE.U32 R2, R7, 0x4, R12 ;  /* 0x0000000407027825 */ /* 0x000fcc00078e000c */
[----:B------:R-:W2:Y:S01]  /*2010*/  LDG.E R2, desc[UR6][R2.64] ;  /* 0x0000000602027981 */ /* 0x000ea2000c1e1900 */
[----:B------:R-:W-:Y:S02]  /*2020*/  IADD3 R4, PT, PT, R4, 0x1, RZ ;  /* 0x0000000104047810 */ /* 0x000fe40007ffe0ff */
[----:B------:R-:W-:Y:S02]  /*2030*/  IADD3 R7, PT, PT, R7, 0x200, RZ ;  /* 0x0000020007077810 */ /* 0x000fe40007ffe0ff */
[----:B------:R-:W-:Y:S01]  /*2040*/  ISETP.NE.AND P0, PT, R4, RZ, PT ;  /* 0x000000ff0400720c */ /* 0x000fe20003f05270 */
[----:B--2---:R-:W-:-:S12]  /*2050*/  FADD R5, R2, R5 ;  /* 0x0000000502057221 */ /* 0x004fd80000000000 */
[----:B------:R-:W-:Y:S05]  /*2060*/  @P0 BRA `(.L_x_233) ;  /* 0xfffffffc00e40947 */ /* 0x000fea000383ffff */
.L_x_224:
[----:B------:R-:W-:Y:S05]  /*2070*/  BSYNC.RECONVERGENT B1 ;  /* 0x0000000000017941 */ /* 0x000fea0003800200 */
.L_x_222:
        /* <DEDUP_REMOVED lines=33> */
[----:B------:R-:W3:Y:S04]  /*2290*/  LDS.128 R8, [UR4+0x30] ;  /* 0x00003004ff087984 */ /* 0x000ee80008000c00 */
[----:B------:R-:W4:Y:S01]  /*22a0*/  LDS.128 R16, [UR4+0x40] ;  /* 0x00004004ff107984 */ /* 0x000f220008000c00 */
[----:B0-----:R-:W-:-:S04]  /*22b0*/  FADD R5, R0, R5 ;  /* 0x0000000500057221 */ /* 0x001fc80000000000 */
        /* <DEDUP_REMOVED lines=13> */
[----:B------:R-:W-:-:S07]  /*2390*/  FADD R0, R18, R19 ;  /* 0x0000001312007221 */ /* 0x000fce0000000000 */
.L_x_220:
[----:B------:R-:W-:Y:S05]  /*23a0*/  BSYNC.RECONVERGENT B0 ;  /* 0x0000000000007941 */ /* 0x000fea0003800200 */
.L_x_205:
[----:B------:R-:W-:Y:S05]  /*23b0*/  @P0 EXIT ;  /* 0x000000000000094d */ /* 0x000fea0003800000 */
[----:B012---:R-:W0:Y:S01]  /*23c0*/  LDC.64 R2, c[0x0][0x388] ;  /* 0x0000e200ff027b82 */ /* 0x007e220000000a00 */
[----:B------:R-:W1:Y:S02]  /*23d0*/  LDCU UR4, c[0x0][0x398] ;  /* 0x00007300ff0477ac */ /* 0x000e640008000800 */
[----:B-1----:R-:W-:-:S05]  /*23e0*/  FADD R5, R0, UR4 ;  /* 0x0000000400057e21 */ /* 0x002fca0008000000 */
[----:B0-----:R-:W-:Y:S01]  /*23f0*/  STG.E desc[UR6][R2.64], R5 ;  /* 0x0000000502007986 */ /* 0x001fe2000c101906 */
[----:B------:R-:W-:Y:S05]  /*2400*/  EXIT ;  /* 0x000000000000794d */ /* 0x000fea0003800000 */
.L_x_234:
        /* <DEDUP_REMOVED lines=15> */
.L_x_333:


//--------------------- .text._ZN3cub18CUB_300001_SM_10006detail9transform16transform_kernelINS2_10policy_hubILb0EN4cuda3std3__45tupleIJN6thrust24THRUST_300001_SM_1000_NS6detail15normal_iteratorINSA_10device_ptrIfEEEESF_EEEE10policy1000ElNS7_10multipliesIfEESF_JPfSL_EEEvT0_iT1_T2_DpNS2_10kernel_argIT3_EE --------------------------
	.section	.text._ZN3cub18CUB_300001_SM_10006detail9transform16transform_kernelINS2_10policy_hubILb0EN4cuda3std3__45tupleIJN6thrust24THRUST_300001_SM_1000_NS6detail15normal_iteratorINSA_10device_ptrIfEEEESF_EEEE10policy1000ElNS7_10multipliesIfEESF_JPfSL_EEEvT0_iT1_T2_DpNS2_10kernel_argIT3_EE,"ax",@progbits
	.align	128
        .global         _ZN3cub18CUB_300001_SM_10006detail9transform16transform_kernelINS2_10policy_hubILb0EN4cuda3std3__45tupleIJN6thrust24THRUST_300001_SM_1000_NS6detail15normal_iteratorINSA_10device_ptrIfEEEESF_EEEE10policy1000ElNS7_10multipliesIfEESF_JPfSL_EEEvT0_iT1_T2_DpNS2_10kernel_argIT3_EE
        .type           _ZN3cub18CUB_300001_SM_10006detail9transform16transform_kernelINS2_10policy_hubILb0EN4cuda3std3__45tupleIJN6thrust24THRUST_300001_SM_1000_NS6detail15normal_iteratorINSA_10device_ptrIfEEEESF_EEEE10policy1000ElNS7_10multipliesIfEESF_JPfSL_EEEvT0_iT1_T2_DpNS2_10kernel_argIT3_EE,@function
        .size           _ZN3cub18CUB_300001_SM_10006detail9transform16transform_kernelINS2_10policy_hubILb0EN4cuda3std3__45tupleIJN6thrust24THRUST_300001_SM_1000_NS6detail15normal_iteratorINSA_10device_ptrIfEEEESF_EEEE10policy1000ElNS7_10multipliesIfEESF_JPfSL_EEEvT0_iT1_T2_DpNS2_10kernel_argIT3_EE,(.L_x_326 - _ZN3cub18CUB_300001_SM_10006detail9transform16transform_kernelINS2_10policy_hubILb0EN4cuda3std3__45tupleIJN6thrust24THRUST_300001_SM_1000_NS6detail15normal_iteratorINSA_10device_ptrIfEEEESF_EEEE10policy1000ElNS7_10multipliesIfEESF_JPfSL_EEEvT0_iT1_T2_DpNS2_10kernel_argIT3_EE)
        .other          _ZN3cub18CUB_300001_SM_10006detail9transform16transform_kernelINS2_10policy_hubILb0EN4cuda3std3__45tupleIJN6thrust24THRUST_300001_SM_1000_NS6detail15normal_iteratorINSA_10device_ptrIfEEEESF_EEEE10policy1000ElNS7_10multipliesIfEESF_JPfSL_EEEvT0_iT1_T2_DpNS2_10kernel_argIT3_EE,@"STO_CUDA_ENTRY STV_DEFAULT"
_ZN3cub18CUB_300001_SM_10006detail9transform16transform_kernelINS2_10policy_hubILb0EN4cuda3std3__45tupleIJN6thrust24THRUST_300001_SM_1000_NS6detail15normal_iteratorINSA_10device_ptrIfEEEESF_EEEE10policy1000ElNS7_10multipliesIfEESF_JPfSL_EEEvT0_iT1_T2_DpNS2_10kernel_argIT3_EE:
.text._ZN3cub18CUB_300001_SM_10006detail9transform16transform_kernelINS2_10policy_hubILb0EN4cuda3std3__45tupleIJN6thrust24THRUST_300001_SM_1000_NS6detail15normal_iteratorINSA_10device_ptrIfEEEESF_EEEE10policy1000ElNS7_10multipliesIfEESF_JPfSL_EEEvT0_iT1_T2_DpNS2_10kernel_argIT3_EE:
[----:B------:R-:W-:Y:S01]  /*0000*/  LDC R1, c[0x0][0x37c] ;  /* 0x0000df00ff017b82 */ /* 0x000fe20000000800 */
[----:B------:R-:W1:Y:S07]  /*0010*/  LDCU UR24, c[0x0][0x388] ;  /* 0x00007100ff1877ac */ /* 0x000e6e0008000800 */
[----:B------:R-:W2:Y:S01]  /*0020*/  S2UR UR5, SR_CTAID.X ;  /* 0x00000000000579c3 */ /* 0x000ea20000002500 */
[----:B------:R-:W3:Y:S01]  /*0030*/  LDCU UR7, c[0x0][0x370] ;  /* 0x00006e00ff0777ac */ /* 0x000ee20008000800 */
[----:B------:R-:W4:Y:S06]  /*0040*/  LDCU.64 UR22, c[0x0][0x358] ;  /* 0x00006b00ff1677ac */ /* 0x000f2c0008000a00 */
[----:B------:R-:W5:Y:S01]  /*0050*/  LDC.64 R2, c[0x0][0x380] ;  /* 0x0000e000ff027b82 */ /* 0x000f620000000a00 */
[----:B-1----:R-:W-:-:S04]  /*0060*/  USHF.L.U32 UR19, UR24, 0x7, URZ ;  /* 0x0000000718137899 */ /* 0x002fc800080006ff */
[----:B------:R-:W-:Y:S02]  /*0070*/  USHF.R.S32.HI UR8, URZ, 0x1f, UR19 ;  /* 0x0000001fff087899 */ /* 0x000fe40008011413 */
[----:B--2---:R-:W-:Y:S02]  /*0080*/  UIMAD.WIDE.U32 UR20, UR19, UR5, URZ ;  /* 0x00000005131472a5 */ /* 0x004fe4000f8e00ff */
[----:B------:R-:W-:Y:S02]  /*0090*/  UIMAD UR6, UR8, UR5, URZ ;  /* 0x00000005080672a4 */ /* 0x000fe4000f8e02ff */
[----:B------:R-:W-:Y:S02]  /*00a0*/  UIADD3 UR4, UPT, UPT, UR5, 0x2, URZ ;  /* 0x0000000205047890 */ /* 0x000fe4000fffe0ff */
[----:B------:R-:W-:Y:S02]  /*00b0*/  UIADD3 UR6, UPT, UPT, UR21, UR6, URZ ;  /* 0x0000000615067290 */ /* 0x000fe4000fffe0ff */
[----:B---3--:R-:W-:Y:S01]  /*00c0*/  UISETP.GE.U32.AND UP0, UPT, UR4, UR7, UPT ;  /* 0x000000070400728c */ /* 0x008fe2000bf06070 */
[----:B-----5:R-:W-:-:S03]  /*00d0*/  IADD3 R0, P0, PT, R2, -UR20, RZ ;  /* 0x8000001402007c10 */ /* 0x020fc6000ff1e0ff */
[----:B------:R-:W-:Y:S01]  /*00e0*/  UISETP.EQ.OR UP0, UPT, UR5, URZ, UP0 ;  /* 0x000000ff0500728c */ /* 0x000fe20008702670 */
[----:B------:R-:W-:Y:S02]  /*00f0*/  IADD3.X R2, PT, PT, R3, ~UR6, RZ, P0, !PT ;  /* 0x8000000603027c10 */ /* 0x000fe400087fe4ff */
[----:B------:R-:W-:-:S04]  /*0100*/  ISETP.LT.U32.AND P0, PT, R0, UR19, PT ;  /* 0x0000001300007c0c */ /* 0x000fc8000bf01070 */
[----:B------:R-:W-:-:S04]  /*0110*/  ISETP.LT.AND.EX P0, PT, R2, UR8, PT, P0 ;  /* 0x0000000802007c0c */ /* 0x000fc8000bf01300 */
[----:B------:R-:W-:Y:S01]  /*0120*/  SEL R0, R0, UR19, P0 ;  /* 0x0000001300007c07 */ /* 0x000fe20008000000 */
[----:B----4-:R-:W-:Y:S08]  /*0130*/  BRA.U UP0, `(.L_x_235) ;  /* 0x0000000100e47547 */ /* 0x010ff0000b800000 */
[----:B------:R-:W1:Y:S01]  /*0140*/  S2R R2, SR_TID.X ;  /* 0x0000000000027919 */ /* 0x000e620000002100 */
[----:B------:R-:W-:Y:S01]  /*0150*/  ELECT P0, URZ, PT ;  /* 0x0000000000ff782f */ /* 0x000fe20003800000 */
[----:B------:R-:W-:Y:S03]  /*0160*/  BSSY.RECONVERGENT B0, `(.L_x_236) ;  /* 0x000002e000007945 */ /* 0x000fe60003800200 */
[----:B-1----:R-:W-:-:S13]  /*0170*/  ISETP.GT.U32.OR P0, PT, R2, 0x1f, !P0 ;  /* 0x0000001f0200780c */ /* 0x002fda0004704470 */
[----:B------:R-:W-:Y:S05]  /*0180*/  @P0 BRA `(.L_x_237) ;  /* 0x0000000000ac0947 */ /* 0x000fea0003800000 */
[----:B------:R-:W1:Y:S01]  /*0190*/  S2UR UR18, SR_CgaCtaId ;  /* 0x00000000001279c3 */ /* 0x000e620000008800 */
[----:B------:R-:W2:Y:S01]  /*01a0*/  LDCU UR15, c[0x0][0x3a0] ;  /* 0x00007400ff0f77ac */ /* 0x000ea20008000800 */
[----:B------:R-:W3:Y:S01]  /*01b0*/  LDCU UR17, c[0x0][0x3b0] ;  /* 0x00007600ff1177ac */ /* 0x000ee20008000800 */
[----:B------:R-:W-:Y:S01]  /*01c0*/  ULEA UR14, UR24, 0xf, 0x9 ;  /* 0x0000000f180e7891 */ /* 0x000fe2000f8e48ff */
[----:B------:R-:W-:Y:S01]  /*01d0*/  UMOV UR7, 0x400 ;  /* 0x0000040000077882 */ /* 0x000fe20000000000 */
[----:B------:R-:W-:Y:S01]  /*01e0*/  UMOV UR10, 0x1 ;  /* 0x00000001000a7882 */ /* 0x000fe20000000000 */
[----:B------:R-:W4:Y:S01]  /*01f0*/  LDCU.64 UR4, c[0x0][0x398] ;  /* 0x00007300ff0477ac */ /* 0x000f220008000a00 */
[----:B------:R-:W-:-:S04]  /*0200*/  UIADD3 UR10, UPT, UPT, -UR10, 0x100000, URZ ;  /* 0x001000000a0a7890 */ /* 0x000fc8000fffe1ff */
[----:B------:R-:W-:Y:S02]  /*0210*/  USHF.L.U32 UR11, UR10, 0xb, URZ ;  /* 0x0000000b0a0b7899 */ /* 0x000fe400080006ff */
[----:B------:R-:W-:Y:S02]  /*0220*/  USHF.L.U32 UR10, UR10, 0x1, URZ ;  /* 0x000000010a0a7899 */ /* 0x000fe400080006ff */
[----:B--2---:R-:W-:Y:S01]  /*0230*/  UIADD3 UR15, UPT, UPT, UR14, UR15, URZ ;  /* 0x0000000f0e0f7290 */ /* 0x004fe2000fffe0ff */
[----:B------:R-:W2:Y:S01]  /*0240*/  LDCU.64 UR12, c[0x0][0x3a8] ;  /* 0x00007500ff0c77ac */ /* 0x000ea20008000a00 */
[----:B---3--:R-:W-:Y:S02]  /*0250*/  UIADD3 UR14, UPT, UPT, UR14, UR17, URZ ;  /* 0x000000110e0e7290 */ /* 0x008fe4000fffe0ff */
[----:B-1----:R-:W-:Y:S02]  /*0260*/  ULEA UR17, UR18, UR7, 0x18 ;  /* 0x0000000712117291 */ /* 0x002fe4000f8ec0ff */
[----:B------:R-:W-:-:S02]  /*0270*/  UIADD3 UR16, UPT, UPT, UR7, 0x80, URZ ;  /* 0x0000008007107890 */ /* 0x000fc4000fffe0ff */
[----:B------:R-:W-:Y:S02]  /*0280*/  USHF.L.U64.HI UR9, UR20, 0x2, UR6 ;  /* 0x0000000214097899 */ /* 0x000fe40008010206 */
[----:B------:R-:W-:Y:S02]  /*0290*/  USHF.L.U32 UR8, UR20, 0x2, URZ ;  /* 0x0000000214087899 */ /* 0x000fe400080006ff */
[----:B------:R-:W-:Y:S02]  /*02a0*/  ULOP3.LUT UR15, UR15, 0xfffffff0, URZ, 0xc0, !UPT ;  /* 0xfffffff00f0f7892 */ /* 0x000fe4000f8ec0ff */
[----:B------:R-:W-:Y:S01]  /*02b0*/  ULOP3.LUT UR14, UR14, 0xfffffff0, URZ, 0xc0, !UPT ;  /* 0xfffffff00e0e7892 */ /* 0x000fe2000f8ec0ff */
[----:B------:R-:W1:Y:S02]  /*02c0*/  FENCE.VIEW.ASYNC.S ;  /* 0x00000000000073c6 */ /* 0x000e640000000000 */
[----:B-1----:R1:W3:Y:S02]  /*02d0*/  SYNCS.EXCH.64 URZ, [UR17], UR10 ;  /* 0x0000000a11ff75b2 */ /* 0x0022e40008000100 */
[----:B------:R-:W-:Y:S01]  /*02e0*/  @!PT LDS RZ, [RZ] ;  /* 0x00000000fffff984 */ /* 0x000fe20000000800 */
[----:B------:R-:W-:Y:S01]  /*02f0*/  @!PT LDS RZ, [RZ] ;  /* 0x00000000fffff984 */ /* 0x000fe20000000800 */
[----:B------:R-:W-:Y:S01]  /*0300*/  @!PT LDS RZ, [RZ] ;  /* 0x00000000fffff984 */ /* 0x000fe20000000800 */
[----:B------:R-:W-:Y:S01]  /*0310*/  @!PT LDS RZ, [RZ] ;  /* 0x00000000fffff984 */ /* 0x000fe20000000800 */
[----:B---3--:R3:W-:Y:S06]  /*0320*/  MEMBAR.ALL.CTA ;  /* 0x0000000000007992 */ /* 0x0087ec0000008000 */
[----:B---3--:R-:W3:Y:S01]  /*0330*/  FENCE.VIEW.ASYNC.S ;  /* 0x00000000000073c6 */ /* 0x008ee20000000000 */
[----:B------:R-:W-:-:S02]  /*0340*/  ULEA UR16, UR18, UR16, 0x18 ;  /* 0x0000001012107291 */ /* 0x000fc4000f8ec0ff */
[----:B----4-:R-:W-:Y:S02]  /*0350*/  UIADD3.64 UR4, UPT, UPT, UR8, UR4, URZ ;  /* 0x0000000408047297 */ /* 0x010fe4000fffe0ff */
[----:B------:R-:W-:Y:S02]  /*0360*/  USHF.R.U32.HI UR7, URZ, 0x4, UR15 ;  /* 0x00000004ff077899 */ /* 0x000fe4000801160f */
[----:B--2---:R-:W-:Y:S02]  /*0370*/  UIADD3.64 UR8, UPT, UPT, UR8, UR12, URZ ;  /* 0x0000000c08087297 */ /* 0x004fe4000fffe0ff */
[----:B------:R-:W-:Y:S02]  /*0380*/  UIADD3 UR15, UPT, UPT, UR15, UR14, URZ ;  /* 0x0000000e0f0f7290 */ /* 0x000fe4000fffe0ff */
[----:B------:R-:W-:Y:S02]  /*0390*/  ULEA UR12, UR24, UR16, 0x9 ;  /* 0x00000010180c7291 */ /* 0x000fe4000f8e48ff */
[----:B------:R-:W-:-:S02]  /*03a0*/  USHF.R.U32.HI UR14, URZ, 0x4, UR14 ;  /* 0x00000004ff0e7899 */ /* 0x000fc4000801160e */
[----:B------:R-:W-:Y:S01]  /*03b0*/  UPRMT UR7, UR7, 0x5410, URZ ;  /* 0x0000541007077896 */ /* 0x000fe200080000ff */
[----:B------:R-:W-:Y:S01]  /*03c0*/  IMAD.U32 R2, RZ, RZ, UR15 ;  /* 0x0000000fff027e24 */ /* 0x000fe2000f8e00ff */
[----:B------:R-:W-:Y:S02]  /*03d0*/  UIADD3 UR12, UPT, UPT, UR12, 0x80, URZ ;  /* 0x000000800c0c7890 */ /* 0x000fe4000fffe0ff */
[----:B------:R-:W-:Y:S01]  /*03e0*/  UPRMT UR14, UR14, 0x5410, URZ ;  /* 0x000054100e0e7896 */ /* 0x000fe200080000ff */
[----:B------:R-:W-:-:S04]  /*03f0*/  UMOV UR13, UR17 ;  /* 0x00000011000d7c82 */ /* 0x000fc80008000000 */
[----:B---3--:R1:W-:Y:S04]  /*0400*/  UBLKCP.S.G [UR16], [UR4], UR7 ;  /* 0x00000010040073ba */ /* 0x0083e80008000207 */
[----:B------:R1:W-:Y:S01]  /*0410*/  UBLKCP.S.G [UR12], [UR8], UR14 ;  /* 0x0000000c080073ba */ /* 0x0003e2000800020e */
[----:B------:R1:W-:Y:S01]  /*0420*/  SYNCS.ARRIVE.TRANS64 RZ, [UR17], R2 ;  /* 0x00000002ffff79a7 */ /* 0x0003e20008000011 */
[----:B------:R-:W-:Y:S01]  /*0430*/  NOP ;  /* 0x0000000000007918 */ /* 0x000fe20000000000 */
.L_x_237:
[----:B-1----:R-:W-:Y:S05]  /*0440*/  BSYNC.RECONVERGENT B0 ;  /* 0x0000000000007941 */ /* 0x002fea0003800200 */
.L_x_236:
[----:B------:R-:W1:Y:S08]  /*0450*/  S2UR UR5, SR_CgaCtaId ;  /* 0x00000000000579c3 */ /* 0x000e700000008800 */
[----:B------:R-:W-:Y:S01]  /*0460*/  BAR.SYNC.DEFER_BLOCKING 0x0 ;  /* 0x0000000000007b1d */ /* 0x000fe20000010000 */
[----:B------:R-:W-:-:S05]  /*0470*/  SHF.L.U32 R2, RZ, 0x1f, RZ ;  /* 0x0000001fff027819 */ /* 0x000fca00000006ff */
[----:B------:R-:W-:Y:S02]  /*0480*/  UMOV UR4, 0x400 ;  /* 0x0000040000047882 */ /* 0x000fe40000000000 */
[----:B-1----:R-:W-:-:S12]  /*0490*/  ULEA UR4, UR5, UR4, 0x18 ;  /* 0x0000000405047291 */ /* 0x002fd8000f8ec0ff */
.L_x_238:
[----:B------:R-:W1:Y:S02]  /*04a0*/  SYNCS.PHASECHK.TRANS64.TRYWAIT P0, [UR4], R2 ;  /* 0x00000002ff0075a7 */ /* 0x000e640008001104 */
[----:B-1----:R-:W-:Y:S05]  /*04b0*/  @!P0 BRA `(.L_x_238) ;  /* 0xfffffffc00f88947 */ /* 0x002fea000383ffff */
[----:B------:R-:W-:Y:S05]  /*04c0*/  BRA `(.L_x_239) ;  /* 0x0000001400407947 */ /* 0x000fea0003800000 */
.L_x_235:
[----:B------:R-:W1:Y:S01]  /*04d0*/  S2R R3, SR_TID.Y ;  /* 0x0000000000037919 */ /* 0x000e620000002200 */
[----:B------:R-:W2:Y:S01]  /*04e0*/  LDCU UR9, c[0x0][0x360] ;  /* 0x00006c00ff0977ac */ /* 0x000ea20008000800 */
[----:B------:R-:W-:Y:S01]  /*04f0*/  IMAD.SHL.U32 R4, R0, 0x4, RZ ;  /* 0x0000000400047824 */ /* 0x000fe200078e00ff */
[----:B------:R-:W-:Y:S01]  /*0500*/  BSSY.RECONVERGENT B0, `(.L_x_240) ;  /* 0x00000aa000007945 */ /* 0x000fe20003800200 */
[----:B------:R-:W1:Y:S01]  /*0510*/  S2R R6, SR_TID.Z ;  /* 0x0000000000067919 */ /* 0x000e620000002300 */
[----:B------:R-:W2:Y:S01]  /*0520*/  LDCU UR10, c[0x0][0x364] ;  /* 0x00006c80ff0a77ac */ /* 0x000ea20008000800 */
[----:B------:R-:W3:Y:S01]  /*0530*/  LDC R2, c[0x0][0x368] ;  /* 0x0000da00ff027b82 */ /* 0x000ee20000000800 */
[----:B------:R-:W-:Y:S01]  /*0540*/  SHF.R.S32.HI R5, RZ, 0x1f, R4 ;  /* 0x0000001fff057819 */ /* 0x000fe20000011404 */
[----:B------:R-:W4:Y:S03]  /*0550*/  S2R R8, SR_TID.X ;  /* 0x0000000000087919 */ /* 0x000f260000002100 */
[----:B------:R-:W-:-:S02]  /*0560*/  SHF.R.U64 R4, R4, 0x2, R5 ;  /* 0x0000000204047819 */ /* 0x000fc40000001205 */
[----:B------:R-:W-:Y:S01]  /*0570*/  SHF.R.U32.HI R5, RZ, 0x2, R5 ;  /* 0x00000002ff057819 */ /* 0x000fe20000011605 */
[----:B--2---:R-:W-:Y:S02]  /*0580*/  UIMAD UR4, UR9, UR10, URZ ;  /* 0x0000000a090472a4 */ /* 0x004fe4000f8e02ff */
[----:B-1----:R-:W-:Y:S02]  /*0590*/  IMAD R3, R6, UR10, R3 ;  /* 0x0000000a06037c24 */ /* 0x002fe4000f8e0203 */
[----:B------:R-:W-:Y:S02]  /*05a0*/  IMAD.MOV.U32 R6, RZ, RZ, RZ ;  /* 0x000000ffff067224 */ /* 0x000fe400078e00ff */
[----:B----4-:R-:W-:Y:S02]  /*05b0*/  IMAD R3, R3, UR9, R8 ;  /* 0x0000000903037c24 */ /* 0x010fe4000f8e0208 */
[----:B---3--:R-:W-:Y:S01]  /*05c0*/  IMAD R8, R2, UR4, RZ ;  /* 0x0000000402087c24 */ /* 0x008fe2000f8e02ff */
[----:B------:R-:W-:-:S02]  /*05d0*/  UMOV UR4, URZ ;  /* 0x000000ff00047c82 */ /* 0x000fc40008000000 */
[----:B------:R-:W-:-:S04]  /*05e0*/  ISETP.GT.U32.AND P0, PT, R4, R3, PT ;  /* 0x000000030400720c */ /* 0x000fc80003f04070 */
[----:B------:R-:W-:-:S13]  /*05f0*/  ISETP.GT.U32.AND.EX P0, PT, R5, RZ, PT, P0 ;  /* 0x000000ff0500720c */ /* 0x000fda0003f04100 */
[----:B------:R-:W-:Y:S05]  /*0600*/  @!P0 BRA `(.L_x_241) ;  /* 0x0000000800648947 */ /* 0x000fea0003800000 */
[----:B------:R-:W-:Y:S01]  /*0610*/  IMAD.IADD R9, R8, 0x1, R3 ;  /* 0x0000000108097824 */ /* 0x000fe200078e0203 */
[----:B------:R-:W-:Y:S01]  /*0620*/  BSSY.RECONVERGENT B1, `(.L_x_242) ;  /* 0x0000024000017945 */ /* 0x000fe20003800200 */
[----:B------:R-:W-:-:S03]  /*0630*/  IMAD.MOV.U32 R12, RZ, RZ, -0x1 ;  /* 0xffffffffff0c7424 */ /* 0x000fc600078e00ff */
[CC--:B------:R-:W-:Y:S02]  /*0640*/  ISETP.GT.U32.AND P1, PT, R4.reuse, R9.reuse, PT ;  /* 0x000000090400720c */ /* 0x0c0fe40003f24070 */
[CC--:B------:R-:W-:Y:S02]  /*0650*/  ISETP.GT.U32.AND P0, PT, R4.reuse, R9.reuse, PT ;  /* 0x000000090400720c */ /* 0x0c0fe40003f04070 */
[C---:B------:R-:W-:Y:S02]  /*0660*/  ISETP.GT.U32.AND.EX P1, PT, R5.reuse, RZ, PT, P1 ;  /* 0x000000ff0500720c */ /* 0x040fe40003f24110 */
[----:B------:R-:W-:Y:S02]  /*0670*/  ISETP.GT.U32.AND.EX P0, PT, R5, RZ, PT, P0 ;  /* 0x000000ff0500720c */ /* 0x000fe40003f04100 */
[----:B------:R-:W-:Y:S02]  /*0680*/  SEL R10, R4, R9, P1 ;  /* 0x00000009040a7207 */ /* 0x000fe40000800000 */
[----:B------:R-:W-:-:S02]  /*0690*/  SEL R7, RZ, 0x1, !P0 ;  /* 0x00000001ff077807 */ /* 0x000fc40004000000 */
[----:B------:R-:W-:Y:S02]  /*06a0*/  SEL R11, R5, RZ, P1 ;  /* 0x000000ff050b7207 */ /* 0x000fe40000800000 */
[----:B------:R-:W-:-:S04]  /*06b0*/  IADD3 R14, P0, P1, R10, -R7, -R9 ;  /* 0x800000070a0e7210 */ /* 0x000fc8000791e809 */
[----:B------:R-:W-:-:S04]  /*06c0*/  IADD3.X R15, PT, PT, R11, -0x1, R12, P0, P1 ;  /* 0xffffffff0b0f7810 */ /* 0x000fc800007e240c */
[----:B------:R-:W-:-:S13]  /*06d0*/  ISETP.NE.U32.AND P0, PT, R15, RZ, PT ;  /* 0x000000ff0f00720c */ /* 0x000fda0003f05070 */
[----:B------:R-:W-:Y:S05]  /*06e0*/  @P0 BRA `(.L_x_243) ;  /* 0x0000000000500947 */ /* 0x000fea0003800000 */
[----:B------:R-:W1:Y:S01]  /*06f0*/  I2F.U32.RP R9, R8 ;  /* 0x0000000800097306 */ /* 0x000e620000209000 */
[----:B------:R-:W-:Y:S01]  /*0700*/  IMAD.MOV R13, RZ, RZ, -R8 ;  /* 0x000000ffff0d7224 */ /* 0x000fe200078e0a08 */
[----:B------:R-:W-:-:S06]  /*0710*/  ISETP.NE.U32.AND P2, PT, R8, RZ, PT ;  /* 0x000000ff0800720c */ /* 0x000fcc0003f45070 */
[----:B-1----:R-:W1:Y:S02]  /*0720*/  MUFU.RCP R9, R9 ;  /* 0x0000000900097308 */ /* 0x002e640000001000 */
[----:B-1----:R-:W-:-:S06]  /*0730*/  VIADD R10, R9, 0xffffffe ;  /* 0x0ffffffe090a7836 */ /* 0x002fcc0000000000 */
[----:B------:R1:W2:Y:S02]  /*0740*/  F2I.FTZ.U32.TRUNC.NTZ R11, R10 ;  /* 0x0000000a000b7305 */ /* 0x0002a4000021f000 */
[----:B-1----:R-:W-:Y:S02]  /*0750*/  IMAD.MOV.U32 R10, RZ, RZ, RZ ;  /* 0x000000ffff0a7224 */ /* 0x002fe400078e00ff */
[----:B--2---:R-:W-:-:S04]  /*0760*/  IMAD R13, R13, R11, RZ ;  /* 0x0000000b0d0d7224 */ /* 0x004fc800078e02ff */
[----:B------:R-:W-:-:S06]  /*0770*/  IMAD.HI.U32 R11, R11, R13, R10 ;  /* 0x0000000d0b0b7227 */ /* 0x000fcc00078e000a */
[----:B------:R-:W-:-:S04]  /*0780*/  IMAD.HI.U32 R10, R11, R14, RZ ;  /* 0x0000000e0b0a7227 */ /* 0x000fc800078e00ff */
[----:B------:R-:W-:-:S04]  /*0790*/  IMAD.MOV R11, RZ, RZ, -R10 ;  /* 0x000000ffff0b7224 */ /* 0x000fc800078e0a0a */
[----:B------:R-:W-:-:S05]  /*07a0*/  IMAD R11, R8, R11, R14 ;  /* 0x0000000b080b7224 */ /* 0x000fca00078e020e */
[----:B------:R-:W-:-:S13]  /*07b0*/  ISETP.GE.U32.AND P0, PT, R11, R8, PT ;  /* 0x000000080b00720c */ /* 0x000fda0003f06070 */
[----:B------:R-:W-:Y:S02]  /*07c0*/  @P0 IMAD.IADD R11, R11, 0x1, -R8 ;  /* 0x000000010b0b0824 */ /* 0x000fe400078e0a08 */
[----:B------:R-:W-:-:S03]  /*07d0*/  @P0 VIADD R10, R10, 0x1 ;  /* 0x000000010a0a0836 */ /* 0x000fc60000000000 */
[----:B------:R-:W-:Y:S01]  /*07e0*/  ISETP.GE.U32.AND P1, PT, R11, R8, PT ;  /* 0x000000080b00720c */ /* 0x000fe20003f26070 */
[----:B------:R-:W-:-:S12]  /*07f0*/  IMAD.MOV.U32 R11, RZ, RZ, RZ ;  /* 0x000000ffff0b7224 */ /* 0x000fd800078e00ff */
[----:B------:R-:W-:Y:S02]  /*0800*/  @P1 IADD3 R10, PT, PT, R10, 0x1, RZ ;  /* 0x000000010a0a1810 */ /* 0x000fe40007ffe0ff */
[----:B------:R-:W-:Y:S01]  /*0810*/  @!P2 LOP3.LUT R10, RZ, R8, RZ, 0x33, !PT ;  /* 0x00000008ff0aa212 */ /* 0x000fe200078e33ff */
[----:B------:R-:W-:Y:S06]  /*0820*/  BRA `(.L_x_244) ;  /* 0x00000000000c7947 */ /* 0x000fec0003800000 */
.L_x_243:
[----:B------:R-:W-:Y:S01]  /*0830*/  IMAD.MOV.U32 R9, RZ, RZ, R14 ;  /* 0x000000ffff097224 */ /* 0x000fe200078e000e */
[----:B------:R-:W-:-:S07]  /*0840*/  MOV R14, 0x860 ;  /* 0x00000860000e7802 */ /* 0x000fce0000000f00 */
[----:B------:R-:W-:Y:S05]  /*0850*/  CALL.REL.NOINC `($__internal_0_$__cuda_sm20_div_u64) ;  /* 0x0000001400707944 */ /* 0x000fea0003c00000 */
.L_x_244:
[----:B------:R-:W-:Y:S05]  /*0860*/  BSYNC.RECONVERGENT B1 ;  /* 0x0000000000017941 */ /* 0x000fea0003800200 */
.L_x_242:
[----:B------:R-:W-:Y:S01]  /*0870*/  IADD3 R9, P0, PT, R10, R7, RZ ;  /* 0x000000070a097210 */ /* 0x000fe20007f1e0ff */
[----:B------:R-:W1:Y:S01]  /*0880*/  LDC R13, c[0x0][0x3a0] ;  /* 0x0000e800ff0d7b82 */ /* 0x000e620000000800 */
[----:B------:R-:W-:Y:S01]  /*0890*/  BSSY.RECONVERGENT B1, `(.L_x_245) ;  /* 0x0000033000017945 */ /* 0x000fe20003800200 */
[----:B------:R-:W-:Y:S01]  /*08a0*/  IMAD.MOV.U32 R29, RZ, RZ, R3 ;  /* 0x000000ffff1d7224 */ /* 0x000fe200078e0003 */
[C---:B------:R-:W-:Y:S01]  /*08b0*/  LOP3.LUT R7, R9.reuse, 0x3, RZ, 0xc0, !PT ;  /* 0x0000000309077812 */ /* 0x040fe200078ec0ff */
[----:B------:R-:W-:Y:S01]  /*08c0*/  IMAD.X R10, RZ, RZ, R11, P0 ;  /* 0x000000ffff0a7224 */ /* 0x000fe200000e060b */
[----:B------:R-:W-:Y:S02]  /*08d0*/  ISETP.GE.U32.AND P0, PT, R9, 0x3, PT ;  /* 0x000000030900780c */ /* 0x000fe40003f06070 */
[----:B------:R-:W-:Y:S02]  /*08e0*/  ISETP.NE.U32.AND P1, PT, R7, 0x3, PT ;  /* 0x000000030700780c */ /* 0x000fe40003f25070 */
[----:B------:R-:W-:Y:S01]  /*08f0*/  ISETP.GE.U32.AND.EX P0, PT, R10, RZ, PT, P0 ;  /* 0x000000ff0a00720c */ /* 0x000fe20003f06100 */
[----:B------:R-:W-:Y:S01]  /*0900*/  IMAD.MOV.U32 R10, RZ, RZ, R6 ;  /* 0x000000ffff0a7224 */ /* 0x000fe200078e0006 */
[----:B------:R-:W-:-:S02]  /*0910*/  ISETP.NE.AND.EX P1, PT, RZ, RZ, PT, P1 ;  /* 0x000000ffff00720c */ /* 0x000fc40003f25310 */
[----:B-1----:R-:W-:-:S11]  /*0920*/  SHF.R.S32.HI R11, RZ, 0x1f, R13 ;  /* 0x0000001fff0b7819 */ /* 0x002fd6000001140d */
[----:B------:R-:W-:Y:S05]  /*0930*/  @!P1 BRA `(.L_x_246) ;  /* 0x0000000000a09947 */ /* 0x000fea0003800000 */
[----:B------:R-:W1:Y:S01]  /*0940*/  S2UR UR7, SR_CgaCtaId ;  /* 0x00000000000779c3 */ /* 0x000e620000008800 */
[----:B------:R-:W2:Y:S01]  /*0950*/  LDCU.64 UR12, c[0x0][0x398] ;  /* 0x00007300ff0c77ac */ /* 0x000ea20008000a00 */
[C---:B------:R-:W-:Y:S01]  /*0960*/  IMAD.SHL.U32 R7, R3.reuse, 0x4, RZ ;  /* 0x0000000403077824 */ /* 0x040fe200078e00ff */
[----:B------:R-:W-:Y:S01]  /*0970*/  MOV R29, R3 ;  /* 0x00000003001d7202 */ /* 0x000fe20000000f00 */
[----:B------:R-:W-:Y:S01]  /*0980*/  IMAD.U32 R14, RZ, RZ, UR20 ;  /* 0x00000014ff0e7e24 */ /* 0x000fe2000f8e00ff */
[----:B------:R-:W-:Y:S01]  /*0990*/  UMOV UR5, 0x400 ;  /* 0x0000040000057882 */ /* 0x000fe20000000000 */
[----:B------:R-:W-:Y:S01]  /*09a0*/  IMAD.U32 R15, RZ, RZ, UR21 ;  /* 0x00000015ff0f7e24 */ /* 0x000fe2000f8e00ff */
[----:B------:R-:W-:Y:S01]  /*09b0*/  SHF.L.U64.HI R15, R3, 0x2, R6 ;  /* 0x00000002030f7819 */ /* 0x000fe20000010206 */
[----:B------:R-:W-:Y:S01]  /*09c0*/  IMAD.U32 R12, RZ, RZ, UR6 ;  /* 0x00000006ff0c7e24 */ /* 0x000fe2000f8e00ff */
[----:B------:R-:W-:Y:S01]  /*09d0*/  LEA R10, P1, R14, R7, 0x2 ;  /* 0x000000070e0a7211 */ /* 0x000fe200078210ff */
[----:B------:R-:W-:Y:S01]  /*09e0*/  VIADD R9, R9, 0x1 ;  /* 0x0000000109097836 */ /* 0x000fe20000000000 */
[----:B------:R-:W-:Y:S01]  /*09f0*/  UIADD3 UR5, UPT, UPT, UR5, 0x80, URZ ;  /* 0x0000008005057890 */ /* 0x000fe2000fffe0ff */
[----:B------:R-:W-:Y:S01]  /*0a00*/  IMAD R7, R2, UR10, RZ ;  /* 0x0000000a02077c24 */ /* 0x000fe2000f8e02ff */
[----:B------:R-:W-:-:S02]  /*0a10*/  LEA.HI.X R14, R14, R15, R12, 0x2, P1 ;  /* 0x0000000f0e0e7211 */ /* 0x000fc400008f140c */
[----:B------:R-:W-:Y:S01]  /*0a20*/  LOP3.LUT R9, R9, 0x3, RZ, 0xc0, !PT ;  /* 0x0000000309097812 */ /* 0x000fe200078ec0ff */
[----:B------:R-:W-:Y:S01]  /*0a30*/  IMAD R7, R7, UR9, RZ ;  /* 0x0000000907077c24 */ /* 0x000fe2000f8e02ff */
[----:B--2---:R-:W-:Y:S01]  /*0a40*/  IADD3 R17, P1, P2, R10, UR12, R13 ;  /* 0x0000000c0a117c10 */ /* 0x004fe2000fa3e00d */
[----:B------:R-:W-:-:S03]  /*0a50*/  IMAD.MOV.U32 R10, RZ, RZ, R6 ;  /* 0x000000ffff0a7224 */ /* 0x000fc600078e0006 */
[----:B------:R-:W-:Y:S01]  /*0a60*/  IADD3.X R18, PT, PT, R14, UR13, R11, P1, P2 ;  /* 0x0000000d0e127c10 */ /* 0x000fe20008fe440b */
[----:B-1----:R-:W-:Y:S01]  /*0a70*/  ULEA UR5, UR7, UR5, 0x18 ;  /* 0x0000000507057291 */ /* 0x002fe2000f8ec0ff */
[----:B------:R-:W-:-:S05]  /*0a80*/  IADD3 R9, P1, PT, RZ, -R9, RZ ;  /* 0x80000009ff097210 */ /* 0x000fca0007f3e0ff */
[----:B------:R-:W-:Y:S02]  /*0a90*/  VIADD R12, R13, UR5 ;  /* 0x000000050d0c7c36 */ /* 0x000fe40008000000 */
[----:B------:R-:W-:Y:S02]  /*0aa0*/  IMAD.X R16, RZ, RZ, -0x1, P1 ;  /* 0xffffffffff107424 */ /* 0x000fe400008e06ff */
[----:B------:R-:W-:-:S07]  /*0ab0*/  IMAD R12, R3, 0x4, R12 ;  /* 0x00000004030c7824 */ /* 0x000fce00078e020c */
.L_x_247:
[----:B------:R-:W-:Y:S01]  /*0ac0*/  IADD3 R9, P1, PT, R9, 0x1, RZ ;  /* 0x0000000109097810 */ /* 0x000fe20007f3e0ff */
[----:B------:R-:W-:Y:S01]  /*0ad0*/  IMAD.MOV.U32 R14, RZ, RZ, R17 ;  /* 0x000000ffff0e7224 */ /* 0x000fe200078e0011 */
[C---:B------:R-:W-:Y:S01]  /*0ae0*/  IADD3 R29, P2, PT, R8.reuse, R29, RZ ;  /* 0x0000001d081d7210 */ /* 0x040fe20007f5e0ff */
[----:B------:R-:W-:Y:S01]  /*0af0*/  IMAD.MOV.U32 R15, RZ, RZ, R18 ;  /* 0x000000ffff0f7224 */ /* 0x000fe200078e0012 */
[C---:B------:R-:W-:Y:S01]  /*0b00*/  LEA R17, P3, R8.reuse, R17, 0x2 ;  /* 0x0000001108117211 */ /* 0x040fe200078610ff */
[----:B------:R-:W-:Y:S01]  /*0b10*/  IMAD.X R16, RZ, RZ, R16, P1 ;  /* 0x000000ffff107224 */ /* 0x000fe200008e0610 */
[----:B------:R-:W-:Y:S01]  /*0b20*/  ISETP.NE.U32.AND P1, PT, R9, RZ, PT ;  /* 0x000000ff0900720c */ /* 0x000fe20003f25070 */
[----:B------:R-:W-:Y:S01]  /*0b30*/  IMAD.X R10, RZ, RZ, R10, P2 ;  /* 0x000000ffff0a7224 */ /* 0x000fe200010e060a */
[----:B------:R-:W-:Y:S01]  /*0b40*/  @!PT LDS RZ, [RZ] ;  /* 0x00000000fffff984 */ /* 0x000fe20000000800 */
[----:B------:R-:W-:Y:S01]  /*0b50*/  @!PT LDS RZ, [RZ] ;  /* 0x00000000fffff984 */ /* 0x000fe20000000800 */
[----:B------:R-:W-:Y:S01]  /*0b60*/  @!PT LDS RZ, [RZ] ;  /* 0x00000000fffff984 */ /* 0x000fe20000000800 */
[----:B------:R1:W-:Y:S01]  /*0b70*/  LDGSTS.E [R12], desc[UR22][R14.64] ;  /* 0x000000000e0c7fae */ /* 0x0003e2000b9a1016 */
[----:B------:R-:W-:Y:S02]  /*0b80*/  LEA.HI.X R18, R8, R18, RZ, 0x2, P3 ;  /* 0x0000001208127211 */ /* 0x000fe400018f14ff */
[----:B------:R-:W-:Y:S01]  /*0b90*/  ISETP.NE.AND.EX P1, PT, R16, RZ, PT, P1 ;  /* 0x000000ff1000720c */ /* 0x000fe20003f25310 */
[----:B-1----:R-:W-:-:S12]  /*0ba0*/  IMAD R12, R7, 0x4, R12 ;  /* 0x00000004070c7824 */ /* 0x002fd800078e020c */
[----:B------:R-:W-:Y:S05]  /*0bb0*/  @P1 BRA `(.L_x_247) ;  /* 0xfffffffc00c01947 */ /* 0x000fea000383ffff */
.L_x_246:
[----:B------:R-:W-:Y:S05]  /*0bc0*/  BSYNC.RECONVERGENT B1 ;  /* 0x0000000000017941 */ /* 0x000fea0003800200 */
.L_x_245:
[----:B------:R-:W-:Y:S05]  /*0bd0*/  @!P0 BRA `(.L_x_241) ;  /* 0x0000000000f08947 */ /* 0x000fea0003800000 */
[----:B------:R-:W1:Y:S01]  /*0be0*/  S2UR UR8, SR_CgaCtaId ;  /* 0x00000000000879c3 */ /* 0x000e620000008800 */
[----:B------:R-:W2:Y:S01]  /*0bf0*/  LDCU.64 UR12, c[0x0][0x398] ;  /* 0x00007300ff0c77ac */ /* 0x000ea20008000a00 */
[C---:B------:R-:W-:Y:S01]  /*0c00*/  IMAD.SHL.U32 R9, R29.reuse, 0x4, RZ ;  /* 0x000000041d097824 */ /* 0x040fe200078e00ff */
[----:B------:R-:W-:Y:S01]  /*0c10*/  MOV R14, UR20 ;  /* 0x00000014000e7c02 */ /* 0x000fe20008000f00 */
[----:B------:R-:W-:Y:S01]  /*0c20*/  IMAD.U32 R15, RZ, RZ, UR21 ;  /* 0x00000015ff0f7e24 */ /* 0x000fe2000f8e00ff */
[C---:B------:R-:W-:Y:S01]  /*0c30*/  SHF.L.U64.HI R15, R29.reuse, 0x2, R10 ;  /* 0x000000021d0f7819 */ /* 0x040fe2000001020a */
[----:B------:R-:W-:Y:S01]  /*0c40*/  IMAD.U32 R12, RZ, RZ, UR6 ;  /* 0x00000006ff0c7e24 */ /* 0x000fe2000f8e00ff */
[----:B------:R-:W-:Y:S01]  /*0c50*/  LEA R9, P0, R14, R9, 0x2 ;  /* 0x000000090e097211 */ /* 0x000fe200078010ff */
[----:B------:R-:W-:Y:S01]  /*0c60*/  UMOV UR7, 0x400 ;  /* 0x0000040000077882 */ /* 0x000fe20000000000 */
[----:B------:R-:W-:Y:S01]  /*0c70*/  IMAD.SHL.U32 R18, R8, 0x4, RZ ;  /* 0x0000000408127824 */ /* 0x000fe200078e00ff */
[----:B------:R-:W-:Y:S01]  /*0c80*/  UIADD3 UR7, UPT, UPT, UR7, 0x80, URZ ;  /* 0x0000008007077890 */ /* 0x000fe2000fffe0ff */
[----:B------:R-:W-:Y:S01]  /*0c90*/  LEA.HI.X R12, R14, R15, R12, 0x2, P0 ;  /* 0x0000000f0e0c7211 */ /* 0x000fe200000f140c */
[----:B------:R-:W-:Y:S01]  /*0ca0*/  IMAD R24, R2, UR10, RZ ;  /* 0x0000000a02187c24 */ /* 0x000fe2000f8e02ff */
[----:B------:R-:W-:Y:S01]  /*0cb0*/  IADD3 R14, P0, PT, R29, UR20, RZ ;  /* 0x000000141d0e7c10 */ /* 0x000fe2000ff1e0ff */
[----:B------:R-:W-:Y:S01]  /*0cc0*/  UMOV UR5, URZ ;  /* 0x000000ff00057c82 */ /* 0x000fe20008000000 */
[----:B------:R-:W-:Y:S01]  /*0cd0*/  SHF.R.U32.HI R19, RZ, 0x1e, R8 ;  /* 0x0000001eff137819 */ /* 0x000fe20000011608 */
[----:B------:R-:W-:Y:S01]  /*0ce0*/  IMAD R24, R24, UR9, RZ ;  /* 0x0000000918187c24 */ /* 0x000fe2000f8e02ff */
[----:B------:R-:W-:-:S02]  /*0cf0*/  IADD3.X R15, PT, PT, R10, UR6, RZ, P0, !PT ;  /* 0x000000060a0f7c10 */ /* 0x000fc400087fe4ff */
[----:B--2---:R-:W-:Y:S02]  /*0d00*/  IADD3 R7, P1, PT, R13, UR12, RZ ;  /* 0x0000000c0d077c10 */ /* 0x004fe4000ff3e0ff */
[C---:B------:R-:W-:Y:S01]  /*0d10*/  SHF.L.U64.HI R15, R14.reuse, 0x2, R15 ;  /* 0x000000020e0f7819 */ /* 0x040fe2000001020f */
[----:B------:R-:W-:Y:S01]  /*0d20*/  IMAD.SHL.U32 R14, R14, 0x4, RZ ;  /* 0x000000040e0e7824 */ /* 0x000fe200078e00ff */
[----:B------:R-:W-:Y:S01]  /*0d30*/  IADD3.X R11, PT, PT, R11, UR13, RZ, P1, !PT ;  /* 0x0000000d0b0b7c10 */ /* 0x000fe20008ffe4ff */
[----:B-1----:R-:W-:Y:S01]  /*0d40*/  ULEA UR7, UR8, UR7, 0x18 ;  /* 0x0000000708077291 */ /* 0x002fe2000f8ec0ff */
[-C--:B------:R-:W-:Y:S01]  /*0d50*/  IADD3 R22, P1, PT, R18, R9.reuse, RZ ;  /* 0x0000000912167210 */ /* 0x080fe20007f3e0ff */
[C---:B------:R-:W-:Y:S01]  /*0d60*/  IMAD.WIDE.U32 R14, R8.reuse, 0xc, R14 ;  /* 0x0000000c080e7825 */ /* 0x040fe200078e000e */
[----:B------:R-:W-:-:S03]  /*0d70*/  LEA R20, P0, R8, R9, 0x3 ;  /* 0x0000000908147211 */ /* 0x000fc600078018ff */
[----:B------:R-:W-:Y:S01]  /*0d80*/  VIADD R16, R13, UR7 ;  /* 0x000000070d107c36 */ /* 0x000fe20008000000 */
[----:B------:R-:W-:Y:S01]  /*0d90*/  LEA.HI.X R26, R8, R12, RZ, 0x3, P0 ;  /* 0x0000000c081a7211 */ /* 0x000fe200000f1cff */
[----:B------:R-:W-:Y:S02]  /*0da0*/  IMAD.X R28, R19, 0x1, R12, P1 ;  /* 0x00000001131c7824 */ /* 0x000fe400008e060c */
[----:B------:R-:W-:Y:S02]  /*0db0*/  IMAD R13, R29, 0x4, R16 ;  /* 0x000000041d0d7824 */ /* 0x000fe400078e0210 */
[----:B------:R-:W-:Y:S02]  /*0dc0*/  VIADD R23, R15, UR5 ;  /* 0x000000050f177c36 */ /* 0x000fe40008000000 */
[C-C-:B------:R-:W-:Y:S02]  /*0dd0*/  IMAD R21, R24.reuse, 0x4, R13.reuse ;  /* 0x0000000418157824 */ /* 0x140fe400078e020d */
[----:B------:R-:W-:-:S02]  /*0de0*/  IMAD R25, R24, 0x8, R13 ;  /* 0x0000000818197824 */ /* 0x000fc400078e020d */
[----:B------:R-:W-:-:S07]  /*0df0*/  IMAD R27, R24, 0xc, R13 ;  /* 0x0000000c181b7824 */ /* 0x000fce00078e020d */
.L_x_248:
[----:B------:R-:W-:-:S04]  /*0e00*/  IADD3 R16, P0, PT, R7, R9, RZ ;  /* 0x0000000907107210 */ /* 0x000fc80007f1e0ff */
[----:B------:R-:W-:-:S05]  /*0e10*/  IADD3.X R17, PT, PT, R11, R12, RZ, P0, !PT ;  /* 0x0000000c0b117210 */ /* 0x000fca00007fe4ff */
[----:B------:R-:W-:Y:S01]  /*0e20*/  @!PT LDS RZ, [RZ] ;  /* 0x00000000fffff984 */ /* 0x000fe20000000800 */
[----:B------:R-:W-:Y:S01]  /*0e30*/  @!PT LDS RZ, [RZ] ;  /* 0x00000000fffff984 */ /* 0x000fe20000000800 */
[----:B------:R-:W-:Y:S01]  /*0e40*/  @!PT LDS RZ, [RZ] ;  /* 0x00000000fffff984 */ /* 0x000fe20000000800 */
[----:B------:R1:W-:Y:S02]  /*0e50*/  LDGSTS.E [R13], desc[UR22][R16.64] ;  /* 0x00000000100d7fae */ /* 0x0003e4000b9a1016 */
[----:B-1----:R-:W-:Y:S01]  /*0e60*/  IADD3 R16, P0, PT, R7, R22, RZ ;  /* 0x0000001607107210 */ /* 0x002fe20007f1e0ff */
[----:B------:R-:W-:-:S04]  /*0e70*/  IMAD R13, R24, 0x10, R13 ;  /* 0x00000010180d7824 */ /* 0x000fc800078e020d */
[----:B------:R-:W-:-:S05]  /*0e80*/  IMAD.X R17, R11, 0x1, R28, P0 ;  /* 0x000000010b117824 */ /* 0x000fca00000e061c */
[----:B------:R1:W-:Y:S02]  /*0e90*/  LDGSTS.E [R21], desc[UR22][R16.64] ;  /* 0x0000000010157fae */ /* 0x0003e4000b9a1016 */
[----:B-1----:R-:W-:Y:S01]  /*0ea0*/  IADD3 R16, P0, PT, R7, R20, RZ ;  /* 0x0000001407107210 */ /* 0x002fe20007f1e0ff */
[----:B------:R-:W-:-:S04]  /*0eb0*/  IMAD R21, R24, 0x10, R21 ;  /* 0x0000001018157824 */ /* 0x000fc800078e0215 */
[----:B------:R-:W-:-:S05]  /*0ec0*/  IMAD.X R17, R11, 0x1, R26, P0 ;  /* 0x000000010b117824 */ /* 0x000fca00000e061a */
[----:B------:R1:W-:Y:S02]  /*0ed0*/  LDGSTS.E [R25], desc[UR22][R16.64] ;  /* 0x0000000010197fae */ /* 0x0003e4000b9a1016 */
[----:B-1----:R-:W-:Y:S01]  /*0ee0*/  IADD3 R16, P0, PT, R7, R14, RZ ;  /* 0x0000000e07107210 */ /* 0x002fe20007f1e0ff */
[----:B------:R-:W-:Y:S01]  /*0ef0*/  IMAD R25, R24, 0x10, R25 ;  /* 0x0000001018197824 */ /* 0x000fe200078e0219 */
[----:B------:R-:W-:-:S03]  /*0f00*/  LEA R7, P1, R8, R7, 0x4 ;  /* 0x0000000708077211 */ /* 0x000fc600078220ff */
[----:B------:R-:W-:Y:S01]  /*0f10*/  IMAD.X R17, R11, 0x1, R23, P0 ;  /* 0x000000010b117824 */ /* 0x000fe200000e0617 */
[----:B------:R-:W-:Y:S02]  /*0f20*/  IADD3 R29, P0, PT, R18, R29, RZ ;  /* 0x0000001d121d7210 */ /* 0x000fe40007f1e0ff */
[----:B------:R-:W-:Y:S02]  /*0f30*/  LEA.HI.X R11, R8, R11, RZ, 0x4, P1 ;  /* 0x0000000b080b7211 */ /* 0x000fe400008f24ff */
[----:B------:R1:W-:Y:S01]  /*0f40*/  LDGSTS.E [R27], desc[UR22][R16.64] ;  /* 0x00000000101b7fae */ /* 0x0003e2000b9a1016 */
[----:B------:R-:W-:Y:S01]  /*0f50*/  IMAD.X R10, R19, 0x1, R10, P0 ;  /* 0x00000001130a7824 */ /* 0x000fe200000e060a */
[----:B------:R-:W-:-:S04]  /*0f60*/  ISETP.GE.U32.AND P0, PT, R29, R4, PT ;  /* 0x000000041d00720c */ /* 0x000fc80003f06070 */
[----:B------:R-:W-:Y:S01]  /*0f70*/  ISETP.GE.U32.AND.EX P0, PT, R10, R5, PT, P0 ;  /* 0x000000050a00720c */ /* 0x000fe20003f06100 */
[----:B-1----:R-:W-:-:S12]  /*0f80*/  IMAD R27, R24, 0x10, R27 ;  /* 0x00000010181b7824 */ /* 0x002fd800078e021b */
[----:B------:R-:W-:Y:S05]  /*0f90*/  @!P0 BRA `(.L_x_248) ;  /* 0xfffffffc00988947 */ /* 0x000fea000383ffff */
.L_x_241:
[----:B------:R-:W-:Y:S05]  /*0fa0*/  BSYNC.RECONVERGENT B0 ;  /* 0x0000000000007941 */ /* 0x000fea0003800200 */
.L_x_240:
[----:B------:R-:W-:Y:S01]  /*0fb0*/  ISETP.GT.U32.AND P0, PT, R4, R3, PT ;  /* 0x000000030400720c */ /* 0x000fe20003f04070 */
[----:B------:R-:W0:Y:S01]  /*0fc0*/  LDGDEPBAR ;  /* 0x00000000000079af */ /* 0x000e220000000000 */
[----:B------:R-:W-:Y:S02]  /*0fd0*/  BSSY.RECONVERGENT B0, `(.L_x_249) ;  /* 0x000009c000007945 */ /* 0x000fe40003800200 */
[----:B------:R-:W-:-:S13]  /*0fe0*/  ISETP.GT.U32.AND.EX P0, PT, R5, R6, PT, P0 ;  /* 0x000000060500720c */ /* 0x000fda0003f04100 */
        /* <DEDUP_REMOVED lines=17> */
[----:B------:R-:W-:Y:S01]  /*1100*/  ISETP.NE.U32.AND P2, PT, R8, RZ, PT ;  /* 0x000000ff0800720c */ /* 0x000fe20003f45070 */
[----:B------:R-:W-:-:S05]  /*1110*/  IMAD.MOV.U32 R10, RZ, RZ, RZ ;  /* 0x000000ffff0a7224 */ /* 0x000fca00078e00ff */
[----:B-1----:R-:W1:Y:S02]  /*1120*/  MUFU.RCP R13, R13 ;  /* 0x0000000d000d7308 */ /* 0x002e640000001000 */
[----:B-1----:R-:W-:-:S06]  /*1130*/  IADD3 R11, PT, PT, R13, 0xffffffe, RZ ;  /* 0x0ffffffe0d0b7810 */ /* 0x002fcc0007ffe0ff */
[----:B------:R-:W1:Y:S02]  /*1140*/  F2I.FTZ.U32.TRUNC.NTZ R11, R11 ;  /* 0x0000000b000b7305 */ /* 0x000e64000021f000 */
[----:B-1----:R-:W-:-:S04]  /*1150*/  IMAD R9, R9, R11, RZ ;  /* 0x0000000b09097224 */ /* 0x002fc800078e02ff */
[----:B------:R-:W-:-:S04]  /*1160*/  IMAD.HI.U32 R9, R11, R9, R10 ;  /* 0x000000090b097227 */ /* 0x000fc800078e000a */
[----:B------:R-:W-:Y:S02]  /*1170*/  IMAD.MOV.U32 R11, RZ, RZ, RZ ;  /* 0x000000ffff0b7224 */ /* 0x000fe400078e00ff */
[----:B------:R-:W-:-:S04]  /*1180*/  IMAD.HI.U32 R10, R9, R12, RZ ;  /* 0x0000000c090a7227 */ /* 0x000fc800078e00ff */
[----:B------:R-:W-:-:S04]  /*1190*/  IMAD.MOV R9, RZ, RZ, -R10 ;  /* 0x000000ffff097224 */ /* 0x000fc800078e0a0a */
[----:B------:R-:W-:-:S05]  /*11a0*/  IMAD R9, R8, R9, R12 ;  /* 0x0000000908097224 */ /* 0x000fca00078e020c */
[----:B------:R-:W-:-:S13]  /*11b0*/  ISETP.GE.U32.AND P0, PT, R9, R8, PT ;  /* 0x000000080900720c */ /* 0x000fda0003f06070 */
[----:B------:R-:W-:Y:S02]  /*11c0*/  @P0 IMAD.IADD R9, R9, 0x1, -R8 ;  /* 0x0000000109090824 */ /* 0x000fe400078e0a08 */
[----:B------:R-:W-:-:S03]  /*11d0*/  @P0 VIADD R10, R10, 0x1 ;  /* 0x000000010a0a0836 */ /* 0x000fc60000000000 */
[----:B------:R-:W-:-:S13]  /*11e0*/  ISETP.GE.U32.AND P1, PT, R9, R8, PT ;  /* 0x000000080900720c */ /* 0x000fda0003f26070 */
[----:B------:R-:W-:Y:S01]  /*11f0*/  @P1 VIADD R10, R10, 0x1 ;  /* 0x000000010a0a1836 */ /* 0x000fe20000000000 */
[----:B------:R-:W-:Y:S01]  /*1200*/  @!P2 LOP3.LUT R10, RZ, R8, RZ, 0x33, !PT ;  /* 0x00000008ff0aa212 */ /* 0x000fe200078e33ff */
[----:B------:R-:W-:Y:S06]  /*1210*/  BRA `(.L_x_253) ;  /* 0x00000000000c7947 */ /* 0x000fec0003800000 */
.L_x_252:
[----:B------:R-:W-:Y:S01]  /*1220*/  IMAD.MOV.U32 R9, RZ, RZ, R12 ;  /* 0x000000ffff097224 */ /* 0x000fe200078e000c */
[----:B------:R-:W-:-:S07]  /*1230*/  MOV R14, 0x1250 ;  /* 0x00001250000e7802 */ /* 0x000fce0000000f00 */
[----:B------:R-:W-:Y:S05]  /*1240*/  CALL.REL.NOINC `($__internal_0_$__cuda_sm20_div_u64) ;  /* 0x0000000800f47944 */ /* 0x000fea0003c00000 */
.L_x_253:
[----:B------:R-:W-:Y:S05]  /*1250*/  BSYNC.RECONVERGENT B1 ;  /* 0x0000000000017941 */ /* 0x000fea0003800200 */
.L_x_251:
[----:B------:R-:W-:Y:S01]  /*1260*/  IADD3 R7, P0, PT, R10, R7, RZ ;  /* 0x000000070a077210 */ /* 0x000fe20007f1e0ff */
[----:B------:R-:W1:Y:S01]  /*1270*/  LDC R12, c[0x0][0x3b0] ;  /* 0x0000ec00ff0c7b82 */ /* 0x000e620000000800 */
[----:B------:R-:W-:Y:S02]  /*1280*/  BSSY.RECONVERGENT B1, `(.L_x_254) ;  /* 0x0000031000017945 */ /* 0x000fe40003800200 */
[C---:B------:R-:W-:Y:S01]  /*1290*/  LOP3.LUT R9, R7.reuse, 0x3, RZ, 0xc0, !PT ;  /* 0x0000000307097812 */ /* 0x040fe200078ec0ff */
[----:B------:R-:W-:Y:S01]  /*12a0*/  IMAD.X R10, RZ, RZ, R11, P0 ;  /* 0x000000ffff0a7224 */ /* 0x000fe200000e060b */
[----:B------:R-:W-:Y:S02]  /*12b0*/  ISETP.GE.U32.AND P0, PT, R7, 0x3, PT ;  /* 0x000000030700780c */ /* 0x000fe40003f06070 */
[----:B------:R-:W-:Y:S02]  /*12c0*/  ISETP.NE.U32.AND P1, PT, R9, 0x3, PT ;  /* 0x000000030900780c */ /* 0x000fe40003f25070 */
[----:B------:R-:W-:-:S02]  /*12d0*/  ISETP.GE.U32.AND.EX P0, PT, R10, RZ, PT, P0 ;  /* 0x000000ff0a00720c */ /* 0x000fc40003f06100 */
[----:B------:R-:W-:Y:S02]  /*12e0*/  ISETP.NE.AND.EX P1, PT, RZ, RZ, PT, P1 ;  /* 0x000000ffff00720c */ /* 0x000fe40003f25310 */
[----:B-1----:R-:W-:-:S11]  /*12f0*/  SHF.R.S32.HI R13, RZ, 0x1f, R12 ;  /* 0x0000001fff0d7819 */ /* 0x002fd6000001140c */
[----:B------:R-:W-:Y:S05]  /*1300*/  @!P1 BRA `(.L_x_255) ;  /* 0x0000000000a09947 */ /* 0x000fea0003800000 */
[----:B------:R-:W1:Y:S01]  /*1310*/  S2UR UR7, SR_CgaCtaId ;  /* 0x00000000000779c3 */ /* 0x000e620000008800 */
[----:B------:R-:W2:Y:S01]  /*1320*/  LDCU.64 UR12, c[0x0][0x3a8] ;  /* 0x00007500ff0c77ac */ /* 0x000ea20008000a00 */
[----:B------:R-:W-:Y:S01]  /*1330*/  IMAD.U32 R10, RZ, RZ, UR20 ;  /* 0x00000014ff0a7e24 */ /* 0x000fe2000f8e00ff */
[----:B------:R-:W-:Y:S01]  /*1340*/  SHF.L.U32 R15, R3, 0x2, RZ ;  /* 0x00000002030f7819 */ /* 0x000fe200000006ff */
[----:B------:R-:W-:Y:S01]  /*1350*/  VIADD R9, R7, 0x1 ;  /* 0x0000000107097836 */ /* 0x000fe20000000000 */
[----:B------:R-:W-:Y:S01]  /*1360*/  UMOV UR5, 0x400 ;  /* 0x0000040000057882 */ /* 0x000fe20000000000 */
[----:B------:R-:W-:Y:S01]  /*1370*/  IMAD.U32 R16, RZ, RZ, UR6 ;  /* 0x00000006ff107e24 */ /* 0x000fe2000f8e00ff */
[----:B------:R-:W-:Y:S01]  /*1380*/  UIADD3 UR5, UPT, UPT, UR5, 0x80, URZ ;  /* 0x0000008005057890 */ /* 0x000fe2000fffe0ff */
[----:B------:R-:W3:Y:S01]  /*1390*/  LDC R14, c[0x0][0x388] ;  /* 0x0000e200ff0e7b82 */ /* 0x000ee20000000800 */
[----:B------:R-:W-:Y:S01]  /*13a0*/  SHF.L.U64.HI R7, R3, 0x2, R6 ;  /* 0x0000000203077819 */ /* 0x000fe20000010206 */
[----:B------:R-:W-:Y:S01]  /*13b0*/  IMAD.U32 R11, RZ, RZ, UR21 ;  /* 0x00000015ff0b7e24 */ /* 0x000fe2000f8e00ff */
[----:B------:R-:W-:Y:S01]  /*13c0*/  LEA R15, P1, R10, R15, 0x2 ;  /* 0x0000000f0a0f7211 */ /* 0x000fe200078210ff */
[----:B------:R-:W-:Y:S01]  /*13d0*/  IMAD R11, R2, UR10, RZ ;  /* 0x0000000a020b7c24 */ /* 0x000fe2000f8e02ff */
[----:B------:R-:W-:-:S02]  /*13e0*/  LOP3.LUT R9, R9, 0x3, RZ, 0xc0, !PT ;  /* 0x0000000309097812 */ /* 0x000fc400078ec0ff */
[----:B------:R-:W-:Y:S01]  /*13f0*/  LEA.HI.X R16, R10, R7, R16, 0x2, P1 ;  /* 0x000000070a107211 */ /* 0x000fe200008f1410 */
[----:B------:R-:W-:Y:S01]  /*1400*/  IMAD R18, R11, UR9, RZ ;  /* 0x000000090b127c24 */ /* 0x000fe2000f8e02ff */
[----:B------:R-:W-:Y:S02]  /*1410*/  IADD3 R9, P3, PT, RZ, -R9, RZ ;  /* 0x80000009ff097210 */ /* 0x000fe40007f7e0ff */
[----:B--2---:R-:W-:-:S04]  /*1420*/  IADD3 R15, P1, P2, R15, UR12, R12 ;  /* 0x0000000c0f0f7c10 */ /* 0x004fc8000fa3e00c */
[----:B------:R-:W-:Y:S01]  /*1430*/  IADD3.X R16, PT, PT, R16, UR13, R13, P1, P2 ;  /* 0x0000000d10107c10 */ /* 0x000fe20008fe440d */
[----:B-1----:R-:W-:-:S06]  /*1440*/  ULEA UR5, UR7, UR5, 0x18 ;  /* 0x0000000507057291 */ /* 0x002fcc000f8ec0ff */
[----:B------:R-:W-:-:S04]  /*1450*/  VIADD R7, R12, UR5 ;  /* 0x000000050c077c36 */ /* 0x000fc80008000000 */
[----:B---3--:R-:W-:Y:S02]  /*1460*/  IMAD R10, R14, 0x200, R7 ;  /* 0x000002000e0a7824 */ /* 0x008fe400078e0207 */
[----:B------:R-:W-:Y:S02]  /*1470*/  IMAD.X R14, RZ, RZ, -0x1, P3 ;  /* 0xffffffffff0e7424 */ /* 0x000fe400018e06ff */
[----:B------:R-:W-:-:S07]  /*1480*/  IMAD R7, R3, 0x4, R10 ;  /* 0x0000000403077824 */ /* 0x000fce00078e020a */
.L_x_256:
[----:B------:R-:W-:Y:S01]  /*1490*/  IADD3 R9, P1, PT, R9, 0x1, RZ ;  /* 0x0000000109097810 */ /* 0x000fe20007f3e0ff */
[----:B------:R-:W-:Y:S01]  /*14a0*/  IMAD.MOV.U32 R10, RZ, RZ, R15 ;  /* 0x000000ffff0a7224 */ /* 0x000fe200078e000f */
[C---:B------:R-:W-:Y:S01]  /*14b0*/  IADD3 R3, P2, PT, R8.reuse, R3, RZ ;  /* 0x0000000308037210 */ /* 0x040fe20007f5e0ff */
[----:B------:R-:W-:Y:S01]  /*14c0*/  IMAD.MOV.U32 R11, RZ, RZ, R16 ;  /* 0x000000ffff0b7224 */ /* 0x000fe200078e0010 */
[----:B------:R-:W-:Y:S01]  /*14d0*/  LEA R15, P3, R8, R15, 0x2 ;  /* 0x0000000f080f7211 */ /* 0x000fe200078610ff */
[----:B------:R-:W-:Y:S01]  /*14e0*/  IMAD.X R14, RZ, RZ, R14, P1 ;  /* 0x000000ffff0e7224 */ /* 0x000fe200008e060e */
[----:B------:R-:W-:Y:S02]  /*14f0*/  ISETP.NE.U32.AND P1, PT, R9, RZ, PT ;  /* 0x000000ff0900720c */ /* 0x000fe40003f25070 */
[----:B------:R-:W-:Y:S01]  /*1500*/  @!PT LDS RZ, [RZ] ;  /* 0x00000000fffff984 */ /* 0x000fe20000000800 */
[----:B------:R-:W-:Y:S01]  /*1510*/  @!PT LDS RZ, [RZ] ;  /* 0x00000000fffff984 */ /* 0x000fe20000000800 */
[----:B------:R-:W-:Y:S01]  /*1520*/  @!PT LDS RZ, [RZ] ;  /* 0x00000000fffff984 */ /* 0x000fe20000000800 */
[----:B------:R1:W-:Y:S01]  /*1530*/  LDGSTS.E [R7+0x80], desc[UR22][R10.64] ;  /* 0x000800000a077fae */ /* 0x0003e2000b9a1016 */
[----:B------:R-:W-:Y:S02]  /*1540*/  IADD3.X R6, PT, PT, RZ, R6, RZ, P2, !PT ;  /* 0x00000006ff067210 */ /* 0x000fe400017fe4ff */
[----:B------:R-:W-:-:S02]  /*1550*/  ISETP.NE.AND.EX P1, PT, R14, RZ, PT, P1 ;  /* 0x000000ff0e00720c */ /* 0x000fc40003f25310 */
[----:B------:R-:W-:Y:S01]  /*1560*/  LEA.HI.X R16, R8, R16, RZ, 0x2, P3 ;  /* 0x0000001008107211 */ /* 0x000fe200018f14ff */
[----:B-1----:R-:W-:-:S10]  /*1570*/  IMAD R7, R18, 0x4, R7 ;  /* 0x0000000412077824 */ /* 0x002fd400078e0207 */
[----:B------:R-:W-:Y:S05]  /*1580*/  @P1 BRA `(.L_x_256) ;  /* 0xfffffffc00c01947 */ /* 0x000fea000383ffff */
.L_x_255:
[----:B------:R-:W-:Y:S05]  /*1590*/  BSYNC.RECONVERGENT B1 ;  /* 0x0000000000017941 */ /* 0x000fea0003800200 */
.L_x_254:
[----:B------:R-:W-:Y:S05]  /*15a0*/  @!P0 BRA `(.L_x_250) ;  /* 0x0000000000f88947 */ /* 0x000fea0003800000 */
[----:B------:R-:W1:Y:S01]  /*15b0*/  S2UR UR7, SR_CgaCtaId ;  /* 0x00000000000779c3 */ /* 0x000e620000008800 */
[----:B------:R-:W-:Y:S01]  /*15c0*/  UMOV UR5, 0x400 ;  /* 0x0000040000057882 */ /* 0x000fe20000000000 */
[----:B------:R-:W2:Y:S01]  /*15d0*/  LDCU.64 UR12, c[0x0][0x3a8] ;  /* 0x00007500ff0c77ac */ /* 0x000ea20008000a00 */
[C---:B------:R-:W-:Y:S01]  /*15e0*/  IADD3 R14, P0, PT, R3.reuse, UR20, RZ ;  /* 0x00000014030e7c10 */ /* 0x040fe2000ff1e0ff */
[C---:B------:R-:W-:Y:S01]  /*15f0*/  IMAD.SHL.U32 R9, R3.reuse, 0x4, RZ ;  /* 0x0000000403097824 */ /* 0x040fe200078e00ff */
[----:B------:R-:W-:Y:S01]  /*1600*/  UIADD3 UR5, UPT, UPT, UR5, 0x80, URZ ;  /* 0x0000008005057890 */ /* 0x000fe2000fffe0ff */
[----:B------:R-:W-:Y:S02]  /*1610*/  IMAD.U32 R10, RZ, RZ, UR20 ;  /* 0x00000014ff0a7e24 */ /* 0x000fe4000f8e00ff */
[----:B------:R-:W3:Y:S01]  /*1620*/  LDC R16, c[0x0][0x388] ;  /* 0x0000e200ff107b82 */ /* 0x000ee20000000800 */
[----:B------:R-:W-:Y:S01]  /*1630*/  IMAD.U32 R11, RZ, RZ, UR21 ;  /* 0x00000015ff0b7e24 */ /* 0x000fe2000f8e00ff */
[----:B------:R-:W-:Y:S01]  /*1640*/  SHF.L.U64.HI R11, R3, 0x2, R6 ;  /* 0x00000002030b7819 */ /* 0x000fe20000010206 */
[----:B------:R-:W-:Y:S01]  /*1650*/  IMAD.U32 R17, RZ, RZ, UR6 ;  /* 0x00000006ff117e24 */ /* 0x000fe2000f8e00ff */
[----:B------:R-:W-:Y:S01]  /*1660*/  LEA R9, P2, R10, R9, 0x2 ;  /* 0x000000090a097211 */ /* 0x000fe200078410ff */
[----:B------:R-:W-:-:S03]  /*1670*/  IMAD R21, R2, UR10, RZ ;  /* 0x0000000a02157c24 */ /* 0x000fc6000f8e02ff */
[----:B------:R-:W-:Y:S01]  /*1680*/  LEA.HI.X R10, R10, R11, R17, 0x2, P2 ;  /* 0x0000000b0a0a7211 */ /* 0x000fe200010f1411 */
[----:B------:R-:W-:Y:S01]  /*1690*/  IMAD R21, R21, UR9, RZ ;  /* 0x0000000915157c24 */ /* 0x000fe2000f8e02ff */
[----:B--2---:R-:W-:Y:S01]  /*16a0*/  IADD3 R7, P1, PT, R12, UR12, RZ ;  /* 0x0000000c0c077c10 */ /* 0x004fe2000ff3e0ff */
[----:B-1----:R-:W-:-:S03]  /*16b0*/  ULEA UR5, UR7, UR5, 0x18 ;  /* 0x0000000507057291 */ /* 0x002fc6000f8ec0ff */
[----:B------:R-:W-:Y:S02]  /*16c0*/  IADD3.X R11, PT, PT, R13, UR13, RZ, P1, !PT ;  /* 0x0000000d0d0b7c10 */ /* 0x000fe40008ffe4ff */
[----:B------:R-:W-:Y:S02]  /*16d0*/  SHF.R.U32.HI R13, RZ, 0x1e, R8 ;  /* 0x0000001eff0d7819 */ /* 0x000fe40000011608 */
[----:B------:R-:W-:Y:S01]  /*16e0*/  LEA R22, P1, R8, R9, 0x3 ;  /* 0x0000000908167211 */ /* 0x000fe200078218ff */
[----:B------:R-:W-:Y:S01]  /*16f0*/  VIADD R15, R12, UR5 ;  /* 0x000000050c0f7c36 */ /* 0x000fe20008000000 */
[----:B------:R-:W-:Y:S01]  /*1700*/  UMOV UR5, URZ ;  /* 0x000000ff00057c82 */ /* 0x000fe20008000000 */
[C---:B------:R-:W-:Y:S01]  /*1710*/  IMAD.SHL.U32 R12, R8.reuse, 0x4, RZ ;  /* 0x00000004080c7824 */ /* 0x040fe200078e00ff */
[----:B------:R-:W-:Y:S01]  /*1720*/  LEA.HI.X R28, R8, R10, RZ, 0x3, P1 ;  /* 0x0000000a081c7211 */ /* 0x000fe200008f1cff */
[----:B---3--:R-:W-:Y:S01]  /*1730*/  IMAD R16, R16, 0x200, R15 ;  /* 0x0000020010107824 */ /* 0x008fe200078e020f */
[----:B------:R-:W-:-:S02]  /*1740*/  IADD3.X R15, PT, PT, R6, UR6, RZ, P0, !PT ;  /* 0x00000006060f7c10 */ /* 0x000fc400087fe4ff */
[----:B------:R-:W-:Y:S01]  /*1750*/  IADD3 R20, P0, PT, R12, R9, RZ ;  /* 0x000000090c147210 */ /* 0x000fe20007f1e0ff */
[----:B------:R-:W-:Y:S01]  /*1760*/  IMAD R2, R3, 0x4, R16 ;  /* 0x0000000403027824 */ /* 0x000fe200078e0210 */
[C---:B------:R-:W-:Y:S01]  /*1770*/  SHF.L.U64.HI R15, R14.reuse, 0x2, R15 ;  /* 0x000000020e0f7819 */ /* 0x040fe2000001020f */
[----:B------:R-:W-:Y:S01]  /*1780*/  IMAD.SHL.U32 R14, R14, 0x4, RZ ;  /* 0x000000040e0e7824 */ /* 0x000fe200078e00ff */
[----:B------:R-:W-:Y:S01]  /*1790*/  IADD3.X R26, PT, PT, R13, R10, RZ, P0, !PT ;  /* 0x0000000a0d1a7210 */ /* 0x000fe200007fe4ff */
[----:B------:R-:W-:Y:S02]  /*17a0*/  IMAD R24, R21, 0x4, R2 ;  /* 0x0000000415187824 */ /* 0x000fe400078e0202 */
[----:B------:R-:W-:-:S04]  /*17b0*/  IMAD.WIDE.U32 R14, R8, 0xc, R14 ;  /* 0x0000000c080e7825 */ /* 0x000fc800078e000e */
[----:B------:R-:W-:Y:S02]  /*17c0*/  VIADD R23, R15, UR5 ;  /* 0x000000050f177c36 */ /* 0x000fe40008000000 */
[C-C-:B------:R-:W-:Y:S02]  /*17d0*/  IMAD R25, R21.reuse, 0x8, R2.reuse ;  /* 0x0000000815197824 */ /* 0x140fe400078e0202 */
[----:B------:R-:W-:-:S07]  /*17e0*/  IMAD R27, R21, 0xc, R2 ;  /* 0x0000000c151b7824 */ /* 0x000fce00078e0202 */
.L_x_257:
[----:B------:R-:W-:-:S05]  /*17f0*/  IADD3 R18, P0, PT, R7, R9, RZ ;  /* 0x0000000907127210 */ /* 0x000fca0007f1e0ff */
[----:B------:R-:W-:Y:S01]  /*1800*/  IMAD.X R19, R11, 0x1, R10, P0 ;  /* 0x000000010b137824 */ /* 0x000fe200000e060a */
[----:B------:R-:W-:-:S04]  /*1810*/  IADD3 R16, P0, PT, R7, R20, RZ ;  /* 0x0000001407107210 */ /* 0x000fc80007f1e0ff */
[----:B------:R-:W-:Y:S01]  /*1820*/  @!PT LDS RZ, [RZ] ;  /* 0x00000000fffff984 */ /* 0x000fe20000000800 */
[----:B------:R-:W-:Y:S01]  /*1830*/  @!PT LDS RZ, [RZ] ;  /* 0x00000000fffff984 */ /* 0x000fe20000000800 */
[----:B------:R-:W-:Y:S01]  /*1840*/  @!PT LDS RZ, [RZ] ;  /* 0x00000000fffff984 */ /* 0x000fe20000000800 */
[----:B------:R1:W-:Y:S01]  /*1850*/  LDGSTS.E [R2+0x80], desc[UR22][R18.64] ;  /* 0x0008000012027fae */ /* 0x0003e2000b9a1016 */
[----:B------:R-:W-:-:S05]  /*1860*/  IMAD.X R17, R11, 0x1, R26, P0 ;  /* 0x000000010b117824 */ /* 0x000fca00000e061a */
[----:B------:R2:W-:Y:S01]  /*1870*/  LDGSTS.E [R24+0x80], desc[UR22][R16.64] ;  /* 0x0008000010187fae */ /* 0x0005e2000b9a1016 */
[----:B-1----:R-:W-:Y:S01]  /*1880*/  IMAD R2, R21, 0x10, R2 ;  /* 0x0000001015027824 */ /* 0x002fe200078e0202 */
[----:B--2---:R-:W-:Y:S01]  /*1890*/  IADD3 R16, P0, PT, R7, R22, RZ ;  /* 0x0000001607107210 */ /* 0x004fe20007f1e0ff */
[----:B------:R-:W-:-:S04]  /*18a0*/  IMAD R24, R21, 0x10, R24 ;  /* 0x0000001015187824 */ /* 0x000fc800078e0218 */
[----:B------:R-:W-:Y:S01]  /*18b0*/  IMAD.X R17, R11, 0x1, R28, P0 ;  /* 0x000000010b117824 */ /* 0x000fe200000e061c */
[----:B------:R-:W-:Y:S02]  /*18c0*/  IADD3 R18, P0, PT, R7, R14, RZ ;  /* 0x0000000e07127210 */ /* 0x000fe40007f1e0ff */
[----:B------:R-:W-:Y:S02]  /*18d0*/  LEA R7, P1, R8, R7, 0x4 ;  /* 0x0000000708077211 */ /* 0x000fe400078220ff */
[----:B------:R1:W-:Y:S01]  /*18e0*/  LDGSTS.E [R25+0x80], desc[UR22][R16.64] ;  /* 0x0008000010197fae */ /* 0x0003e2000b9a1016 */
[----:B------:R-:W-:Y:S01]  /*18f0*/  IMAD.X R19, R11, 0x1, R23, P0 ;  /* 0x000000010b137824 */ /* 0x000fe200000e0617 */
[----:B------:R-:W-:Y:S02]  /*1900*/  IADD3 R3, P0, PT, R12, R3, RZ ;  /* 0x000000030c037210 */ /* 0x000fe40007f1e0ff */
[----:B------:R-:W-:Y:S02]  /*1910*/  LEA.HI.X R11, R8, R11, RZ, 0x4, P1 ;  /* 0x0000000b080b7211 */ /* 0x000fe400008f24ff */
[----:B------:R2:W-:Y:S01]  /*1920*/  LDGSTS.E [R27+0x80], desc[UR22][R18.64] ;  /* 0x00080000121b7fae */ /* 0x0005e2000b9a1016 */
[----:B------:R-:W-:Y:S01]  /*1930*/  IMAD.X R6, R13, 0x1, R6, P0 ;  /* 0x000000010d067824 */ /* 0x000fe200000e0606 */
[----:B------:R-:W-:-:S04]  /*1940*/  ISETP.GE.U32.AND P0, PT, R3, R4, PT ;  /* 0x000000040300720c */ /* 0x000fc80003f06070 */
[----:B------:R-:W-:Y:S02]  /*1950*/  ISETP.GE.U32.AND.EX P0, PT, R6, R5, PT, P0 ;  /* 0x000000050600720c */ /* 0x000fe40003f06100 */
[C---:B-1----:R-:W-:Y:S01]  /*1960*/  LEA R25, R21.reuse, R25, 0x4 ;  /* 0x0000001915197211 */ /* 0x042fe200078e20ff */
[----:B--2---:R-:W-:-:S10]  /*1970*/  IMAD R27, R21, 0x10, R27 ;  /* 0x00000010151b7824 */ /* 0x004fd400078e021b */
[----:B------:R-:W-:Y:S05]  /*1980*/  @!P0 BRA `(.L_x_257) ;  /* 0xfffffffc00988947 */ /* 0x000fea000383ffff */
.L_x_250:
[----:B------:R-:W-:Y:S05]  /*1990*/  BSYNC.RECONVERGENT B0 ;  /* 0x0000000000007941 */ /* 0x000fea0003800200 */
.L_x_249:
[----:B------:R-:W0:Y:S01]  /*19a0*/  LDGDEPBAR ;  /* 0x00000000000079af */ /* 0x000e220000000000 */
[----:B------:R-:W-:-:S04]  /*19b0*/  DEPBAR.LE SB0, 0x0 ;  /* 0x000080000000791a */ /* 0x000fc80000000000 */
[----:B------:R-:W-:Y:S06]  /*19c0*/  BAR.SYNC.DEFER_BLOCKING 0x0 ;  /* 0x0000000000007b1d */ /* 0x000fec0000010000 */
.L_x_239:
[----:B------:R-:W-:-:S13]  /*19d0*/  ISETP.NE.AND P0, PT, R0, UR19, PT ;  /* 0x0000001300007c0c */ /* 0x000fda000bf05270 */
[----:B------:R-:W-:Y:S05]  /*19e0*/  @!P0 BRA `(.L_x_258) ;  /* 0x0000000000888947 */ /* 0x000fea0003800000 */
[----:B------:R-:W1:Y:S02]  /*19f0*/  LDC R4, c[0x0][0x388] ;  /* 0x0000e200ff047b82 */ /* 0x000e640000000800 */
[----:B-1----:R-:W-:-:S13]  /*1a00*/  ISETP.GE.AND P0, PT, R4, 0x1, PT ;  /* 0x000000010400780c */ /* 0x002fda0003f06270 */
[----:B------:R-:W-:Y:S05]  /*1a10*/  @!P0 EXIT ;  /* 0x000000000000894d */ /* 0x000fea0003800000 */
[----:B------:R-:W1:Y:S01]  /*1a20*/  S2R R7, SR_CgaCtaId ;  /* 0x0000000000077919 */ /* 0x000e620000008800 */
[----:B------:R-:W2:Y:S01]  /*1a30*/  LDC R3, c[0x0][0x3b0] ;  /* 0x0000ec00ff037b82 */ /* 0x000ea20000000800 */
[----:B------:R-:W3:Y:S01]  /*1a40*/  LDCU UR7, c[0x0][0x3a0] ;  /* 0x00007400ff0777ac */ /* 0x000ee20008000800 */
[----:B------:R-:W-:Y:S01]  /*1a50*/  MOV R2, 0x400 ;  /* 0x0000040000027802 */ /* 0x000fe20000000f00 */
[----:B------:R-:W3:Y:S01]  /*1a60*/  S2R R5, SR_TID.X ;  /* 0x0000000000057919 */ /* 0x000ee20000002100 */
[----:B------:R-:W4:Y:S03]  /*1a70*/  LDCU.64 UR4, c[0x0][0x390] ;  /* 0x00007200ff0477ac */ /* 0x000f260008000a00 */
[----:B------:R-:W-:Y:S01]  /*1a80*/  VIADD R6, R2, 0x80 ;  /* 0x0000008002067836 */ /* 0x000fe20000000000 */
[----:B----4-:R-:W-:Y:S01]  /*1a90*/  ULEA UR4, UP0, UR20, UR4, 0x2 ;  /* 0x0000000414047291 */ /* 0x010fe2000f8010ff */
[----:B--2---:R-:W-:-:S02]  /*1aa0*/  IMAD R2, R4, 0x200, R3 ;  /* 0x0000020004027824 */ /* 0x004fc400078e0203 */
[----:B------:R-:W-:Y:S01]  /*1ab0*/  IMAD.MOV R4, RZ, RZ, -R4 ;  /* 0x000000ffff047224 */ /* 0x000fe200078e0a04 */
[----:B------:R-:W-:Y:S01]  /*1ac0*/  ULEA.HI.X UR5, UR20, UR5, UR6, 0x2, UP0 ;  /* 0x0000000514057291 */ /* 0x000fe200080f1406 */
[----:B-1----:R-:W-:Y:S02]  /*1ad0*/  LEA R6, R7, R6, 0x18 ;  /* 0x0000000607067211 */ /* 0x002fe400078ec0ff */
[C---:B---3--:R-:W-:Y:S01]  /*1ae0*/  LEA R3, R5.reuse, UR7, 0x2 ;  /* 0x0000000705037c11 */ /* 0x048fe2000f8e10ff */
[----:B------:R-:W-:-:S04]  /*1af0*/  IMAD R2, R5, 0x4, R2 ;  /* 0x0000000405027824 */ /* 0x000fc800078e0202 */
[----:B------:R-:W-:Y:S01]  /*1b00*/  IMAD.IADD R7, R6, 0x1, R3 ;  /* 0x0000000106077824 */ /* 0x000fe200078e0203 */
[----:B------:R-:W-:-:S07]  /*1b10*/  IADD3 R6, PT, PT, R2, 0x80, R6 ;  /* 0x0000008002067810 */ /* 0x000fce0007ffe006 */
.L_x_259:
[----:B------:R-:W-:Y:S01]  /*1b20*/  ISETP.GE.AND P0, PT, R5, R0, PT ;  /* 0x000000000500720c */ /* 0x000fe20003f06270 */
[----:B------:R-:W-:Y:S02]  /*1b30*/  IMAD.U32 R2, RZ, RZ, UR4 ;  /* 0x00000004ff027e24 */ /* 0x000fe4000f8e00ff */
[----:B------:R-:W-:Y:S02]  /*1b40*/  IMAD.U32 R3, RZ, RZ, UR5 ;  /* 0x00000005ff037e24 */ /* 0x000fe4000f8e00ff */
[----:B------:R-:W-:-:S08]  /*1b50*/  VIADD R4, R4, 0x1 ;  /* 0x0000000104047836 */ /* 0x000fd00000000000 */
[----:B------:R1:W-:Y:S01]  /*1b60*/  @!P0 LDS R8, [R7] ;  /* 0x0000000007088984 */ /* 0x0003e20000000800 */
[----:B------:R-:W-:-:S03]  /*1b70*/  @!P0 IMAD.WIDE R2, R5, 0x4, R2 ;  /* 0x0000000405028825 */ /* 0x000fc600078e0202 */
[----:B------:R2:W3:Y:S01]  /*1b80*/  @!P0 LDS R9, [R6] ;  /* 0x0000000006098984 */ /* 0x0004e20000000800 */
[----:B------:R-:W-:Y:S01]  /*1b90*/  VIADD R5, R5, 0x80 ;  /* 0x0000008005057836 */ /* 0x000fe20000000000 */
[----:B-1----:R-:W-:Y:S01]  /*1ba0*/  IADD3 R7, PT, PT, R7, 0x200, RZ ;  /* 0x0000020007077810 */ /* 0x002fe20007ffe0ff */
[----:B--2---:R-:W-:Y:S02]  /*1bb0*/  VIADD R6, R6, 0x200 ;  /* 0x0000020006067836 */ /* 0x004fe40000000000 */
[----:B---3--:R-:W-:-:S05]  /*1bc0*/  @!P0 FMUL R9, R8, R9 ;  /* 0x0000000908098220 */ /* 0x008fca0000400000 */
[----:B------:R1:W-:Y:S01]  /*1bd0*/  @!P0 STG.E desc[UR22][R2.64], R9 ;  /* 0x0000000902008986 */ /* 0x0003e2000c101916 */
[----:B------:R-:W-:-:S13]  /*1be0*/  ISETP.NE.AND P0, PT, R4, RZ, PT ;  /* 0x000000ff0400720c */ /* 0x000fda0003f05270 */
[----:B-1----:R-:W-:Y:S05]  /*1bf0*/  @P0 BRA `(.L_x_259) ;  /* 0xfffffffc00c80947 */ /* 0x002fea000383ffff */
[----:B------:R-:W-:Y:S05]  /*1c00*/  EXIT ;  /* 0x000000000000794d */ /* 0x000fea0003800000 */
.L_x_258:
        /* <DEDUP_REMOVED lines=19> */
.L_x_260:
[----:B-1----:R-:W-:Y:S01]  /*1d40*/  LDS R7, [R6] ;  /* 0x0000000006077984 */ /* 0x002fe20000000800 */
[----:B------:R-:W-:Y:S01]  /*1d50*/  IADD3 R0, PT, PT, R0, 0x1, RZ ;  /* 0x0000000100007810 */ /* 0x000fe20007ffe0ff */
[----:B------:R-:W-:Y:S02]  /*1d60*/  IMAD.U32 R2, RZ, RZ, UR4 ;  /* 0x00000004ff027e24 */ /* 0x000fe4000f8e00ff */
[----:B------:R-:W1:Y:S01]  /*1d70*/  LDS R8, [R4] ;  /* 0x0000000004087984 */ /* 0x000e620000000800 */
[----:B------:R-:W-:Y:S01]  /*1d80*/  ISETP.NE.AND P0, PT, R0, RZ, PT ;  /* 0x000000ff0000720c */ /* 0x000fe20003f05270 */
[----:B------:R-:W-:Y:S02]  /*1d90*/  IMAD.U32 R3, RZ, RZ, UR5 ;  /* 0x00000005ff037e24 */ /* 0x000fe4000f8e00ff */
[----:B------:R-:W-:-:S04]  /*1da0*/  IMAD.WIDE R2, R5, 0x4, R2 ;  /* 0x0000000405027825 */ /* 0x000fc800078e0202 */
[----:B-1----:R-:W-:-:S05]  /*1db0*/  FMUL R7, R7, R8 ;  /* 0x0000000807077220 */ /* 0x002fca0000400000 */
[----:B------:R1:W-:Y:S01]  /*1dc0*/  STG.E desc[UR22][R2.64], R7 ;  /* 0x0000000702007986 */ /* 0x0003e2000c101916 */
[----:B------:R-:W-:Y:S05]  /*1dd0*/  @!P0 EXIT ;  /* 0x000000000000894d */ /* 0x000fea0003800000 */
[----:B------:R-:W-:Y:S02]  /*1de0*/  VIADD R4, R4, 0x200 ;  /* 0x0000020004047836 */ /* 0x000fe40000000000 */
[----:B------:R-:W-:Y:S02]  /*1df0*/  VIADD R6, R6, 0x200 ;  /* 0x0000020006067836 */ /* 0x000fe40000000000 */
[----:B------:R-:W-:Y:S01]  /*1e00*/  VIADD R5, R5, 0x80 ;  /* 0x0000008005057836 */ /* 0x000fe20000000000 */
[----:B------:R-:W-:Y:S06]  /*1e10*/  BRA `(.L_x_260) ;  /* 0xfffffffc00c87947 */ /* 0x000fec000383ffff */
        .weak           $__internal_0_$__cuda_sm20_div_u64
        .type           $__internal_0_$__cuda_sm20_div_u64,@function
        .size           $__internal_0_$__cuda_sm20_div_u64,(.L_x_326 - $__internal_0_$__cuda_sm20_div_u64)
$__internal_0_$__cuda_sm20_div_u64:
[----:B------:R-:W-:Y:S02]  /*1e20*/  IMAD.MOV.U32 R16, RZ, RZ, R8 ;  /* 0x000000ffff107224 */ /* 0x000fe400078e0008 */
[----:B------:R-:W-:-:S04]  /*1e30*/  IMAD.U32 R17, RZ, RZ, UR4 ;  /* 0x00000004ff117e24 */ /* 0x000fc8000f8e00ff */
[----:B------:R-:W1:Y:S08]  /*1e40*/  I2F.U64.RP R16, R16 ;  /* 0x0000001000107312 */ /* 0x000e700000309000 */
[----:B-1----:R-:W1:Y:S02]  /*1e50*/  MUFU.RCP R10, R16 ;  /* 0x00000010000a7308 */ /* 0x002e640000001000 */
[----:B-1----:R-:W-:-:S06]  /*1e60*/  VIADD R10, R10, 0x1ffffffe ;  /* 0x1ffffffe0a0a7836 */ /* 0x002fcc0000000000 */
[----:B------:R-:W1:Y:S02]  /*1e70*/  F2I.U64.TRUNC R10, R10 ;  /* 0x0000000a000a7311 */ /* 0x000e64000020d800 */
[----:B-1----:R-:W-:-:S04]  /*1e80*/  IMAD.WIDE.U32 R12, R10, R8, RZ ;  /* 0x000000080a0c7225 */ /* 0x002fc800078e00ff */
[----:B------:R-:W-:Y:S01]  /*1e90*/  IMAD R13, R10, UR4, R13 ;  /* 0x000000040a0d7c24 */ /* 0x000fe2000f8e020d */
[----:B------:R-:W-:-:S03]  /*1ea0*/  IADD3 R19, P0, PT, RZ, -R12, RZ ;  /* 0x8000000cff137210 */ /* 0x000fc60007f1e0ff */
[----:B------:R-:W-:Y:S02]  /*1eb0*/  IMAD R13, R11, R8, R13 ;  /* 0x000000080b0d7224 */ /* 0x000fe400078e020d */
[----:B------:R-:W-:-:S04]  /*1ec0*/  IMAD.HI.U32 R12, R10, R19, RZ ;  /* 0x000000130a0c7227 */ /* 0x000fc800078e00ff */
[----:B------:R-:W-:Y:S02]  /*1ed0*/  IMAD.X R21, RZ, RZ, ~R13, P0 ;  /* 0x000000ffff157224 */ /* 0x000fe400000e0e0d */
[----:B------:R-:W-:Y:S02]  /*1ee0*/  IMAD.MOV.U32 R13, RZ, RZ, R10 ;  /* 0x000000ffff0d7224 */ /* 0x000fe400078e000a */
[-C--:B------:R-:W-:Y:S02]  /*1ef0*/  IMAD R17, R11, R21.reuse, RZ ;  /* 0x000000150b117224 */ /* 0x080fe400078e02ff */
[----:B------:R-:W-:-:S04]  /*1f00*/  IMAD.WIDE.U32 R12, P0, R10, R21, R12 ;  /* 0x000000150a0c7225 */ /* 0x000fc8000780000c */
[----:B------:R-:W-:-:S04]  /*1f10*/  IMAD.HI.U32 R21, R11, R21, RZ ;  /* 0x000000150b157227 */ /* 0x000fc800078e00ff */
[----:B------:R-:W-:-:S05]  /*1f20*/  IMAD.HI.U32 R12, P1, R11, R19, R12 ;  /* 0x000000130b0c7227 */ /* 0x000fca000782000c */
[----:B------:R-:W-:Y:S01]  /*1f30*/  IADD3 R13, P2, PT, R17, R12, RZ ;  /* 0x0000000c110d7210 */ /* 0x000fe20007f5e0ff */
[----:B------:R-:W-:-:S04]  /*1f40*/  IMAD.X R12, R21, 0x1, R11, P0 ;  /* 0x00000001150c7824 */ /* 0x000fc800000e060b */
[----:B------:R-:W-:Y:S01]  /*1f50*/  IMAD.WIDE.U32 R10, R13, R8, RZ ;  /* 0x000000080d0a7225 */ /* 0x000fe200078e00ff */
[----:B------:R-:W-:-:S03]  /*1f60*/  IADD3.X R17, PT, PT, RZ, RZ, R12, P2, P1 ;  /* 0x000000ffff117210 */ /* 0x000fc600017e240c */
[----:B------:R-:W-:Y:S01]  /*1f70*/  IMAD R11, R13, UR4, R11 ;  /* 0x000000040d0b7c24 */ /* 0x000fe2000f8e020b */
[----:B------:R-:W-:-:S03]  /*1f80*/  IADD3 R19, P0, PT, RZ, -R10, RZ ;  /* 0x8000000aff137210 */ /* 0x000fc60007f1e0ff */
[----:B------:R-:W-:Y:S02]  /*1f90*/  IMAD R11, R17, R8, R11 ;  /* 0x00000008110b7224 */ /* 0x000fe400078e020b */
[----:B------:R-:W-:-:S03]  /*1fa0*/  IMAD.HI.U32 R12, R13, R19, RZ ;  /* 0x000000130d0c7227 */ /* 0x000fc600078e00ff */
[----:B------:R-:W-:-:S05]  /*1fb0*/  IADD3.X R10, PT, PT, RZ, ~R11, RZ, P0, !PT ;  /* 0x8000000bff0a7210 */ /* 0x000fca00007fe4ff */
[----:B------:R-:W-:-:S04]  /*1fc0*/  IMAD.WIDE.U32 R12, P0, R13, R10, R12 ;  /* 0x0000000a0d0c7225 */ /* 0x000fc8000780000c */
[C---:B------:R-:W-:Y:S02]  /*1fd0*/  IMAD R11, R17.reuse, R10, RZ ;  /* 0x0000000a110b7224 */ /* 0x040fe400078e02ff */
[----:B------:R-:W-:-:S04]  /*1fe0*/  IMAD.HI.U32 R12, P1, R17, R19, R12 ;  /* 0x00000013110c7227 */ /* 0x000fc8000782000c */
[----:B------:R-:W-:Y:S01]  /*1ff0*/  IMAD.HI.U32 R10, R17, R10, RZ ;  /* 0x0000000a110a7227 */ /* 0x000fe200078e00ff */
[----:B------:R-:W-:-:S03]  /*2000*/  IADD3 R12, P2, PT, R11, R12, RZ ;  /* 0x0000000c0b0c7210 */ /* 0x000fc60007f5e0ff */
[----:B------:R-:W-:Y:S02]  /*2010*/  IMAD.X R17, R10, 0x1, R17, P0 ;  /* 0x000000010a117824 */ /* 0x000fe400000e0611 */
[----:B------:R-:W-:-:S03]  /*2020*/  IMAD.HI.U32 R10, R12, R9, RZ ;  /* 0x000000090c0a7227 */ /* 0x000fc600078e00ff */
[----:B------:R-:W-:Y:S01]  /*2030*/  IADD3.X R16, PT, PT, RZ, RZ, R17, P2, P1 ;  /* 0x000000ffff107210 */ /* 0x000fe200017e2411 */
[----:B------:R-:W-:Y:S02]  /*2040*/  IMAD.MOV.U32 R11, RZ, RZ, RZ ;  /* 0x000000ffff0b7224 */ /* 0x000fe400078e00ff */
[----:B------:R-:W-:-:S04]  /*2050*/  IMAD.WIDE.U32 R10, R12, R15, R10 ;  /* 0x0000000f0c0a7225 */ /* 0x000fc800078e000a */
[C---:B------:R-:W-:Y:S02]  /*2060*/  IMAD R13, R16.reuse, R15, RZ ;  /* 0x0000000f100d7224 */ /* 0x040fe400078e02ff */
[----:B------:R-:W-:-:S04]  /*2070*/  IMAD.HI.U32 R10, P0, R16, R9, R10 ;  /* 0x00000009100a7227 */ /* 0x000fc8000780000a */
[----:B------:R-:W-:Y:S01]  /*2080*/  IMAD.HI.U32 R12, R16, R15, RZ ;  /* 0x0000000f100c7227 */ /* 0x000fe200078e00ff */
[----:B------:R-:W-:-:S03]  /*2090*/  IADD3 R13, P1, PT, R13, R10, RZ ;  /* 0x0000000a0d0d7210 */ /* 0x000fc60007f3e0ff */
[----:B------:R-:W-:Y:S02]  /*20a0*/  IMAD.X R12, RZ, RZ, R12, P0 ;  /* 0x000000ffff0c7224 */ /* 0x000fe400000e060c */
[----:B------:R-:W-:-:S04]  /*20b0*/  IMAD.WIDE.U32 R10, R13, R8, RZ ;  /* 0x000000080d0a7225 */ /* 0x000fc800078e00ff */
[----:B------:R-:W-:Y:S01]  /*20c0*/  IMAD.X R17, RZ, RZ, R12, P1 ;  /* 0x000000ffff117224 */ /* 0x000fe200008e060c */
[----:B------:R-:W-:Y:S01]  /*20d0*/  IADD3 R19, P1, PT, -R10, R9, RZ ;  /* 0x000000090a137210 */ /* 0x000fe20007f3e1ff */
[----:B------:R-:W-:-:S03]  /*20e0*/  IMAD R11, R13, UR4, R11 ;  /* 0x000000040d0b7c24 */ /* 0x000fc6000f8e020b */
[-C--:B------:R-:W-:Y:S01]  /*20f0*/  ISETP.GE.U32.AND P0, PT, R19, R8.reuse, PT ;  /* 0x000000081300720c */ /* 0x080fe20003f06070 */
[----:B------:R-:W-:-:S04]  /*2100*/  IMAD R10, R17, R8, R11 ;  /* 0x00000008110a7224 */ /* 0x000fc800078e020b */
[----:B------:R-:W-:Y:S01]  /*2110*/  IMAD.X R16, R15, 0x1, ~R10, P1 ;  /* 0x000000010f107824 */ /* 0x000fe200008e0e0a */
[----:B------:R-:W-:Y:S01]  /*2120*/  IADD3 R10, P2, PT, R13, 0x1, RZ ;  /* 0x000000010d0a7810 */ /* 0x000fe20007f5e0ff */
[----:B------:R-:W-:Y:S01]  /*2130*/  IMAD.MOV.U32 R15, RZ, RZ, 0x0 ;  /* 0x00000000ff0f7424 */ /* 0x000fe200078e00ff */
[-C--:B------:R-:W-:Y:S02]  /*2140*/  IADD3 R9, P1, PT, -R8, R19.reuse, RZ ;  /* 0x0000001308097210 */ /* 0x080fe40007f3e1ff */
[C---:B------:R-:W-:Y:S01]  /*2150*/  ISETP.GE.U32.AND.EX P0, PT, R16.reuse, UR4, PT, P0 ;  /* 0x0000000410007c0c */ /* 0x040fe2000bf06100 */
[----:B------:R-:W-:Y:S01]  /*2160*/  IMAD.X R12, RZ, RZ, R17, P2 ;  /* 0x000000ffff0c7224 */ /* 0x000fe200010e0611 */
[----:B------:R-:W-:Y:S02]  /*2170*/  IADD3.X R11, PT, PT, R16, ~UR4, RZ, P1, !PT ;  /* 0x80000004100b7c10 */ /* 0x000fe40008ffe4ff */
[----:B------:R-:W-:Y:S02]  /*2180*/  SEL R9, R9, R19, P0 ;  /* 0x0000001309097207 */ /* 0x000fe40000000000 */
[----:B------:R-:W-:-:S02]  /*2190*/  SEL R13, R10, R13, P0 ;  /* 0x0000000d0a0d7207 */ /* 0x000fc40000000000 */
[----:B------:R-:W-:Y:S02]  /*21a0*/  SEL R11, R11, R16, P0 ;  /* 0x000000100b0b7207 */ /* 0x000fe40000000000 */
[----:B------:R-:W-:Y:S02]  /*21b0*/  SEL R12, R12, R17, P0 ;  /* 0x000000110c0c7207 */ /* 0x000fe40000000000 */
[----:B------:R-:W-:Y:S02]  /*21c0*/  ISETP.GE.U32.AND P0, PT, R9, R8, PT ;  /* 0x000000080900720c */ /* 0x000fe40003f06070 */
[----:B------:R-:W-:Y:S02]  /*21d0*/  IADD3 R10, P2, PT, R13, 0x1, RZ ;  /* 0x000000010d0a7810 */ /* 0x000fe40007f5e0ff */
[----:B------:R-:W-:Y:S02]  /*21e0*/  ISETP.GE.U32.AND.EX P0, PT, R11, UR4, PT, P0 ;  /* 0x000000040b007c0c */ /* 0x000fe4000bf06100 */
[----:B------:R-:W-:Y:S01]  /*21f0*/  ISETP.NE.U32.AND P1, PT, R8, RZ, PT ;  /* 0x000000ff0800720c */ /* 0x000fe20003f25070 */
[----:B------:R-:W-:Y:S01]  /*2200*/  IMAD.X R11, RZ, RZ, R12, P2 ;  /* 0x000000ffff0b7224 */ /* 0x000fe200010e060c */
[----:B------:R-:W-:-:S02]  /*2210*/  SEL R10, R10, R13, P0 ;  /* 0x0000000d0a0a7207 */ /* 0x000fc40000000000 */
[----:B------:R-:W-:Y:S02]  /*2220*/  ISETP.NE.AND.EX P1, PT, RZ, UR4, PT, P1 ;  /* 0x00000004ff007c0c */ /* 0x000fe4000bf25310 */
[----:B------:R-:W-:Y:S02]  /*2230*/  SEL R11, R11, R12, P0 ;  /* 0x0000000c0b0b7207 */ /* 0x000fe40000000000 */
[----:B------:R-:W-:Y:S02]  /*2240*/  SEL R10, R10, 0xffffffff, P1 ;  /* 0xffffffff0a0a7807 */ /* 0x000fe40000800000 */
[----:B------:R-:W-:Y:S01]  /*2250*/  SEL R11, R11, 0xffffffff, P1 ;  /* 0xffffffff0b0b7807 */ /* 0x000fe20000800000 */
[----:B------:R-:W-:Y:S06]  /*2260*/  RET.REL.NODEC R14 `(_ZN3cub18CUB_300001_SM_10006detail9transform16transform_kernelINS2_10policy_hubILb0EN4cuda3std3__45tupleIJN6thrust24THRUST_300001_SM_1000_NS6detail15normal_iteratorINSA_10device_ptrIfEEEESF_EEEE10policy1000ElNS7_10multipliesIfEESF_JPfSL_EEEvT0_iT1_T2_DpNS2_10kernel_argIT3_EE) ;  /* 0xffffffdc0e647950 */ /* 0x000fec0003c3ffff */
.L_x_261:
        /* <DEDUP_REMOVED lines=9> */
.L_x_326:


//--------------------- .text._ZN3cub18CUB_300001_SM_10006detail9transform16transform_kernelINS2_10policy_hubILb0EN4cuda3std3__45tupleIJN6thrust24THRUST_300001_SM_1000_NS6detail15normal_iteratorINSA_10device_ptrIfEEEESF_EEEE10policy1000EiNS7_10multipliesIfEESF_JPfSL_EEEvT0_iT1_T2_DpNS2_10kernel_argIT3_EE --------------------------
	.section	.text._ZN3cub18CUB_300001_SM_10006detail9transform16transform_kernelINS2_10policy_hubILb0EN4cuda3std3__45tupleIJN6thrust24THRUST_300001_SM_1000_NS6detail15normal_iteratorINSA_10device_ptrIfEEEESF_EEEE10policy1000EiNS7_10multipliesIfEESF_JPfSL_EEEvT0_iT1_T2_DpNS2_10kernel_argIT3_EE,"ax",@progbits
	.align	128
        .global         _ZN3cub18CUB_300001_SM_10006detail9transform16transform_kernelINS2_10policy_hubILb0EN4cuda3std3__45tupleIJN6thrust24THRUST_300001_SM_1000_NS6detail15normal_iteratorINSA_10device_ptrIfEEEESF_EEEE10policy1000EiNS7_10multipliesIfEESF_JPfSL_EEEvT0_iT1_T2_DpNS2_10kernel_argIT3_EE
        .type           _ZN3cub18CUB_300001_SM_10006detail9transform16transform_kernelINS2_10policy_hubILb0EN4cuda3std3__45tupleIJN6thrust24THRUST_300001_SM_1000_NS6detail15normal_iteratorINSA_10device_ptrIfEEEESF_EEEE10policy1000EiNS7_10multipliesIfEESF_JPfSL_EEEvT0_iT1_T2_DpNS2_10kernel_argIT3_EE,@function
        .size           _ZN3cub18CUB_300001_SM_10006detail9transform16transform_kernelINS2_10policy_hubILb0EN4cuda3std3__45tupleIJN6thrust24THRUST_300001_SM_1000_NS6detail15normal_iteratorINSA_10device_ptrIfEEEESF_EEEE10policy1000EiNS7_10multipliesIfEESF_JPfSL_EEEvT0_iT1_T2_DpNS2_10kernel_argIT3_EE,(.L_x_327 - _ZN3cub18CUB_300001_SM_10006detail9transform16transform_kernelINS2_10policy_hubILb0EN4cuda3std3__45tupleIJN6thrust24THRUST_300001_SM_1000_NS6detail15normal_iteratorINSA_10device_ptrIfEEEESF_EEEE10policy1000EiNS7_10multipliesIfEESF_JPfSL_EEEvT0_iT1_T2_DpNS2_10kernel_argIT3_EE)
        .other          _ZN3cub18CUB_300001_SM_10006detail9transform16transform_kernelINS2_10policy_hubILb0EN4cuda3std3__45tupleIJN6thrust24THRUST_300001_SM_1000_NS6detail15normal_iteratorINSA_10device_ptrIfEEEESF_EEEE10policy1000EiNS7_10multipliesIfEESF_JPfSL_EEEvT0_iT1_T2_DpNS2_10kernel_argIT3_EE,@"STO_CUDA_ENTRY STV_DEFAULT"
_ZN3cub18CUB_300001_SM_10006detail9transform16transform_kernelINS2_10policy_hubILb0EN4cuda3std3__45tupleIJN6thrust24THRUST_300001_SM_1000_NS6detail15normal_iteratorINSA_10device_ptrIfEEEESF_EEEE10policy1000EiNS7_10multipliesIfEESF_JPfSL_EEEvT0_iT1_T2_DpNS2_10kernel_argIT3_EE:
.text._ZN3cub18CUB_300001_SM_10006detail9transform16transform_kernelINS2_10policy_hubILb0EN4cuda3std3__45tupleIJN6thrust24THRUST_300001_SM_1000_NS6detail15normal_iteratorINSA_10device_ptrIfEEEESF_EEEE10policy1000EiNS7_10multipliesIfEESF_JPfSL_EEEvT0_iT1_T2_DpNS2_10kernel_argIT3_EE:
[----:B------:R-:W-:Y:S08]  /*0000*/  LDC R1, c[0x0][0x37c] ;  /* 0x0000df00ff017b82 */ /* 0x000ff00000000800 */
[----:B------:R-:W1:Y:S01]  /*0010*/  S2UR UR5, SR_CTAID.X ;  /* 0x00000000000579c3 */ /* 0x000e620000002500 */
[----:B------:R-:W2:Y:S01]  /*0020*/  LDCU UR7, c[0x0][0x370] ;  /* 0x00006e00ff0777ac */ /* 0x000ea20008000800 */
[----:B------:R-:W3:Y:S01]  /*0030*/  LDCU.64 UR16, c[0x0][0x380] ;  /* 0x00007000ff1077ac */ /* 0x000ee20008000a00 */
[----:B------:R-:W4:Y:S01]  /*0040*/  LDCU.64 UR20, c[0x0][0x358] ;  /* 0x00006b00ff1477ac */ /* 0x000f220008000a00 */
[----:B---3--:R-:W-:-:S02]  /*0050*/  USHF.L.U32 UR24, UR17, 0x7, URZ ;  /* 0x0000000711187899 */ /* 0x008fc400080006ff */
[----:B-1----:R-:W-:Y:S02]  /*0060*/  UIADD3 UR4, UPT, UPT, UR5, 0x2, URZ ;  /* 0x0000000205047890 */ /* 0x002fe4000fffe0ff */
[----:B------:R-:W-:Y:S02]  /*0070*/  UIMAD UR22, UR24, UR5, URZ ;  /* 0x00000005181672a4 */ /* 0x000fe4000f8e02ff */
[----:B--2---:R-:W-:Y:S02]  /*0080*/  UISETP.GE.U32.AND UP0, UPT, UR4, UR7, UPT ;  /* 0x000000070400728c */ /* 0x004fe4000bf06070 */
[----:B------:R-:W-:Y:S02]  /*0090*/  UIADD3 UR6, UPT, UPT, -UR22, UR16, URZ ;  /* 0x0000001016067290 */ /* 0x000fe4000fffe1ff */
[----:B------:R-:W-:Y:S02]  /*00a0*/  UISETP.EQ.OR UP0, UPT, UR5, URZ, UP0 ;  /* 0x000000ff0500728c */ /* 0x000fe40008702670 */
[----:B------:R-:W-:-:S04]  /*00b0*/  UISETP.LT.AND UP1, UPT, UR24, UR6, UPT ;  /* 0x000000061800728c */ /* 0x000fc8000bf21270 */
[----:B------:R-:W-:-:S03]  /*00c0*/  USEL UR23, UR24, UR6, UP1 ;  /* 0x0000000618177287 */ /* 0x000fc60008800000 */
[----:B----4-:R-:W-:Y:S09]  /*00d0*/  BRA.U UP0, `(.L_x_262) ;  /* 0x0000000100dc7547 */ /* 0x010ff2000b800000 */
        /* <DEDUP_REMOVED lines=20> */
[----:B------:R-:W-:Y:S02]  /*0220*/  ULOP3.LUT UR13, UR13, 0xfffffff0, URZ, 0xc0, !UPT ;  /* 0xfffffff00d0d7892 */ /* 0x000fe4000f8ec0ff */
[----:B------:R-:W-:Y:S02]  /*0230*/  ULOP3.LUT UR12, UR12, 0xfffffff0, URZ, 0xc0, !UPT ;  /* 0xfffffff00c0c7892 */ /* 0x000fe4000f8ec0ff */
[----:B------:R-:W-:Y:S02]  /*0240*/  ULEA UR14, UR16, UR14, 0x18 ;  /* 0x0000000e100e7291 */ /* 0x000fe4000f8ec0ff */
[----:B------:R-:W-:Y:S01]  /*0250*/  USHF.R.U32.HI UR7, URZ, 0x4, UR13 ;  /* 0x00000004ff077899 */ /* 0x000fe2000801160d */
        /* <DEDUP_REMOVED lines=8> */
[----:B------:R-:W-:-:S02]  /*02e0*/  UIADD3 UR13, UPT, UPT, UR13, UR12, URZ ;  /* 0x0000000c0d0d7290 */ /* 0x000fc4000fffe0ff */
[----:B------:R-:W-:Y:S02]  /*02f0*/  ULEA UR16, UR17, UR14, 0x9 ;  /* 0x0000000e11107291 */ /* 0x000fe4000f8e48ff */
[----:B------:R-:W-:Y:S02]  /*0300*/  USHF.R.U32.HI UR12, URZ, 0x4, UR12 ;  /* 0x00000004ff0c7899 */ /* 0x000fe4000801160c */
[----:B----4-:R-:W-:Y:S01]  /*0310*/  UIMAD.WIDE UR4, UR22, 0x4, UR4 ;  /* 0x00000004160478a5 */ /* 0x010fe2000f8e0204 */
[----:B------:R-:W-:Y:S01]  /*0320*/  IMAD.U32 R0, RZ, RZ, UR13 ;  /* 0x0000000dff007e24 */ /* 0x000fe2000f8e00ff */
[----:B------:R-:W-:Y:S02]  /*0330*/  UPRMT UR7, UR7, 0x5410, URZ ;  /* 0x0000541007077896 */ /* 0x000fe400080000ff */
[----:B--2---:R-:W-:Y:S02]  /*0340*/  UIMAD.WIDE UR8, UR22, 0x4, UR8 ;  /* 0x00000004160878a5 */ /* 0x004fe4000f8e0208 */
[----:B------:R-:W-:-:S02]  /*0350*/  UIADD3 UR18, UPT, UPT, UR16, 0x80, URZ ;  /* 0x0000008010127890 */ /* 0x000fc4000fffe0ff */
[----:B------:R-:W-:Y:S01]  /*0360*/  UPRMT UR12, UR12, 0x5410, URZ ;  /* 0x000054100c0c7896 */ /* 0x000fe200080000ff */
[----:B------:R-:W-:Y:S02]  /*0370*/  UMOV UR19, UR15 ;  /* 0x0000000f00137c82 */ /* 0x000fe40008000000 */
[----:B---3--:R1:W-:Y:S06]  /*0380*/  UBLKCP.S.G [UR14], [UR4], UR7 ;  /* 0x0000000e040073ba */ /* 0x0083ec0008000207 */
[----:B------:R1:W-:Y:S01]  /*0390*/  UBLKCP.S.G [UR18], [UR8], UR12 ;  /* 0x00000012080073ba */ /* 0x0003e2000800020c */
[----:B------:R1:W-:Y:S01]  /*03a0*/  SYNCS.ARRIVE.TRANS64 RZ, [UR15], R0 ;  /* 0x00000000ffff79a7 */ /* 0x0003e2000800000f */
[----:B------:R-:W-:Y:S01]  /*03b0*/  NOP ;  /* 0x0000000000007918 */ /* 0x000fe20000000000 */
.L_x_264:
[----:B-1----:R-:W-:Y:S05]  /*03c0*/  BSYNC.RECONVERGENT B0 ;  /* 0x0000000000007941 */ /* 0x002fea0003800200 */
.L_x_263:
[----:B------:R-:W1:Y:S08]  /*03d0*/  S2UR UR5, SR_CgaCtaId ;  /* 0x00000000000579c3 */ /* 0x000e700000008800 */
[----:B------:R-:W-:Y:S01]  /*03e0*/  BAR.SYNC.DEFER_BLOCKING 0x0 ;  /* 0x0000000000007b1d */ /* 0x000fe20000010000 */
[----:B------:R-:W-:-:S05]  /*03f0*/  SHF.L.U32 R0, RZ, 0x1f, RZ ;  /* 0x0000001fff007819 */ /* 0x000fca00000006ff */
[----:B------:R-:W-:Y:S02]  /*0400*/  UMOV UR4, 0x400 ;  /* 0x0000040000047882 */ /* 0x000fe40000000000 */
[----:B-1----:R-:W-:-:S12]  /*0410*/  ULEA UR4, UR5, UR4, 0x18 ;  /* 0x0000000405047291 */ /* 0x002fd8000f8ec0ff */
.L_x_265:
[----:B------:R-:W1:Y:S02]  /*0420*/  SYNCS.PHASECHK.TRANS64.TRYWAIT P0, [UR4], R0 ;  /* 0x00000000ff0075a7 */ /* 0x000e640008001104 */
[----:B-1----:R-:W-:Y:S05]  /*0430*/  @!P0 BRA `(.L_x_265) ;  /* 0xfffffffc00f88947 */ /* 0x002fea000383ffff */
[----:B------:R-:W-:Y:S05]  /*0440*/  BRA `(.L_x_266) ;  /* 0x0000001400687947 */ /* 0x000fea0003800000 */
.L_x_262:
[----:B------:R-:W1:Y:S01]  /*0450*/  S2R R2, SR_TID.Y ;  /* 0x0000000000027919 */ /* 0x000e620000002200 */
[----:B------:R-:W2:Y:S01]  /*0460*/  LDCU UR10, c[0x0][0x360] ;  /* 0x00006c00ff0a77ac */ /* 0x000ea20008000800 */
[----:B------:R-:W-:Y:S01]  /*0470*/  BSSY.RECONVERGENT B0, `(.L_x_267) ;  /* 0x00000b1000007945 */ /* 0x000fe20003800200 */
[----:B------:R-:W1:Y:S01]  /*0480*/  S2R R3, SR_TID.Z ;  /* 0x0000000000037919 */ /* 0x000e620000002300 */
[----:B------:R-:W2:Y:S01]  /*0490*/  LDCU UR11, c[0x0][0x364] ;  /* 0x00006c80ff0b77ac */ /* 0x000ea20008000800 */
[----:B------:R-:W3:Y:S01]  /*04a0*/  LDC R0, c[0x0][0x368] ;  /* 0x0000da00ff007b82 */ /* 0x000ee20000000800 */
[----:B------:R-:W4:Y:S01]  /*04b0*/  S2R R5, SR_TID.X ;  /* 0x0000000000057919 */ /* 0x000f220000002100 */
[----:B------:R-:W-:Y:S02]  /*04c0*/  USHF.L.U32 UR4, UR23, 0x2, URZ ;  /* 0x0000000217047899 */ /* 0x000fe400080006ff */
[----:B------:R-:W-:Y:S02]  /*04d0*/  USHF.R.S32.HI UR12, URZ, 0x1f, UR22 ;  /* 0x0000001fff0c7899 */ /* 0x000fe40008011416 */
[----:B------:R-:W-:-:S04]  /*04e0*/  USHF.R.S32.HI UR5, URZ, 0x1f, UR4 ;  /* 0x0000001fff057899 */ /* 0x000fc80008011404 */
[----:B------:R-:W-:Y:S02]  /*04f0*/  USHF.R.U32.HI UR13, URZ, 0x2, UR5 ;  /* 0x00000002ff0d7899 */ /* 0x000fe40008011605 */
[----:B------:R-:W-:Y:S02]  /*0500*/  USHF.R.U64 UR7, UR4, 0x2, UR5 ;  /* 0x0000000204077899 */ /* 0x000fe40008001205 */
[----:B--2---:R-:W-:Y:S02]  /*0510*/  UIMAD UR4, UR10, UR11, URZ ;  /* 0x0000000b0a0472a4 */ /* 0x004fe4000f8e02ff */
[----:B-1----:R-:W-:Y:S02]  /*0520*/  IMAD R2, R3, UR11, R2 ;  /* 0x0000000b03027c24 */ /* 0x002fe4000f8e0202 */
[----:B------:R-:W-:Y:S02]  /*0530*/  IMAD.U32 R3, RZ, RZ, UR13 ;  /* 0x0000000dff037e24 */ /* 0x000fe4000f8e00ff */
[----:B----4-:R-:W-:-:S02]  /*0540*/  IMAD R2, R2, UR10, R5 ;  /* 0x0000000a02027c24 */ /* 0x010fc4000f8e0205 */
[----:B---3--:R-:W-:Y:S01]  /*0550*/  IMAD R5, R0, UR4, RZ ;  /* 0x0000000400057c24 */ /* 0x008fe2000f8e02ff */
[----:B------:R-:W-:Y:S02]  /*0560*/  UMOV UR4, URZ ;  /* 0x000000ff00047c82 */ /* 0x000fe40008000000 */
[----:B------:R-:W-:-:S04]  /*0570*/  ISETP.LT.U32.AND P0, PT, R2, UR7, PT ;  /* 0x0000000702007c0c */ /* 0x000fc8000bf01070 */
[----:B------:R-:W-:Y:S01]  /*0580*/  ISETP.GT.U32.AND.EX P0, PT, R3, RZ, PT, P0 ;  /* 0x000000ff0300720c */ /* 0x000fe20003f04100 */
[----:B------:R-:W-:-:S12]  /*0590*/  IMAD.MOV.U32 R3, RZ, RZ, RZ ;  /* 0x000000ffff037224 */ /* 0x000fd800078e00ff */
[----:B------:R-:W-:Y:S05]  /*05a0*/  @!P0 BRA `(.L_x_268) ;  /* 0x0000000800748947 */ /* 0x000fea0003800000 */
[----:B------:R-:W-:Y:S01]  /*05b0*/  IMAD.IADD R7, R5, 0x1, R2 ;  /* 0x0000000105077824 */ /* 0x000fe200078e0202 */
[----:B------:R-:W-:Y:S01]  /*05c0*/  MOV R6, UR7 ;  /* 0x0000000700067c02 */ /* 0x000fe20008000f00 */
[----:B------:R-:W-:Y:S01]  /*05d0*/  IMAD.U32 R4, RZ, RZ, UR13 ;  /* 0x0000000dff047e24 */ /* 0x000fe2000f8e00ff */
[----:B------:R-:W-:Y:S01]  /*05e0*/  BSSY.RECONVERGENT B1, `(.L_x_269) ;  /* 0x0000029000017945 */ /* 0x000fe20003800200 */
[----:B------:R-:W-:Y:S01]  /*05f0*/  IMAD.U32 R8, RZ, RZ, UR13 ;  /* 0x0000000dff087e24 */ /* 0x000fe2000f8e00ff */
[C---:B------:R-:W-:Y:S01]  /*0600*/  ISETP.LT.U32.AND P1, PT, R7.reuse, UR7, PT ;  /* 0x0000000707007c0c */ /* 0x040fe2000bf21070 */
[----:B------:R-:W-:Y:S01]  /*0610*/  IMAD.MOV.U32 R9, RZ, RZ, -0x1 ;  /* 0xffffffffff097424 */ /* 0x000fe200078e00ff */
[----:B------:R-:W-:Y:S02]  /*0620*/  ISETP.LT.U32.AND P0, PT, R7, UR7, PT ;  /* 0x0000000707007c0c */ /* 0x000fe4000bf01070 */
[----:B------:R-:W-:Y:S02]  /*0630*/  ISETP.GT.U32.AND.EX P1, PT, R4, RZ, PT, P1 ;  /* 0x000000ff0400720c */ /* 0x000fe40003f24110 */
[----:B------:R-:W-:Y:S01]  /*0640*/  ISETP.GT.U32.AND.EX P0, PT, R8, RZ, PT, P0 ;  /* 0x000000ff0800720c */ /* 0x000fe20003f04100 */
[----:B------:R-:W-:Y:S01]  /*0650*/  IMAD.U32 R8, RZ, RZ, UR13 ;  /* 0x0000000dff087e24 */ /* 0x000fe2000f8e00ff */
[----:B------:R-:W-:-:S02]  /*0660*/  SEL R6, R6, R7, P1 ;  /* 0x0000000706067207 */ /* 0x000fc40000800000 */
[----:B------:R-:W-:Y:S02]  /*0670*/  SEL R4, RZ, 0x1, !P0 ;  /* 0x00000001ff047807 */ /* 0x000fe40004000000 */
        /* <DEDUP_REMOVED lines=13> */
[----:B------:R-:W-:-:S04]  /*0750*/  IMAD.HI.U32 R7, R7, R9, R6 ;  /* 0x0000000907077227 */ /* 0x000fc800078e0006 */
[----:B------:R-:W-:Y:S02]  /*0760*/  IMAD.MOV.U32 R9, RZ, RZ, RZ ;  /* 0x000000ffff097224 */ /* 0x000fe400078e00ff */
[----:B------:R-:W-:-:S04]  /*0770*/  IMAD.HI.U32 R7, R7, R12, RZ ;  /* 0x0000000c07077227 */ /* 0x000fc800078e00ff */
[----:B------:R-:W-:-:S04]  /*0780*/  IMAD.MOV R10, RZ, RZ, -R7 ;  /* 0x000000ffff0a7224 */ /* 0x000fc800078e0a07 */
[----:B------:R-:W-:-:S05]  /*0790*/  IMAD R10, R5, R10, R12 ;  /* 0x0000000a050a7224 */ /* 0x000fca00078e020c */
[----:B------:R-:W-:-:S13]  /*07a0*/  ISETP.GE.U32.AND P0, PT, R10, R5, PT ;  /* 0x000000050a00720c */ /* 0x000fda0003f06070 */
[----:B------:R-:W-:Y:S01]  /*07b0*/  @P0 IADD3 R10, PT, PT, -R5, R10, RZ ;  /* 0x0000000a050a0210 */ /* 0x000fe20007ffe1ff */
[----:B------:R-:W-:-:S03]  /*07c0*/  @P0 VIADD R7, R7, 0x1 ;  /* 0x0000000107070836 */ /* 0x000fc60000000000 */
[----:B------:R-:W-:-:S13]  /*07d0*/  ISETP.GE.U32.AND P1, PT, R10, R5, PT ;  /* 0x000000050a00720c */ /* 0x000fda0003f26070 */
[----:B------:R-:W-:Y:S01]  /*07e0*/  @P1 VIADD R7, R7, 0x1 ;  /* 0x0000000107071836 */ /* 0x000fe20000000000 */
[----:B------:R-:W-:-:S05]  /*07f0*/  @!P2 LOP3.LUT R7, RZ, R5, RZ, 0x33, !PT ;  /* 0x00000005ff07a212 */ /* 0x000fca00078e33ff */
[----:B------:R-:W-:Y:S01]  /*0800*/  IMAD.MOV.U32 R8, RZ, RZ, R7 ;  /* 0x000000ffff087224 */ /* 0x000fe200078e0007 */
[----:B------:R-:W-:Y:S06]  /*0810*/  BRA `(.L_x_271) ;  /* 0x0000000000147947 */ /* 0x000fec0003800000 */
.L_x_270:
[----:B------:R-:W-:Y:S01]  /*0820*/  IMAD.MOV.U32 R9, RZ, RZ, R12 ;  /* 0x000000ffff097224 */ /* 0x000fe200078e000c */
[----:B------:R-:W-:-:S07]  /*0830*/  MOV R8, 0x850 ;  /* 0x0000085000087802 */ /* 0x000fce0000000f00 */
[----:B------:R-:W-:Y:S05]  /*0840*/  CALL.REL.NOINC `($__internal_1_$__cuda_sm20_div_u64) ;  /* 0x0000001400747944 */ /* 0x000fea0003c00000 */
[----:B------:R-:W-:Y:S01]  /*0850*/  IMAD.MOV.U32 R8, RZ, RZ, R6 ;  /* 0x000000ffff087224 */ /* 0x000fe200078e0006 */
[----:B------:R-:W-:-:S07]  /*0860*/  MOV R9, R7 ;  /* 0x0000000700097202 */ /* 0x000fce0000000f00 */
.L_x_271:
[----:B------:R-:W-:Y:S05]  /*0870*/  BSYNC.RECONVERGENT B1 ;  /* 0x0000000000017941 */ /* 0x000fea0003800200 */
.L_x_269:
[----:B------:R-:W-:Y:S01]  /*0880*/  IADD3 R12, P0, PT, R8, R4, RZ ;  /* 0x00000004080c7210 */ /* 0x000fe20007f1e0ff */
[----:B------:R-:W1:Y:S01]  /*0890*/  LDC R6, c[0x0][0x3a0] ;  /* 0x0000e800ff067b82 */ /* 0x000e620000000800 */
[----:B------:R-:W-:Y:S01]  /*08a0*/  BSSY.RECONVERGENT B1, `(.L_x_272) ;  /* 0x0000030000017945 */ /* 0x000fe20003800200 */
[----:B------:R-:W-:Y:S01]  /*08b0*/  IMAD.MOV.U32 R27, RZ, RZ, R2 ;  /* 0x000000ffff1b7224 */ /* 0x000fe200078e0002 */
[C---:B------:R-:W-:Y:S01]  /*08c0*/  LOP3.LUT R4, R12.reuse, 0x3, RZ, 0xc0, !PT ;  /* 0x000000030c047812 */ /* 0x040fe200078ec0ff */
[----:B------:R-:W-:Y:S01]  /*08d0*/  IMAD.X R8, RZ, RZ, R9, P0 ;  /* 0x000000ffff087224 */ /* 0x000fe200000e0609 */
[----:B------:R-:W-:Y:S02]  /*08e0*/  ISETP.GE.U32.AND P0, PT, R12, 0x3, PT ;  /* 0x000000030c00780c */ /* 0x000fe40003f06070 */
[----:B------:R-:W-:Y:S01]  /*08f0*/  ISETP.NE.U32.AND P1, PT, R4, 0x3, PT ;  /* 0x000000030400780c */ /* 0x000fe20003f25070 */
[----:B------:R-:W-:Y:S01]  /*0900*/  IMAD.MOV.U32 R4, RZ, RZ, R3 ;  /* 0x000000ffff047224 */ /* 0x000fe200078e0003 */
[----:B------:R-:W-:-:S02]  /*0910*/  ISETP.GE.U32.AND.EX P0, PT, R8, RZ, PT, P0 ;  /* 0x000000ff0800720c */ /* 0x000fc40003f06100 */
[----:B------:R-:W-:Y:S02]  /*0920*/  ISETP.NE.AND.EX P1, PT, RZ, RZ, PT, P1 ;  /* 0x000000ffff00720c */ /* 0x000fe40003f25310 */
[----:B-1----:R-:W-:-:S11]  /*0930*/  SHF.R.S32.HI R11, RZ, 0x1f, R6 ;  /* 0x0000001fff0b7819 */ /* 0x002fd60000011406 */
[----:B------:R-:W-:Y:S05]  /*0940*/  @!P1 BRA `(.L_x_273) ;  /* 0x0000000000949947 */ /* 0x000fea0003800000 */
[----:B------:R-:W1:Y:S01]  /*0950*/  S2UR UR8, SR_CgaCtaId ;  /* 0x00000000000879c3 */ /* 0x000e620000008800 */
[----:B------:R-:W2:Y:S01]  /*0960*/  LDCU.64 UR14, c[0x0][0x398] ;  /* 0x00007300ff0e77ac */ /* 0x000ea20008000a00 */
[----:B------:R-:W-:Y:S02]  /*0970*/  VIADD R12, R12, 0x1 ;  /* 0x000000010c0c7836 */ /* 0x000fe40000000000 */
[----:B------:R-:W-:Y:S01]  /*0980*/  IMAD R8, R0, UR11, RZ ;  /* 0x0000000b00087c24 */ /* 0x000fe2000f8e02ff */
[----:B------:R-:W-:Y:S01]  /*0990*/  USHF.L.U32 UR5, UR22, 0x2, URZ ;  /* 0x0000000216057899 */ /* 0x000fe200080006ff */
[----:B------:R-:W-:Y:S01]  /*09a0*/  IMAD.MOV.U32 R27, RZ, RZ, R2 ;  /* 0x000000ffff1b7224 */ /* 0x000fe200078e0002 */
[----:B------:R-:W-:Y:S01]  /*09b0*/  USHF.L.U64.HI UR9, UR22, 0x2, UR12 ;  /* 0x0000000216097899 */ /* 0x000fe2000801020c */
[----:B------:R-:W-:Y:S01]  /*09c0*/  LOP3.LUT R12, R12, 0x3, RZ, 0xc0, !PT ;  /* 0x000000030c0c7812 */ /* 0x000fe200078ec0ff */
[----:B------:R-:W-:Y:S02]  /*09d0*/  IMAD R10, R8, UR10, RZ ;  /* 0x0000000a080a7c24 */ /* 0x000fe4000f8e02ff */
[----:B------:R-:W-:Y:S01]  /*09e0*/  LEA R7, P1, R2, UR5, 0x2 ;  /* 0x0000000502077c11 */ /* 0x000fe2000f8210ff */
[----:B------:R-:W-:-:S02]  /*09f0*/  UMOV UR5, 0x400 ;  /* 0x0000040000057882 */ /* 0x000fc40000000000 */
[----:B------:R-:W-:Y:S01]  /*0a00*/  UIADD3 UR5, UPT, UPT, UR5, 0x80, URZ ;  /* 0x0000008005057890 */ /* 0x000fe2000fffe0ff */
[----:B------:R-:W-:Y:S02]  /*0a10*/  LEA.HI.X R4, R2, UR9, R3, 0x2, P1 ;  /* 0x0000000902047c11 */ /* 0x000fe400088f1403 */
[----:B------:R-:W-:Y:S02]  /*0a20*/  IADD3 R12, P1, PT, RZ, -R12, RZ ;  /* 0x8000000cff0c7210 */ /* 0x000fe40007f3e0ff */
[----:B--2---:R-:W-:-:S03]  /*0a30*/  IADD3 R14, P2, P3, R7, UR14, R6 ;  /* 0x0000000e070e7c10 */ /* 0x004fc6000fb5e006 */
[----:B------:R-:W-:Y:S01]  /*0a40*/  IMAD.X R13, RZ, RZ, -0x1, P1 ;  /* 0xffffffffff0d7424 */ /* 0x000fe200008e06ff */
[----:B------:R-:W-:Y:S01]  /*0a50*/  IADD3.X R15, PT, PT, R4, UR15, R11, P2, P3 ;  /* 0x0000000f040f7c10 */ /* 0x000fe200097e640b */
[----:B-1----:R-:W-:Y:S01]  /*0a60*/  ULEA UR5, UR8, UR5, 0x18 ;  /* 0x0000000508057291 */ /* 0x002fe2000f8ec0ff */
[----:B------:R-:W-:-:S05]  /*0a70*/  MOV R4, R3 ;  /* 0x0000000300047202 */ /* 0x000fca0000000f00 */
[----:B------:R-:W-:-:S04]  /*0a80*/  VIADD R7, R6, UR5 ;  /* 0x0000000506077c36 */ /* 0x000fc80008000000 */
[----:B------:R-:W-:-:S07]  /*0a90*/  IMAD R7, R2, 0x4, R7 ;  /* 0x0000000402077824 */ /* 0x000fce00078e0207 */
.L_x_274:
        /* <DEDUP_REMOVED lines=13> */
[----:B------:R-:W-:-:S02]  /*0b70*/  ISETP.NE.AND.EX P1, PT, R13, RZ, PT, P1 ;  /* 0x000000ff0d00720c */ /* 0x000fc40003f25310 */
[----:B-1----:R-:W-:-:S11]  /*0b80*/  LEA R7, R10, R7, 0x2 ;  /* 0x000000070a077211 */ /* 0x002fd600078e10ff */
[----:B------:R-:W-:Y:S05]  /*0b90*/  @P1 BRA `(.L_x_274) ;  /* 0xfffffffc00c01947 */ /* 0x000fea000383ffff */
.L_x_273:
[----:B------:R-:W-:Y:S05]  /*0ba0*/  BSYNC.RECONVERGENT B1 ;  /* 0x0000000000017941 */ /* 0x000fea0003800200 */
.L_x_272:
[----:B------:R-:W-:Y:S05]  /*0bb0*/  @!P0 BRA `(.L_x_268) ;  /* 0x0000000000f08947 */ /* 0x000fea0003800000 */
[----:B------:R-:W1:Y:S01]  /*0bc0*/  LDCU.64 UR14, c[0x0][0x398] ;  /* 0x00007300ff0e77ac */ /* 0x000e620008000a00 */
[----:B------:R-:W2:Y:S01]  /*0bd0*/  S2UR UR9, SR_CgaCtaId ;  /* 0x00000000000979c3 */ /* 0x000ea20000008800 */
[----:B------:R-:W-:Y:S01]  /*0be0*/  IMAD.SHL.U32 R9, R5, 0x4, RZ ;  /* 0x0000000405097824 */ /* 0x000fe200078e00ff */
[----:B------:R-:W-:Y:S01]  /*0bf0*/  UMOV UR8, 0x400 ;  /* 0x0000040000087882 */ /* 0x000fe20000000000 */
[----:B------:R-:W-:Y:S01]  /*0c00*/  IMAD R21, R0, UR11, RZ ;  /* 0x0000000b00157c24 */ /* 0x000fe2000f8e02ff */
[----:B------:R-:W-:Y:S01]  /*0c10*/  UIADD3 UR8, UPT, UPT, UR8, 0x80, URZ ;  /* 0x0000008008087890 */ /* 0x000fe2000fffe0ff */
[----:B------:R-:W-:Y:S02]  /*0c20*/  UMOV UR5, URZ ;  /* 0x000000ff00057c82 */ /* 0x000fe40008000000 */
[----:B------:R-:W-:Y:S01]  /*0c30*/  IMAD R21, R21, UR10, RZ ;  /* 0x0000000a15157c24 */ /* 0x000fe2000f8e02ff */
[----:B-1----:R-:W-:Y:S01]  /*0c40*/  IADD3 R25, P0, PT, R6, UR14, RZ ;  /* 0x0000000e06197c10 */ /* 0x002fe2000ff1e0ff */
[----:B------:R-:W-:-:S03]  /*0c50*/  USHF.L.U64.HI UR14, UR22, 0x2, UR12 ;  /* 0x00000002160e7899 */ /* 0x000fc6000801020c */
[----:B------:R-:W-:Y:S01]  /*0c60*/  IADD3.X R7, PT, PT, R11, UR15, RZ, P0, !PT ;  /* 0x0000000f0b077c10 */ /* 0x000fe200087fe4ff */
[----:B------:R-:W-:Y:S02]  /*0c70*/  USHF.L.U32 UR15, UR22, 0x2, URZ ;  /* 0x00000002160f7899 */ /* 0x000fe400080006ff */
[C---:B------:R-:W-:Y:S01]  /*0c80*/  IADD3 R8, P0, PT, R27.reuse, UR22, RZ ;  /* 0x000000161b087c10 */ /* 0x040fe2000ff1e0ff */
[----:B--2---:R-:W-:Y:S01]  /*0c90*/  ULEA UR8, UR9, UR8, 0x18 ;  /* 0x0000000809087291 */ /* 0x004fe2000f8ec0ff */
[----:B------:R-:W-:Y:S02]  /*0ca0*/  SHF.R.U32.HI R11, RZ, 0x1e, R5 ;  /* 0x0000001eff0b7819 */ /* 0x000fe40000011605 */
[----:B------:R-:W-:Y:S01]  /*0cb0*/  IADD3.X R15, PT, PT, R4, UR12, RZ, P0, !PT ;  /* 0x0000000c040f7c10 */ /* 0x000fe200087fe4ff */
[----:B------:R-:W-:Y:S01]  /*0cc0*/  IMAD.SHL.U32 R14, R8, 0x4, RZ ;  /* 0x00000004080e7824 */ /* 0x000fe200078e00ff */
[----:B------:R-:W-:Y:S01]  /*0cd0*/  LEA R10, P0, R27, UR15, 0x2 ;  /* 0x0000000f1b0a7c11 */ /* 0x000fe2000f8010ff */
[----:B------:R-:W-:Y:S01]  /*0ce0*/  VIADD R6, R6, UR8 ;  /* 0x0000000806067c36 */ /* 0x000fe20008000000 */
[----:B------:R-:W-:-:S02]  /*0cf0*/  SHF.L.U64.HI R15, R8, 0x2, R15 ;  /* 0x00000002080f7819 */ /* 0x000fc4000001020f */
[C---:B------:R-:W-:Y:S01]  /*0d00*/  LEA.HI.X R12, R27.reuse, UR14, R4, 0x2, P0 ;  /* 0x0000000e1b0c7c11 */ /* 0x040fe200080f1404 */
[----:B------:R-:W-:Y:S01]  /*0d10*/  IMAD R8, R27, 0x4, R6 ;  /* 0x000000041b087824 */ /* 0x000fe200078e0206 */
[-C--:B------:R-:W-:Y:S01]  /*0d20*/  IADD3 R20, P1, PT, R9, R10.reuse, RZ ;  /* 0x0000000a09147210 */ /* 0x080fe20007f3e0ff */
[C---:B------:R-:W-:Y:S01]  /*0d30*/  IMAD.WIDE.U32 R14, R5.reuse, 0xc, R14 ;  /* 0x0000000c050e7825 */ /* 0x040fe200078e000e */
[----:B------:R-:W-:Y:S02]  /*0d40*/  LEA R13, P0, R5, R10, 0x3 ;  /* 0x0000000a050d7211 */ /* 0x000fe400078018ff */
[----:B------:R-:W-:Y:S01]  /*0d50*/  LEA R22, R21, R8, 0x2 ;  /* 0x0000000815167211 */ /* 0x000fe200078e10ff */
[----:B------:R-:W-:Y:S01]  /*0d60*/  IMAD.X R26, R11, 0x1, R12, P1 ;  /* 0x000000010b1a7824 */ /* 0x000fe200008e060c */
[----:B------:R-:W-:Y:S01]  /*0d70*/  LEA.HI.X R24, R5, R12, RZ, 0x3, P0 ;  /* 0x0000000c05187211 */ /* 0x000fe200000f1cff */
[----:B------:R-:W-:Y:S02]  /*0d80*/  VIADD R28, R15, UR5 ;  /* 0x000000050f1c7c36 */ /* 0x000fe40008000000 */
[----:B------:R-:W-:-:S02]  /*0d90*/  IMAD R23, R21, 0x8, R8 ;  /* 0x0000000815177824 */ /* 0x000fc400078e0208 */
[----:B------:R-:W-:-:S07]  /*0da0*/  IMAD R6, R21, 0xc, R8 ;  /* 0x0000000c15067824 */ /* 0x000fce00078e0208 */
.L_x_275:
[----:B------:R-:W-:-:S05]  /*0db0*/  IADD3 R18, P0, PT, R25, R10, RZ ;  /* 0x0000000a19127210 */ /* 0x000fca0007f1e0ff */
[----:B------:R-:W-:Y:S01]  /*0dc0*/  IMAD.X R19, R7, 0x1, R12, P0 ;  /* 0x0000000107137824 */ /* 0x000fe200000e060c */
[----:B------:R-:W-:-:S04]  /*0dd0*/  IADD3 R16, P0, PT, R25, R20, RZ ;  /* 0x0000001419107210 */ /* 0x000fc80007f1e0ff */
[----:B------:R-:W-:Y:S01]  /*0de0*/  @!PT LDS RZ, [RZ] ;  /* 0x00000000fffff984 */ /* 0x000fe20000000800 */
[----:B------:R-:W-:Y:S01]  /*0df0*/  @!PT LDS RZ, [RZ] ;  /* 0x00000000fffff984 */ /* 0x000fe20000000800 */
[----:B------:R-:W-:Y:S01]  /*0e00*/  @!PT LDS RZ, [RZ] ;  /* 0x00000000fffff984 */ /* 0x000fe20000000800 */
[----:B------:R1:W-:Y:S01]  /*0e10*/  LDGSTS.E [R8], desc[UR20][R18.64] ;  /* 0x0000000012087fae */ /* 0x0003e2000b9a1014 */
[----:B------:R-:W-:-:S05]  /*0e20*/  IMAD.X R17, R7, 0x1, R26, P0 ;  /* 0x0000000107117824 */ /* 0x000fca00000e061a */
[----:B------:R2:W-:Y:S01]  /*0e30*/  LDGSTS.E [R22], desc[UR20][R16.64] ;  /* 0x0000000010167fae */ /* 0x0005e2000b9a1014 */
[----:B-1----:R-:W-:Y:S01]  /*0e40*/  IMAD R8, R21, 0x10, R8 ;  /* 0x0000001015087824 */ /* 0x002fe200078e0208 */
[----:B--2---:R-:W-:Y:S01]  /*0e50*/  IADD3 R16, P0, PT, R25, R13, RZ ;  /* 0x0000000d19107210 */ /* 0x004fe20007f1e0ff */
[----:B------:R-:W-:-:S04]  /*0e60*/  IMAD R22, R21, 0x10, R22 ;  /* 0x0000001015167824 */ /* 0x000fc800078e0216 */
[----:B------:R-:W-:Y:S01]  /*0e70*/  IMAD.X R17, R7, 0x1, R24, P0 ;  /* 0x0000000107117824 */ /* 0x000fe200000e0618 */
[----:B------:R-:W-:-:S04]  /*0e80*/  IADD3 R18, P0, PT, R25, R14, RZ ;  /* 0x0000000e19127210 */ /* 0x000fc80007f1e0ff */
[----:B------:R1:W-:Y:S01]  /*0e90*/  LDGSTS.E [R23], desc[UR20][R16.64] ;  /* 0x0000000010177fae */ /* 0x0003e2000b9a1014 */
[----:B------:R-:W-:Y:S01]  /*0ea0*/  IMAD.X R19, R7, 0x1, R28, P0 ;  /* 0x0000000107137824 */ /* 0x000fe200000e061c */
[----:B------:R-:W-:-:S04]  /*0eb0*/  IADD3 R27, P0, PT, R9, R27, RZ ;  /* 0x0000001b091b7210 */ /* 0x000fc80007f1e0ff */
[----:B------:R2:W-:Y:S01]  /*0ec0*/  LDGSTS.E [R6], desc[UR20][R18.64] ;  /* 0x0000000012067fae */ /* 0x0005e2000b9a1014 */
[----:B------:R-:W-:Y:S01]  /*0ed0*/  IMAD.X R4, R11, 0x1, R4, P0 ;  /* 0x000000010b047824 */ /* 0x000fe200000e0604 */
[----:B------:R-:W-:-:S04]  /*0ee0*/  ISETP.GE.U32.AND P0, PT, R27, UR7, PT ;  /* 0x000000071b007c0c */ /* 0x000fc8000bf06070 */
[----:B------:R-:W-:Y:S01]  /*0ef0*/  ISETP.GE.U32.AND.EX P0, PT, R4, UR13, PT, P0 ;  /* 0x0000000d04007c0c */ /* 0x000fe2000bf06100 */
[----:B-1----:R-:W-:Y:S01]  /*0f00*/  IMAD.MOV.U32 R16, RZ, RZ, R25 ;  /* 0x000000ffff107224 */ /* 0x002fe200078e0019 */
[----:B------:R-:W-:Y:S02]  /*0f10*/  MOV R17, R7 ;  /* 0x0000000700117202 */ /* 0x000fe40000000f00 */
[C---:B------:R-:W-:Y:S01]  /*0f20*/  LEA R23, R21.reuse, R23, 0x4 ;  /* 0x0000001715177211 */ /* 0x040fe200078e20ff */
[----:B--2---:R-:W-:Y:S02]  /*0f30*/  IMAD R6, R21, 0x10, R6 ;  /* 0x0000001015067824 */ /* 0x004fe400078e0206 */
[----:B------:R-:W-:-:S04]  /*0f40*/  IMAD.WIDE.U32 R16, R5, 0x10, R16 ;  /* 0x0000001005107825 */ /* 0x000fc800078e0010 */
[----:B------:R-:W-:Y:S02]  /*0f50*/  IMAD.MOV.U32 R25, RZ, RZ, R16 ;  /* 0x000000ffff197224 */ /* 0x000fe400078e0010 */
[----:B------:R-:W-:Y:S01]  /*0f60*/  IMAD.MOV.U32 R7, RZ, RZ, R17 ;  /* 0x000000ffff077224 */ /* 0x000fe200078e0011 */
[----:B------:R-:W-:Y:S06]  /*0f70*/  @!P0 BRA `(.L_x_275) ;  /* 0xfffffffc008c8947 */ /* 0x000fec000383ffff */
.L_x_268:
[----:B------:R-:W-:Y:S05]  /*0f80*/  BSYNC.RECONVERGENT B0 ;  /* 0x0000000000007941 */ /* 0x000fea0003800200 */
.L_x_267:
[----:B------:R-:W-:Y:S01]  /*0f90*/  IMAD.U32 R4, RZ, RZ, UR13 ;  /* 0x0000000dff047e24 */ /* 0x000fe2000f8e00ff */
[----:B------:R-:W-:Y:S01]  /*0fa0*/  ISETP.LT.U32.AND P0, PT, R2, UR7, PT ;  /* 0x0000000702007c0c */ /* 0x000fe2000bf01070 */
[----:B------:R-:W0:Y:S01]  /*0fb0*/  LDGDEPBAR ;  /* 0x00000000000079af */ /* 0x000e220000000000 */
[----:B------:R-:W-:Y:S02]  /*0fc0*/  BSSY.RECONVERGENT B0, `(.L_x_276) ;  /* 0x000009f000007945 */ /* 0x000fe40003800200 */
[----:B------:R-:W-:-:S13]  /*0fd0*/  ISETP.GT.U32.AND.EX P0, PT, R4, R3, PT, P0 ;  /* 0x000000030400720c */ /* 0x000fda0003f04100 */
[----:B------:R-:W-:Y:S05]  /*0fe0*/  @!P0 BRA `(.L_x_277) ;  /* 0x0000000800708947 */ /* 0x000fea0003800000 */
[----:B------:R-:W-:Y:S01]  /*0ff0*/  IMAD.IADD R9, R5, 0x1, R2 ;  /* 0x0000000105097824 */ /* 0x000fe200078e0202 */
[----:B------:R-:W-:Y:S01]  /*1000*/  MOV R6, UR7 ;  /* 0x0000000700067c02 */ /* 0x000fe20008000f00 */
[----:B------:R-:W-:Y:S01]  /*1010*/  IMAD.U32 R4, RZ, RZ, UR13 ;  /* 0x0000000dff047e24 */ /* 0x000fe2000f8e00ff */
[----:B------:R-:W-:Y:S01]  /*1020*/  BSSY.RECONVERGENT B1, `(.L_x_278) ;  /* 0x0000027000017945 */ /* 0x000fe20003800200 */
[----:B------:R-:W-:Y:S01]  /*1030*/  IMAD.U32 R7, RZ, RZ, UR13 ;  /* 0x0000000dff077e24 */ /* 0x000fe2000f8e00ff */
[C---:B------:R-:W-:Y:S01]  /*1040*/  ISETP.LT.U32.AND P0, PT, R9.reuse, UR7, PT ;  /* 0x0000000709007c0c */ /* 0x040fe2000bf01070 */
[----:B------:R-:W-:Y:S01]  /*1050*/  IMAD.U32 R10, RZ, RZ, UR13 ;  /* 0x0000000dff0a7e24 */ /* 0x000fe2000f8e00ff */
[----:B------:R-:W-:Y:S02]  /*1060*/  ISETP.LT.U32.AND P1, PT, R9, UR7, PT ;  /* 0x0000000709007c0c */ /* 0x000fe4000bf21070 */
[----:B------:R-:W-:Y:S02]  /*1070*/  ISETP.GT.U32.AND.EX P0, PT, R4, RZ, PT, P0 ;  /* 0x000000ff0400720c */ /* 0x000fe40003f04100 */
[----:B------:R-:W-:Y:S01]  /*1080*/  ISETP.GT.U32.AND.EX P1, PT, R7, RZ, PT, P1 ;  /* 0x000000ff0700720c */ /* 0x000fe20003f24110 */
[----:B------:R-:W-:Y:S01]  /*1090*/  IMAD.MOV.U32 R7, RZ, RZ, -0x1 ;  /* 0xffffffffff077424 */ /* 0x000fe200078e00ff */
        /* <DEDUP_REMOVED lines=12> */
[----:B-1----:R-:W-:-:S06]  /*1160*/  VIADD R7, R10, 0xffffffe ;  /* 0x0ffffffe0a077836 */ /* 0x002fcc0000000000 */
[----:B------:R-:W1:Y:S02]  /*1170*/  F2I.FTZ.U32.TRUNC.NTZ R7, R7 ;  /* 0x0000000700077305 */ /* 0x000e64000021f000 */
[----:B-1----:R-:W-:-:S04]  /*1180*/  IMAD R11, R11, R7, RZ ;  /* 0x000000070b0b7224 */ /* 0x002fc800078e02ff */
[----:B------:R-:W-:-:S06]  /*1190*/  IMAD.HI.U32 R6, R7, R11, R6 ;  /* 0x0000000b07067227 */ /* 0x000fcc00078e0006 */
[----:B------:R-:W-:-:S05]  /*11a0*/  IMAD.HI.U32 R8, R6, R9, RZ ;  /* 0x0000000906087227 */ /* 0x000fca00078e00ff */
[----:B------:R-:W-:-:S05]  /*11b0*/  IADD3 R6, PT, PT, -R8, RZ, RZ ;  /* 0x000000ff08067210 */ /* 0x000fca0007ffe1ff */
[----:B------:R-:W-:Y:S02]  /*11c0*/  IMAD R6, R5, R6, R9 ;  /* 0x0000000605067224 */ /* 0x000fe400078e0209 */
[----:B------:R-:W-:-:S03]  /*11d0*/  IMAD.MOV.U32 R9, RZ, RZ, RZ ;  /* 0x000000ffff097224 */ /* 0x000fc600078e00ff */
[----:B------:R-:W-:-:S13]  /*11e0*/  ISETP.GE.U32.AND P0, PT, R6, R5, PT ;  /* 0x000000050600720c */ /* 0x000fda0003f06070 */
[----:B------:R-:W-:Y:S02]  /*11f0*/  @P0 IMAD.IADD R6, R6, 0x1, -R5 ;  /* 0x0000000106060824 */ /* 0x000fe400078e0a05 */
[----:B------:R-:W-:-:S03]  /*1200*/  @P0 VIADD R8, R8, 0x1 ;  /* 0x0000000108080836 */ /* 0x000fc60000000000 */
[----:B------:R-:W-:-:S13]  /*1210*/  ISETP.GE.U32.AND P1, PT, R6, R5, PT ;  /* 0x000000050600720c */ /* 0x000fda0003f26070 */
[----:B------:R-:W-:Y:S01]  /*1220*/  @P1 VIADD R8, R8, 0x1 ;  /* 0x0000000108081836 */ /* 0x000fe20000000000 */
[----:B------:R-:W-:Y:S01]  /*1230*/  @!P2 LOP3.LUT R8, RZ, R5, RZ, 0x33, !PT ;  /* 0x00000005ff08a212 */ /* 0x000fe200078e33ff */
[----:B------:R-:W-:Y:S06]  /*1240*/  BRA `(.L_x_280) ;  /* 0x0000000000107947 */ /* 0x000fec0003800000 */
.L_x_279:
[----:B------:R-:W-:-:S07]  /*1250*/  MOV R8, 0x1270 ;  /* 0x0000127000087802 */ /* 0x000fce0000000f00 */
[----:B------:R-:W-:Y:S05]  /*1260*/  CALL.REL.NOINC `($__internal_1_$__cuda_sm20_div_u64) ;  /* 0x0000000800ec7944 */ /* 0x000fea0003c00000 */
[----:B------:R-:W-:Y:S01]  /*1270*/  IMAD.MOV.U32 R8, RZ, RZ, R6 ;  /* 0x000000ffff087224 */ /* 0x000fe200078e0006 */
[----:B------:R-:W-:-:S07]  /*1280*/  MOV R9, R7 ;  /* 0x0000000700097202 */ /* 0x000fce0000000f00 */
.L_x_280:
[----:B------:R-:W-:Y:S05]  /*1290*/  BSYNC.RECONVERGENT B1 ;  /* 0x0000000000017941 */ /* 0x000fea0003800200 */
.L_x_278:
[----:B------:R-:W-:Y:S01]  /*12a0*/  IADD3 R4, P0, PT, R8, R4, RZ ;  /* 0x0000000408047210 */ /* 0x000fe20007f1e0ff */
[----:B------:R-:W1:Y:S01]  /*12b0*/  LDC R6, c[0x0][0x3b0] ;  /* 0x0000ec00ff067b82 */ /* 0x000e620000000800 */
[----:B------:R-:W-:Y:S02]  /*12c0*/  BSSY.RECONVERGENT B1, `(.L_x_281) ;  /* 0x0000031000017945 */ /* 0x000fe40003800200 */
[C---:B------:R-:W-:Y:S01]  /*12d0*/  LOP3.LUT R7, R4.reuse, 0x3, RZ, 0xc0, !PT ;  /* 0x0000000304077812 */ /* 0x040fe200078ec0ff */
[----:B------:R-:W-:Y:S01]  /*12e0*/  IMAD.X R8, RZ, RZ, R9, P0 ;  /* 0x000000ffff087224 */ /* 0x000fe200000e0609 */
[----:B------:R-:W-:Y:S02]  /*12f0*/  ISETP.GE.U32.AND P0, PT, R4, 0x3, PT ;  /* 0x000000030400780c */ /* 0x000fe40003f06070 */
[----:B------:R-:W-:Y:S02]  /*1300*/  ISETP.NE.U32.AND P1, PT, R7, 0x3, PT ;  /* 0x000000030700780c */ /* 0x000fe40003f25070 */
[----:B------:R-:W-:Y:S01]  /*1310*/  ISETP.GE.U32.AND.EX P0, PT, R8, RZ, PT, P0 ;  /* 0x000000ff0800720c */ /* 0x000fe20003f06100 */
[----:B------:R-:W-:Y:S01]  /*1320*/  IMAD.U32 R8, RZ, RZ, UR22 ;  /* 0x00000016ff087e24 */ /* 0x000fe2000f8e00ff */
[----:B------:R-:W-:-:S04]  /*1330*/  ISETP.NE.AND.EX P1, PT, RZ, RZ, PT, P1 ;  /* 0x000000ffff00720c */ /* 0x000fc80003f25310 */
[----:B------:R-:W-:Y:S02]  /*1340*/  SHF.R.S32.HI R8, RZ, 0x1f, R8 ;  /* 0x0000001fff087819 */ /* 0x000fe40000011408 */
[----:B-1----:R-:W-:-:S07]  /*1350*/  SHF.R.S32.HI R16, RZ, 0x1f, R6 ;  /* 0x0000001fff107819 */ /* 0x002fce0000011406 */
[----:B------:R-:W-:Y:S05]  /*1360*/  @!P1 BRA `(.L_x_282) ;  /* 0x0000000000989947 */ /* 0x000fea0003800000 */
[----:B------:R-:W1:Y:S01]  /*1370*/  S2UR UR8, SR_CgaCtaId ;  /* 0x00000000000879c3 */ /* 0x000e620000008800 */
[----:B------:R-:W2:Y:S01]  /*1380*/  LDCU.64 UR14, c[0x0][0x3a8] ;  /* 0x00007500ff0e77ac */ /* 0x000ea20008000a00 */
[----:B------:R-:W-:Y:S02]  /*1390*/  IMAD.U32 R7, RZ, RZ, UR22 ;  /* 0x00000016ff077e24 */ /* 0x000fe4000f8e00ff */
[----:B------:R-:W-:Y:S01]  /*13a0*/  VIADD R9, R4, 0x1 ;  /* 0x0000000104097836 */ /* 0x000fe20000000000 */
[----:B------:R-:W-:Y:S01]  /*13b0*/  UMOV UR5, 0x400 ;  /* 0x0000040000057882 */ /* 0x000fe20000000000 */
[----:B------:R-:W-:Y:S01]  /*13c0*/  USHF.L.U32 UR9, UR22, 0x2, URZ ;  /* 0x0000000216097899 */ /* 0x000fe200080006ff */
[----:B------:R-:W-:Y:S01]  /*13d0*/  SHF.L.U64.HI R4, R7, 0x2, R8 ;  /* 0x0000000207047819 */ /* 0x000fe20000010208 */
[----:B------:R-:W3:Y:S01]  /*13e0*/  LDC R11, c[0x0][0x384] ;  /* 0x0000e100ff0b7b82 */ /* 0x000ee20000000800 */
[----:B------:R-:W-:Y:S01]  /*13f0*/  UIADD3 UR5, UPT, UPT, UR5, 0x80, URZ ;  /* 0x0000008005057890 */ /* 0x000fe2000fffe0ff */
[----:B------:R-:W-:Y:S01]  /*1400*/  LOP3.LUT R9, R9, 0x3, RZ, 0xc0, !PT ;  /* 0x0000000309097812 */ /* 0x000fe200078ec0ff */
[----:B------:R-:W-:Y:S01]  /*1410*/  IMAD R10, R0, UR11, RZ ;  /* 0x0000000b000a7c24 */ /* 0x000fe2000f8e02ff */
[----:B------:R-:W-:-:S02]  /*1420*/  LEA R7, P1, R2, UR9, 0x2 ;  /* 0x0000000902077c11 */ /* 0x000fc4000f8210ff */
[----:B------:R-:W-:Y:S01]  /*1430*/  IADD3 R9, P3, PT, RZ, -R9, RZ ;  /* 0x80000009ff097210 */ /* 0x000fe20007f7e0ff */
[----:B------:R-:W-:Y:S01]  /*1440*/  IMAD R14, R10, UR10, RZ ;  /* 0x0000000a0a0e7c24 */ /* 0x000fe2000f8e02ff */
[----:B------:R-:W-:Y:S02]  /*1450*/  LEA.HI.X R13, R2, R4, R3, 0x2, P1 ;  /* 0x00000004020d7211 */ /* 0x000fe400008f1403 */
[----:B--2---:R-:W-:-:S04]  /*1460*/  IADD3 R12, P1, P2, R7, UR14, R6 ;  /* 0x0000000e070c7c10 */ /* 0x004fc8000fa3e006 */
[----:B------:R-:W-:Y:S01]  /*1470*/  IADD3.X R13, PT, PT, R13, UR15, R16, P1, P2 ;  /* 0x0000000f0d0d7c10 */ /* 0x000fe20008fe4410 */
[----:B-1----:R-:W-:-:S06]  /*1480*/  ULEA UR5, UR8, UR5, 0x18 ;  /* 0x0000000508057291 */ /* 0x002fcc000f8ec0ff */
[----:B------:R-:W-:-:S05]  /*1490*/  VIADD R4, R6, UR5 ;  /* 0x0000000506047c36 */ /* 0x000fca0008000000 */
[----:B---3--:R-:W-:Y:S01]  /*14a0*/  LEA R7, R11, R4, 0x9 ;  /* 0x000000040b077211 */ /* 0x008fe200078e48ff */
[----:B------:R-:W-:-:S04]  /*14b0*/  IMAD.X R4, RZ, RZ, -0x1, P3 ;  /* 0xffffffffff047424 */ /* 0x000fc800018e06ff */
[----:B------:R-:W-:-:S07]  /*14c0*/  IMAD R7, R2, 0x4, R7 ;  /* 0x0000000402077824 */ /* 0x000fce00078e0207 */
.L_x_283:
        /* <DEDUP_REMOVED lines=16> */
.L_x_282:
[----:B------:R-:W-:Y:S05]  /*15d0*/  BSYNC.RECONVERGENT B1 ;  /* 0x0000000000017941 */ /* 0x000fea0003800200 */
.L_x_281:
[----:B------:R-:W-:Y:S05]  /*15e0*/  @!P0 BRA `(.L_x_277) ;  /* 0x0000000000f08947 */ /* 0x000fea0003800000 */
[----:B------:R-:W1:Y:S01]  /*15f0*/  S2UR UR8, SR_CgaCtaId ;  /* 0x00000000000879c3 */ /* 0x000e620000008800 */
[----:B------:R-:W2:Y:S01]  /*1600*/  LDCU.64 UR14, c[0x0][0x3a8] ;  /* 0x00007500ff0e77ac */ /* 0x000ea20008000a00 */
[----:B------:R-:W-:Y:S01]  /*1610*/  IMAD.U32 R9, RZ, RZ, UR22 ;  /* 0x00000016ff097e24 */ /* 0x000fe2000f8e00ff */
[----:B------:R-:W-:Y:S01]  /*1620*/  SHF.L.U32 R17, R5, 0x2, RZ ;  /* 0x0000000205117819 */ /* 0x000fe200000006ff */
[----:B------:R-:W-:Y:S01]  /*1630*/  IMAD R22, R0, UR11, RZ ;  /* 0x0000000b00167c24 */ /* 0x000fe2000f8e02ff */
[----:B------:R-:W-:Y:S01]  /*1640*/  UMOV UR5, 0x400 ;  /* 0x0000040000057882 */ /* 0x000fe20000000000 */
[----:B------:R-:W-:Y:S01]  /*1650*/  SHF.R.U32.HI R20, RZ, 0x1e, R5 ;  /* 0x0000001eff147819 */ /* 0x000fe20000011605 */
[----:B------:R-:W-:Y:S01]  /*1660*/  UIADD3 UR5, UPT, UPT, UR5, 0x80, URZ ;  /* 0x0000008005057890 */ /* 0x000fe2000fffe0ff */
[----:B------:R-:W3:Y:S01]  /*1670*/  LDC R7, c[0x0][0x384] ;  /* 0x0000e100ff077b82 */ /* 0x000ee20000000800 */
[----:B------:R-:W-:Y:S01]  /*1680*/  SHF.L.U64.HI R18, R9, 0x2, R8 ;  /* 0x0000000209127819 */ /* 0x000fe20000010208 */
[----:B------:R-:W-:Y:S01]  /*1690*/  IMAD R22, R22, UR10, RZ ;  /* 0x0000000a16167c24 */ /* 0x000fe2000f8e02ff */
[----:B--2---:R-:W-:-:S04]  /*16a0*/  IADD3 R4, P0, PT, R6, UR14, RZ ;  /* 0x0000000e06047c10 */ /* 0x004fc8000ff1e0ff */
[----:B------:R-:W-:Y:S01]  /*16b0*/  IADD3.X R16, PT, PT, R16, UR15, RZ, P0, !PT ;  /* 0x0000000f10107c10 */ /* 0x000fe200087fe4ff */
[----:B-1----:R-:W-:Y:S02]  /*16c0*/  ULEA UR5, UR8, UR5, 0x18 ;  /* 0x0000000508057291 */ /* 0x002fe4000f8ec0ff */
[----:B------:R-:W-:-:S04]  /*16d0*/  USHF.L.U32 UR8, UR22, 0x2, URZ ;  /* 0x0000000216087899 */ /* 0x000fc800080006ff */
[----:B------:R-:W-:Y:S01]  /*16e0*/  VIADD R6, R6, UR5 ;  /* 0x0000000506067c36 */ /* 0x000fe20008000000 */
[----:B------:R-:W-:-:S03]  /*16f0*/  UMOV UR5, URZ ;  /* 0x000000ff00057c82 */ /* 0x000fc60008000000 */
[----:B---3--:R-:W-:Y:S01]  /*1700*/  IMAD R23, R7, 0x200, R6 ;  /* 0x0000020007177824 */ /* 0x008fe200078e0206 */
[----:B------:R-:W-:-:S03]  /*1710*/  IADD3 R6, P0, PT, R2, UR22, RZ ;  /* 0x0000001602067c10 */ /* 0x000fc6000ff1e0ff */
[----:B------:R-:W-:Y:S02]  /*1720*/  IMAD R23, R2, 0x4, R23 ;  /* 0x0000000402177824 */ /* 0x000fe400078e0217 */
[----:B------:R-:W-:Y:S01]  /*1730*/  IMAD.X R7, R8, 0x1, R3, P0 ;  /* 0x0000000108077824 */ /* 0x000fe200000e0603 */
[----:B------:R-:W-:Y:S01]  /*1740*/  LEA R0, P0, R2, UR8, 0x2 ;  /* 0x0000000802007c11 */ /* 0x000fe2000f8010ff */
[C-C-:B------:R-:W-:Y:S01]  /*1750*/  IMAD R25, R22.reuse, 0x4, R23.reuse ;  /* 0x0000000416197824 */ /* 0x140fe200078e0217 */
[C---:B------:R-:W-:Y:S01]  /*1760*/  LEA R27, R22.reuse, R23, 0x3 ;  /* 0x00000017161b7211 */ /* 0x040fe200078e18ff */
[----:B------:R-:W-:Y:S01]  /*1770*/  IMAD R29, R22, 0xc, R23 ;  /* 0x0000000c161d7824 */ /* 0x000fe200078e0217 */
[C---:B------:R-:W-:Y:S01]  /*1780*/  SHF.L.U64.HI R7, R6.reuse, 0x2, R7 ;  /* 0x0000000206077819 */ /* 0x040fe20000010207 */
[----:B------:R-:W-:Y:S01]  /*1790*/  IMAD.SHL.U32 R6, R6, 0x4, RZ ;  /* 0x0000000406067824 */ /* 0x000fe200078e00ff */
[----:B------:R-:W-:Y:S02]  /*17a0*/  LEA.HI.X R18, R2, R18, R3, 0x2, P0 ;  /* 0x0000001202127211 */ /* 0x000fe400000f1403 */
[-C--:B------:R-:W-:Y:S01]  /*17b0*/  IADD3 R21, P0, PT, R17, R0.reuse, RZ ;  /* 0x0000000011157210 */ /* 0x080fe20007f1e0ff */
[C---:B------:R-:W-:Y:S01]  /*17c0*/  IMAD.WIDE.U32 R6, R5.reuse, 0xc, R6 ;  /* 0x0000000c05067825 */ /* 0x040fe200078e0006 */
[----:B------:R-:W-:-:S03]  /*17d0*/  LEA R19, P1, R5, R0, 0x3 ;  /* 0x0000000005137211 */ /* 0x000fc600078218ff */
[----:B------:R-:W-:Y:S01]  /*17e0*/  IMAD.X R24, R20, 0x1, R18, P0 ;  /* 0x0000000114187824 */ /* 0x000fe200000e0612 */
[----:B------:R-:W-:Y:S01]  /*17f0*/  LEA.HI.X R26, R5, R18, RZ, 0x3, P1 ;  /* 0x00000012051a7211 */ /* 0x000fe200008f1cff */
[----:B------:R-:W-:-:S08]  /*1800*/  VIADD R28, R7, UR5 ;  /* 0x00000005071c7c36 */ /* 0x000fd00008000000 */
.L_x_284:
[C---:B------:R-:W-:Y:S02]  /*1810*/  IADD3 R12, P0, PT, R4.reuse, R0, RZ ;  /* 0x00000000040c7210 */ /* 0x040fe40007f1e0ff */
[----:B------:R-:W-:-:S03]  /*1820*/  IADD3 R8, P1, PT, R4, R21, RZ ;  /* 0x0000001504087210 */ /* 0x000fc60007f3e0ff */
[----:B------:R-:W-:Y:S01]  /*1830*/  IMAD.X R13, R16, 0x1, R18, P0 ;  /* 0x00000001100d7824 */ /* 0x000fe200000e0612 */
[----:B------:R-:W-:Y:S01]  /*1840*/  IADD3 R10, P0, PT, R4, R19, RZ ;  /* 0x00000013040a7210 */ /* 0x000fe20007f1e0ff */
[----:B------:R-:W-:Y:S01]  /*1850*/  IMAD.X R9, R16, 0x1, R24, P1 ;  /* 0x0000000110097824 */ /* 0x000fe200008e0618 */
[----:B------:R-:W-:Y:S02]  /*1860*/  IADD3 R14, P1, PT, R4, R6, RZ ;  /* 0x00000006040e7210 */ /* 0x000fe40007f3e0ff */
[----:B------:R-:W-:Y:S01]  /*1870*/  @!PT LDS RZ, [RZ] ;  /* 0x00000000fffff984 */ /* 0x000fe20000000800 */
[----:B------:R-:W-:Y:S01]  /*1880*/  @!PT LDS RZ, [RZ] ;  /* 0x00000000fffff984 */ /* 0x000fe20000000800 */
[----:B------:R-:W-:Y:S01]  /*1890*/  @!PT LDS RZ, [RZ] ;  /* 0x00000000fffff984 */ /* 0x000fe20000000800 */
[----:B------:R1:W-:Y:S01]  /*18a0*/  LDGSTS.E [R23+0x80], desc[UR20][R12.64] ;  /* 0x000800000c177fae */ /* 0x0003e2000b9a1014 */
[C---:B------:R-:W-:Y:S01]  /*18b0*/  IMAD.X R11, R16.reuse, 0x1, R26, P0 ;  /* 0x00000001100b7824 */ /* 0x040fe200000e061a */
[----:B------:R-:W-:Y:S01]  /*18c0*/  IADD3 R2, P0, PT, R17, R2, RZ ;  /* 0x0000000211027210 */ /* 0x000fe20007f1e0ff */
[----:B------:R-:W-:Y:S01]  /*18d0*/  IMAD.X R15, R16, 0x1, R28, P1 ;  /* 0x00000001100f7824 */ /* 0x000fe200008e061c */
[C---:B------:R-:W-:Y:S01]  /*18e0*/  LEA R4, P1, R5.reuse, R4, 0x4 ;  /* 0x0000000405047211 */ /* 0x040fe200078220ff */
[----:B------:R2:W-:Y:S02]  /*18f0*/  LDGSTS.E [R25+0x80], desc[UR20][R8.64] ;  /* 0x0008000008197fae */ /* 0x0005e4000b9a1014 */
[----:B------:R-:W-:Y:S01]  /*1900*/  IMAD.X R3, R20, 0x1, R3, P0 ;  /* 0x0000000114037824 */ /* 0x000fe200000e0603 */
[----:B------:R-:W-:Y:S01]  /*1910*/  ISETP.GE.U32.AND P0, PT, R2, UR7, PT ;  /* 0x0000000702007c0c */ /* 0x000fe2000bf06070 */
[----:B------:R3:W-:Y:S01]  /*1920*/  LDGSTS.E [R27+0x80], desc[UR20][R10.64] ;  /* 0x000800000a1b7fae */ /* 0x0007e2000b9a1014 */
[----:B------:R-:W-:-:S02]  /*1930*/  LEA.HI.X R16, R5, R16, RZ, 0x4, P1 ;  /* 0x0000001005107211 */ /* 0x000fc400008f24ff */
[----:B------:R-:W-:Y:S01]  /*1940*/  ISETP.GE.U32.AND.EX P0, PT, R3, UR13, PT, P0 ;  /* 0x0000000d03007c0c */ /* 0x000fe2000bf06100 */
[----:B------:R4:W-:Y:S01]  /*1950*/  LDGSTS.E [R29+0x80], desc[UR20][R14.64] ;  /* 0x000800000e1d7fae */ /* 0x0009e2000b9a1014 */
[C---:B-1----:R-:W-:Y:S01]  /*1960*/  LEA R23, R22.reuse, R23, 0x4 ;  /* 0x0000001716177211 */ /* 0x042fe200078e20ff */
[C---:B--2---:R-:W-:Y:S02]  /*1970*/  IMAD R25, R22.reuse, 0x10, R25 ;  /* 0x0000001016197824 */ /* 0x044fe400078e0219 */
[C---:B---3--:R-:W-:Y:S02]  /*1980*/  IMAD R27, R22.reuse, 0x10, R27 ;  /* 0x00000010161b7824 */ /* 0x048fe400078e021b */
[----:B----4-:R-:W-:-:S06]  /*1990*/  IMAD R29, R22, 0x10, R29 ;  /* 0x00000010161d7824 */ /* 0x010fcc00078e021d */
[----:B------:R-:W-:Y:S05]  /*19a0*/  @!P0 BRA `(.L_x_284) ;  /* 0xfffffffc00988947 */ /* 0x000fea000383ffff */
.L_x_277:
[----:B------:R-:W-:Y:S05]  /*19b0*/  BSYNC.RECONVERGENT B0 ;  /* 0x0000000000007941 */ /* 0x000fea0003800200 */
.L_x_276:
[----:B------:R-:W0:Y:S01]  /*19c0*/  LDGDEPBAR ;  /* 0x00000000000079af */ /* 0x000e220000000000 */
[----:B------:R-:W-:-:S04]  /*19d0*/  DEPBAR.LE SB0, 0x0 ;  /* 0x000080000000791a */ /* 0x000fc80000000000 */
[----:B------:R-:W-:Y:S06]  /*19e0*/  BAR.SYNC.DEFER_BLOCKING 0x0 ;  /* 0x0000000000007b1d */ /* 0x000fec0000010000 */
.L_x_266:
[----:B------:R-:W-:-:S09]  /*19f0*/  UISETP.GT.AND UP0, UPT, UR24, UR6, UPT ;  /* 0x000000061800728c */ /* 0x000fd2000bf04270 */
[----:B------:R-:W-:Y:S05]  /*1a00*/  BRA.U UP0, `(.L_x_285) ;  /* 0x0000000100807547 */ /* 0x000fea000b800000 */
        /* <DEDUP_REMOVED lines=10> */
[----:B----4-:R-:W-:Y:S01]  /*1ab0*/  UIMAD.WIDE UR4, UR22, 0x4, UR4 ;  /* 0x00000004160478a5 */ /* 0x010fe2000f8e0204 */
[----:B--2---:R-:W-:-:S03]  /*1ac0*/  IMAD R0, R3, 0x200, R0 ;  /* 0x0000020003007824 */ /* 0x004fc600078e0200 */
[----:B-1----:R-:W-:Y:S02]  /*1ad0*/  LEA R7, R7, R2, 0x18 ;  /* 0x0000000207077211 */ /* 0x002fe400078ec0ff */
[C---:B---3--:R-:W-:Y:S02]  /*1ae0*/  LEA R2, R5.reuse, UR6, 0x2 ;  /* 0x0000000605027c11 */ /* 0x048fe4000f8e10ff */
[----:B------:R-:W-:-:S03]  /*1af0*/  LEA R0, R5, R0, 0x2 ;  /* 0x0000000005007211 */ /* 0x000fc600078e10ff */
[----:B------:R-:W-:Y:S01]  /*1b00*/  IMAD.IADD R6, R7, 0x1, R2 ;  /* 0x0000000107067824 */ /* 0x000fe200078e0202 */
[----:B------:R-:W-:Y:S01]  /*1b10*/  IADD3 R4, PT, PT, R0, 0x80, R7 ;  /* 0x0000008000047810 */ /* 0x000fe20007ffe007 */
[----:B------:R-:W-:-:S07]  /*1b20*/  IMAD.MOV R0, RZ, RZ, -R3 ;  /* 0x000000ffff007224 */ /* 0x000fce00078e0a03 */
.L_x_286:
[----:B-1----:R-:W-:Y:S01]  /*1b30*/  LDS R7, [R6] ;  /* 0x0000000006077984 */ /* 0x002fe20000000800 */
[----:B------:R-:W-:Y:S02]  /*1b40*/  VIADD R0, R0, 0x1 ;  /* 0x0000000100007836 */ /* 0x000fe40000000000 */
[----:B------:R-:W-:Y:S01]  /*1b50*/  IMAD.U32 R2, RZ, RZ, UR4 ;  /* 0x00000004ff027e24 */ /* 0x000fe2000f8e00ff */
[----:B------:R-:W1:Y:S01]  /*1b60*/  LDS R8, [R4] ;  /* 0x0000000004087984 */ /* 0x000e620000000800 */
[----:B------:R-:W-:Y:S01]  /*1b70*/  IMAD.U32 R3, RZ, RZ, UR5 ;  /* 0x00000005ff037e24 */ /* 0x000fe2000f8e00ff */
[----:B------:R-:W-:Y:S01]  /*1b80*/  ISETP.NE.AND P0, PT, R0, RZ, PT ;  /* 0x000000ff0000720c */ /* 0x000fe20003f05270 */
[----:B------:R-:W-:-:S04]  /*1b90*/  IMAD.WIDE R2, R5, 0x4, R2 ;  /* 0x0000000405027825 */ /* 0x000fc800078e0202 */
[----:B-1----:R-:W-:-:S05]  /*1ba0*/  FMUL R7, R7, R8 ;  /* 0x0000000807077220 */ /* 0x002fca0000400000 */
[----:B------:R1:W-:Y:S03]  /*1bb0*/  STG.E desc[UR20][R2.64], R7 ;  /* 0x0000000702007986 */ /* 0x0003e6000c101914 */
[----:B------:R-:W-:Y:S05]  /*1bc0*/  @!P0 EXIT ;  /* 0x000000000000894d */ /* 0x000fea0003800000 */
[----:B------:R-:W-:Y:S01]  /*1bd0*/  IADD3 R4, PT, PT, R4, 0x200, RZ ;  /* 0x0000020004047810 */ /* 0x000fe20007ffe0ff */
[----:B------:R-:W-:Y:S02]  /*1be0*/  VIADD R6, R6, 0x200 ;  /* 0x0000020006067836 */ /* 0x000fe40000000000 */
[----:B------:R-:W-:Y:S01]  /*1bf0*/  VIADD R5, R5, 0x80 ;  /* 0x0000008005057836 */ /* 0x000fe20000000000 */
[----:B------:R-:W-:Y:S06]  /*1c00*/  BRA `(.L_x_286) ;  /* 0xfffffffc00c87947 */ /* 0x000fec000383ffff */
.L_x_285:
[----:B------:R-:W1:Y:S02]  /*1c10*/  LDC R0, c[0x0][0x384] ;  /* 0x0000e100ff007b82 */ /* 0x000e640000000800 */
[----:B-1----:R-:W-:-:S13]  /*1c20*/  ISETP.GE.AND P0, PT, R0, 0x1, PT ;  /* 0x000000010000780c */ /* 0x002fda0003f06270 */
[----:B------:R-:W-:Y:S05]  /*1c30*/  @!P0 EXIT ;  /* 0x000000000000894d */ /* 0x000fea0003800000 */
[----:B------:R-:W1:Y:S01]  /*1c40*/  S2R R5, SR_TID.X ;  /* 0x0000000000057919 */ /* 0x000e620000002100 */
[----:B------:R-:W2:Y:S01]  /*1c50*/  LDC R3, c[0x0][0x3b0] ;  /* 0x0000ec00ff037b82 */ /* 0x000ea20000000800 */
[----:B------:R-:W3:Y:S01]  /*1c60*/  LDCU UR6, c[0x0][0x3a0] ;  /* 0x00007400ff0677ac */ /* 0x000ee20008000800 */
[----:B------:R-:W-:Y:S01]  /*1c70*/  MOV R2, 0x400 ;  /* 0x0000040000027802 */ /* 0x000fe20000000f00 */
[----:B------:R-:W4:Y:S01]  /*1c80*/  S2R R7, SR_CgaCtaId ;  /* 0x0000000000077919 */ /* 0x000f220000008800 */
[----:B------:R-:W5:Y:S03]  /*1c90*/  LDCU.64 UR4, c[0x0][0x390] ;  /* 0x00007200ff0477ac */ /* 0x000f660008000a00 */
[----:B------:R-:W-:Y:S01]  /*1ca0*/  VIADD R4, R2, 0x80 ;  /* 0x0000008002047836 */ /* 0x000fe20000000000 */
[----:B-----5:R-:W-:Y:S01]  /*1cb0*/  UIMAD.WIDE UR4, UR22, 0x4, UR4 ;  /* 0x00000004160478a5 */ /* 0x020fe2000f8e0204 */
[----:B--2---:R-:W-:-:S02]  /*1cc0*/  IMAD R2, R0, 0x200, R3 ;  /* 0x0000020000027824 */ /* 0x004fc400078e0203 */
[----:B------:R-:W-:Y:S02]  /*1cd0*/  IMAD.MOV R0, RZ, RZ, -R0 ;  /* 0x000000ffff007224 */ /* 0x000fe400078e0a00 */
[C---:B-1----:R-:W-:Y:S01]  /*1ce0*/  IMAD R2, R5.reuse, 0x4, R2 ;  /* 0x0000000405027824 */ /* 0x042fe200078e0202 */
[----:B---3--:R-:W-:Y:S02]  /*1cf0*/  LEA R6, R5, UR6, 0x2 ;  /* 0x0000000605067c11 */ /* 0x008fe4000f8e10ff */
[----:B----4-:R-:W-:-:S04]  /*1d00*/  LEA R7, R7, R4, 0x18 ;  /* 0x0000000407077211 */ /* 0x010fc800078ec0ff */
[----:B------:R-:W-:Y:S02]  /*1d10*/  IADD3 R6, PT, PT, R7, R6, RZ ;  /* 0x0000000607067210 */ /* 0x000fe40007ffe0ff */
[----:B------:R-:W-:-:S07]  /*1d20*/  IADD3 R4, PT, PT, R2, 0x80, R7 ;  /* 0x0000008002047810 */ /* 0x000fce0007ffe007 */
.L_x_287:
[----:B------:R-:W-:Y:S01]  /*1d30*/  ISETP.GE.AND P0, PT, R5, UR23, PT ;  /* 0x0000001705007c0c */ /* 0x000fe2000bf06270 */
        /* <DEDUP_REMOVED lines=14> */
        .weak           $__internal_1_$__cuda_sm20_div_u64
        .type           $__internal_1_$__cuda_sm20_div_u64,@function
        .size           $__internal_1_$__cuda_sm20_div_u64,(.L_x_327 - $__internal_1_$__cuda_sm20_div_u64)
$__internal_1_$__cuda_sm20_div_u64:
[----:B------:R-:W-:Y:S02]  /*1e20*/  IMAD.U32 R15, RZ, RZ, UR4 ;  /* 0x00000004ff0f7e24 */ /* 0x000fe4000f8e00ff */
[----:B------:R-:W-:-:S04]  /*1e30*/  IMAD.MOV.U32 R14, RZ, RZ, R5 ;  /* 0x000000ffff0e7224 */ /* 0x000fc800078e0005 */
        /* <DEDUP_REMOVED lines=9> */
[----:B------:R-:W-:Y:S01]  /*1ed0*/  IMAD.X R19, RZ, RZ, ~R13, P0 ;  /* 0x000000ffff137224 */ /* 0x000fe200000e0e0d */
[----:B------:R-:W-:-:S03]  /*1ee0*/  MOV R13, R6 ;  /* 0x00000006000d7202 */ /* 0x000fc60000000f00 */
[-C--:B------:R-:W-:Y:S02]  /*1ef0*/  IMAD R15, R7, R19.reuse, RZ ;  /* 0x00000013070f7224 */ /* 0x080fe400078e02ff */
[----:B------:R-:W-:-:S04]  /*1f00*/  IMAD.WIDE.U32 R12, P0, R6, R19, R12 ;  /* 0x00000013060c7225 */ /* 0x000fc8000780000c */
[----:B------:R-:W-:-:S04]  /*1f10*/  IMAD.HI.U32 R11, R7, R19, RZ ;  /* 0x00000013070b7227 */ /* 0x000fc800078e00ff */
[----:B------:R-:W-:-:S04]  /*1f20*/  IMAD.HI.U32 R12, P1, R7, R17, R12 ;  /* 0x00000011070c7227 */ /* 0x000fc8000782000c */
[----:B------:R-:W-:Y:S01]  /*1f30*/  IMAD.X R11, R11, 0x1, R7, P0 ;  /* 0x000000010b0b7824 */ /* 0x000fe200000e0607 */
[----:B------:R-:W-:-:S04]  /*1f40*/  IADD3 R13, P2, PT, R15, R12, RZ ;  /* 0x0000000c0f0d7210 */ /* 0x000fc80007f5e0ff */
[----:B------:R-:W-:Y:S01]  /*1f50*/  IADD3.X R11, PT, PT, RZ, RZ, R11, P2, P1 ;  /* 0x000000ffff0b7210 */ /* 0x000fe200017e240b */
[----:B------:R-:W-:-:S04]  /*1f60*/  IMAD.WIDE.U32 R6, R13, R5, RZ ;  /* 0x000000050d067225 */ /* 0x000fc800078e00ff */
[----:B------:R-:W-:Y:S01]  /*1f70*/  IMAD R12, R13, UR4, R7 ;  /* 0x000000040d0c7c24 */ /* 0x000fe2000f8e0207 */
[----:B------:R-:W-:-:S03]  /*1f80*/  IADD3 R7, P0, PT, RZ, -R6, RZ ;  /* 0x80000006ff077210 */ /* 0x000fc60007f1e0ff */
[----:B------:R-:W-:Y:S02]  /*1f90*/  IMAD R6, R11, R5, R12 ;  /* 0x000000050b067224 */ /* 0x000fe400078e020c */
[----:B------:R-:W-:-:S04]  /*1fa0*/  IMAD.HI.U32 R12, R13, R7, RZ ;  /* 0x000000070d0c7227 */ /* 0x000fc800078e00ff */
[----:B------:R-:W-:-:S04]  /*1fb0*/  IMAD.X R6, RZ, RZ, ~R6, P0 ;  /* 0x000000ffff067224 */ /* 0x000fc800000e0e06 */
        /* <DEDUP_REMOVED lines=15> */
[----:B------:R-:W-:-:S03]  /*20b0*/  IMAD.WIDE.U32 R6, R12, R5, RZ ;  /* 0x000000050c067225 */ /* 0x000fc600078e00ff */
[----:B------:R-:W-:Y:S01]  /*20c0*/  IADD3.X R14, PT, PT, RZ, R11, RZ, P1, !PT ;  /* 0x0000000bff0e7210 */ /* 0x000fe20000ffe4ff */
[----:B------:R-:W-:Y:S01]  /*20d0*/  IMAD R7, R12, UR4, R7 ;  /* 0x000000040c077c24 */ /* 0x000fe2000f8e0207 */
[----:B------:R-:W-:Y:S02]  /*20e0*/  IADD3 R16, P1, PT, -R6, R9, RZ ;  /* 0x0000000906107210 */ /* 0x000fe40007f3e1ff */
[----:B------:R-:W-:Y:S01]  /*20f0*/  IADD3 R9, P2, PT, R12, 0x1, RZ ;  /* 0x000000010c097810 */ /* 0x000fe20007f5e0ff */
[-C--:B------:R-:W-:Y:S01]  /*2100*/  IMAD R7, R14, R5.reuse, R7 ;  /* 0x000000050e077224 */ /* 0x080fe200078e0207 */
[----:B------:R-:W-:-:S03]  /*2110*/  ISETP.GE.U32.AND P0, PT, R16, R5, PT ;  /* 0x000000051000720c */ /* 0x000fc60003f06070 */
[----:B------:R-:W-:Y:S01]  /*2120*/  IMAD.X R11, R10, 0x1, ~R7, P1 ;  /* 0x000000010a0b7824 */ /* 0x000fe200008e0e07 */
[----:B------:R-:W-:Y:S01]  /*2130*/  IADD3 R6, P1, PT, -R5, R16, RZ ;  /* 0x0000001005067210 */ /* 0x000fe20007f3e1ff */
[----:B------:R-:W-:-:S03]  /*2140*/  IMAD.X R7, RZ, RZ, R14, P2 ;  /* 0x000000ffff077224 */ /* 0x000fc600010e060e */
[C---:B------:R-:W-:Y:S02]  /*2150*/  ISETP.GE.U32.AND.EX P0, PT, R11.reuse, UR4, PT, P0 ;  /* 0x000000040b007c0c */ /* 0x040fe4000bf06100 */
[----:B------:R-:W-:Y:S02]  /*2160*/  IADD3.X R10, PT, PT, R11, ~UR4, RZ, P1, !PT ;  /* 0x800000040b0a7c10 */ /* 0x000fe40008ffe4ff */
[----:B------:R-:W-:Y:S02]  /*2170*/  SEL R6, R6, R16, P0 ;  /* 0x0000001006067207 */ /* 0x000fe40000000000 */
[----:B------:R-:W-:Y:S02]  /*2180*/  SEL R9, R9, R12, P0 ;  /* 0x0000000c09097207 */ /* 0x000fe40000000000 */
[----:B------:R-:W-:Y:S02]  /*2190*/  SEL R10, R10, R11, P0 ;  /* 0x0000000b0a0a7207 */ /* 0x000fe40000000000 */
[----:B------:R-:W-:-:S02]  /*21a0*/  SEL R14, R7, R14, P0 ;  /* 0x0000000e070e7207 */ /* 0x000fc40000000000 */
[----:B------:R-:W-:Y:S02]  /*21b0*/  ISETP.GE.U32.AND P0, PT, R6, R5, PT ;  /* 0x000000050600720c */ /* 0x000fe40003f06070 */
[----:B------:R-:W-:Y:S02]  /*21c0*/  IADD3 R6, P2, PT, R9, 0x1, RZ ;  /* 0x0000000109067810 */ /* 0x000fe40007f5e0ff */
[----:B------:R-:W-:Y:S02]  /*21d0*/  ISETP.GE.U32.AND.EX P0, PT, R10, UR4, PT, P0 ;  /* 0x000000040a007c0c */ /* 0x000fe4000bf06100 */
[----:B------:R-:W-:Y:S01]  /*21e0*/  ISETP.NE.U32.AND P1, PT, R5, RZ, PT ;  /* 0x000000ff0500720c */ /* 0x000fe20003f25070 */
[----:B------:R-:W-:Y:S01]  /*21f0*/  IMAD.X R7, RZ, RZ, R14, P2 ;  /* 0x000000ffff077224 */ /* 0x000fe200010e060e */
[----:B------:R-:W-:Y:S01]  /*2200*/  SEL R6, R6, R9, P0 ;  /* 0x0000000906067207 */ /* 0x000fe20000000000 */
[----:B------:R-:W-:Y:S01]  /*2210*/  IMAD.MOV.U32 R9, RZ, RZ, 0x0 ;  /* 0x00000000ff097424 */ /* 0x000fe200078e00ff */
[----:B------:R-:W-:-:S02]  /*2220*/  ISETP.NE.AND.EX P1, PT, RZ, UR4, PT, P1 ;  /* 0x00000004ff007c0c */ /* 0x000fc4000bf25310 */
[----:B------:R-:W-:Y:S02]  /*2230*/  SEL R7, R7, R14, P0 ;  /* 0x0000000e07077207 */ /* 0x000fe40000000000 */
[----:B------:R-:W-:Y:S02]  /*2240*/  SEL R6, R6, 0xffffffff, P1 ;  /* 0xffffffff06067807 */ /* 0x000fe40000800000 */
[----:B------:R-:W-:Y:S01]  /*2250*/  SEL R7, R7, 0xffffffff, P1 ;  /* 0xffffffff07077807 */ /* 0x000fe20000800000 */
[----:B------:R-:W-:Y:S06]  /*2260*/  RET.REL.NODEC R8 `(_ZN3cub18CUB_300001_SM_10006detail9transform16transform_kernelINS2_10policy_hubILb0EN4cuda3std3__45tupleIJN6thrust24THRUST_300001_SM_1000_NS6detail15normal_iteratorINSA_10device_ptrIfEEEESF_EEEE10policy1000EiNS7_10multipliesIfEESF_JPfSL_EEEvT0_iT1_T2_DpNS2_10kernel_argIT3_EE) ;  /* 0xffffffdc08647950 */ /* 0x000fec0003c3ffff */
.L_x_288:
        /* <DEDUP_REMOVED lines=9> */
.L_x_327:


//--------------------- .text._ZN3cub18CUB_300001_SM_10006detail9transform16transform_kernelINS2_10policy_hubILb1EN4cuda3std3__45tupleIJN6thrust24THRUST_300001_SM_1000_NS6detail15normal_iteratorINSA_10device_ptrIfEEEESF_EEEE10policy1000El16smoother_functorSF_JPfSK_EEEvT0_iT1_T2_DpNS2_10kernel_argIT3_EE --------------------------
	.section	.text._ZN3cub18CUB_300001_SM_10006detail9transform16transform_kernelINS2_10policy_hubILb1EN4cuda3std3__45tupleIJN6thrust24THRUST_300001_SM_1000_NS6detail15normal_iteratorINSA_10device_ptrIfEEEESF_EEEE10policy1000El16smoother_functorSF_JPfSK_EEEvT0_iT1_T2_DpNS2_10kernel_argIT3_EE,"ax",@progbits
	.align	128
        .global         _ZN3cub18CUB_300001_SM_10006detail9transform16transform_kernelINS2_10policy_hubILb1EN4cuda3std3__45tupleIJN6thrust24THRUST_300001_SM_1000_NS6detail15normal_iteratorINSA_10device_ptrIfEEEESF_EEEE10policy1000El16smoother_functorSF_JPfSK_EEEvT0_iT1_T2_DpNS2_10kernel_argIT3_EE
        .type           _ZN3cub18CUB_300001_SM_10006detail9transform16transform_kernelINS2_10policy_hubILb1EN4cuda3std3__45tupleIJN6thrust24THRUST_300001_SM_1000_NS6detail15normal_iteratorINSA_10device_ptrIfEEEESF_EEEE10policy1000El16smoother_functorSF_JPfSK_EEEvT0_iT1_T2_DpNS2_10kernel_argIT3_EE,@function
        .size           _ZN3cub18CUB_300001_SM_10006detail9transform16transform_kernelINS2_10policy_hubILb1EN4cuda3std3__45tupleIJN6thrust24THRUST_300001_SM_1000_NS6detail15normal_iteratorINSA_10device_ptrIfEEEESF_EEEE10policy1000El16smoother_functorSF_JPfSK_EEEvT0_iT1_T2_DpNS2_10kernel_argIT3_EE,(.L_x_336 - _ZN3cub18CUB_300001_SM_10006detail9transform16transform_kernelINS2_10policy_hubILb1EN4cuda3std3__45tupleIJN6thrust24THRUST_300001_SM_1000_NS6detail15normal_iteratorINSA_10device_ptrIfEEEESF_EEEE10policy1000El16smoother_functorSF_JPfSK_EEEvT0_iT1_T2_DpNS2_10kernel_argIT3_EE)
        .other          _ZN3cub18CUB_300001_SM_10006detail9transform16transform_kernelINS2_10policy_hubILb1EN4cuda3std3__45tupleIJN6thrust24THRUST_300001_SM_1000_NS6detail15normal_iteratorINSA_10device_ptrIfEEEESF_EEEE10policy1000El16smoother_functorSF_JPfSK_EEEvT0_iT1_T2_DpNS2_10kernel_argIT3_EE,@"STO_CUDA_ENTRY STV_DEFAULT"
_ZN3cub18CUB_300001_SM_10006detail9transform16transform_kernelINS2_10policy_hubILb1EN4cuda3std3__45tupleIJN6thrust24THRUST_300001_SM_1000_NS6detail15normal_iteratorINSA_10device_ptrIfEEEESF_EEEE10policy1000El16smoother_functorSF_JPfSK_EEEvT0_iT1_T2_DpNS2_10kernel_argIT3_EE:
.text._ZN3cub18CUB_300001_SM_10006detail9transform16transform_kernelINS2_10policy_hubILb1EN4cuda3std3__45tupleIJN6thrust24THRUST_300001_SM_1000_NS6detail15normal_iteratorINSA_10device_ptrIfEEEESF_EEEE10policy1000El16smoother_functorSF_JPfSK_EEEvT0_iT1_T2_DpNS2_10kernel_argIT3_EE:
[----:B------:R-:W-:Y:S08]  /*0000*/  LDC R1, c[0x0][0x37c] ;  /* 0x0000df00ff017b82 */ /* 0x000ff00000000800 */
[----:B------:R-:W0:Y:S01]  /*0010*/  LDC R0, c[0x0][0x388] ;  /* 0x0000e200ff007b82 */ /* 0x000e220000000800 */
[----:B------:R-:W1:Y:S01]  /*0020*/  LDCU.64 UR6, c[0x0][0x380] ;  /* 0x00007000ff0677ac */ /* 0x000e620008000a00 */
[----:B------:R-:W2:Y:S01]  /*0030*/  S2R R9, SR_TID.X ;  /* 0x0000000000097919 */ /* 0x000ea20000002100 */
[----:B------:R-:W-:Y:S05]  /*0040*/  BSSY.RECONVERGENT B0, `(.L_x_289) ;  /* 0x0000029000007945 */ /* 0x000fea0003800200 */
[----:B------:R-:W3:Y:S01]  /*0050*/  S2UR UR4, SR_CTAID.X ;  /* 0x00000000000479c3 */ /* 0x000ee20000002500 */
[----:B0-----:R-:W-:-:S05]  /*0060*/  IMAD.SHL.U32 R5, R0, 0x80, RZ ;  /* 0x0000008000057824 */ /* 0x001fca00078e00ff */
[----:B------:R-:W-:Y:S01]  /*0070*/  SHF.R.S32.HI R4, RZ, 0x1f, R5 ;  /* 0x0000001fff047819 */ /* 0x000fe20000011405 */
[----:B---3--:R-:W-:-:S04]  /*0080*/  IMAD.WIDE.U32 R2, R5, UR4, RZ ;  /* 0x0000000405027c25 */ /* 0x008fc8000f8e00ff */
[----:B------:R-:W-:Y:S01]  /*0090*/  IMAD R7, R4, UR4, RZ ;  /* 0x0000000404077c24 */ /* 0x000fe2000f8e02ff */
[----:B-1----:R-:W-:Y:S01]  /*00a0*/  IADD3 R8, P1, PT, -R2, UR6, RZ ;  /* 0x0000000602087c10 */ /* 0x002fe2000ff3e1ff */
[----:B--2---:R-:W-:Y:S02]  /*00b0*/  IMAD.SHL.U32 R13, R9, 0x80, RZ ;  /* 0x00000080090d7824 */ /* 0x004fe400078e00ff */
[----:B------:R-:W-:Y:S01]  /*00c0*/  IMAD.IADD R7, R3, 0x1, R7 ;  /* 0x0000000103077824 */ /* 0x000fe200078e0207 */
[----:B------:R-:W-:-:S04]  /*00d0*/  ISETP.LT.U32.AND P0, PT, R8, R5, PT ;  /* 0x000000050800720c */ /* 0x000fc80003f01070 */
[----:B------:R-:W-:-:S04]  /*00e0*/  IADD3.X R11, PT, PT, ~R7, UR7, RZ, P1, !PT ;  /* 0x00000007070b7c10 */ /* 0x000fc80008ffe5ff */
[----:B------:R-:W-:-:S04]  /*00f0*/  ISETP.LT.AND.EX P0, PT, R11, R4, PT, P0 ;  /* 0x000000040b00720c */ /* 0x000fc80003f01300 */
[----:B------:R-:W-:-:S05]  /*0100*/  SEL R8, R8, R5, P0 ;  /* 0x0000000508087207 */ /* 0x000fca0000000000 */
[----:B------:R-:W-:-:S05]  /*0110*/  IMAD.SHL.U32 R4, R8, 0x4, RZ ;  /* 0x0000000408047824 */ /* 0x000fca00078e00ff */
[----:B------:R-:W-:-:S13]  /*0120*/  ISETP.GE.AND P0, PT, R13, R4, PT ;  /* 0x000000040d00720c */ /* 0x000fda0003f06270 */
[----:B------:R-:W-:Y:S05]  /*0130*/  @P0 BRA `(.L_x_290) ;  /* 0x0000000000640947 */ /* 0x000fea0003800000 */
[----:B------:R-:W0:Y:S01]  /*0140*/  LDCU.64 UR4, c[0x0][0x3a0] ;  /* 0x00007400ff0477ac */ /* 0x000e220008000a00 */
[C---:B------:R-:W-:Y:S01]  /*0150*/  IMAD.SHL.U32 R6, R2.reuse, 0x4, RZ ;  /* 0x0000000402067824 */ /* 0x040fe200078e00ff */
[----:B------:R-:W-:Y:S01]  /*0160*/  SHF.L.U64.HI R12, R2, 0x2, R7 ;  /* 0x00000002020c7819 */ /* 0x000fe20000010207 */
[----:B------:R-:W-:Y:S01]  /*0170*/  BSSY.RECONVERGENT B1, `(.L_x_291) ;  /* 0x000000b000017945 */ /* 0x000fe20003800200 */
[----:B------:R-:W-:Y:S02]  /*0180*/  IMAD.MOV.U32 R15, RZ, RZ, R13 ;  /* 0x000000ffff0f7224 */ /* 0x000fe400078e000d */
[----:B0-----:R-:W-:-:S04]  /*0190*/  IADD3 R10, P0, PT, R6, UR4, RZ ;  /* 0x00000004060a7c10 */ /* 0x001fc8000ff1e0ff */
[----:B------:R-:W-:-:S03]  /*01a0*/  IADD3.X R11, PT, PT, R12, UR5, RZ, P0, !PT ;  /* 0x000000050c0b7c10 */ /* 0x000fc600087fe4ff */
[----:B------:R-:W-:-:S07]  /*01b0*/  IMAD.WIDE.U32 R10, R9, 0x80, R10 ;  /* 0x00000080090a7825 */ /* 0x000fce00078e000a */
.L_x_292:
[----:B------:R-:W-:Y:S01]  /*01c0*/  VIADD R15, R15, 0x4000 ;  /* 0x000040000f0f7836 */ /* 0x000fe20000000000 */
[----:B------:R0:W-:Y:S04]  /*01d0*/  CCTL.E.PF2 [R10] ;  /* 0x000000000a00798f */ /* 0x0001e80000800100 */
[----:B------:R-:W-:Y:S02]  /*01e0*/  ISETP.GE.AND P0, PT, R15, R4, PT ;  /* 0x000000040f00720c */ /* 0x000fe40003f06270 */
[----:B0-----:R-:W-:-:S05]  /*01f0*/  IADD3 R10, P1, PT, R10, 0x4000, RZ ;  /* 0x000040000a0a7810 */ /* 0x001fca0007f3e0ff */
[----:B------:R-:W-:-:S06]  /*0200*/  IMAD.X R11, RZ, RZ, R11, P1 ;  /* 0x000000ffff0b7224 */ /* 0x000fcc00008e060b */
[----:B------:R-:W-:Y:S05]  /*0210*/  @!P0 BRA `(.L_x_292) ;  /* 0xfffffffc00e88947 */ /* 0x000fea000383ffff */
[----:B------:R-:W-:Y:S05]  /*0220*/  BSYNC.RECONVERGENT B1 ;  /* 0x0000000000017941 */ /* 0x000fea0003800200 */
.L_x_291:
[----:B------:R-:W0:Y:S02]  /*0230*/  LDCU.64 UR4, c[0x0][0x3b0] ;  /* 0x00007600ff0477ac */ /* 0x000e240008000a00 */
[----:B0-----:R-:W-:-:S04]  /*0240*/  IADD3 R10, P0, PT, R6, UR4, RZ ;  /* 0x00000004060a7c10 */ /* 0x001fc8000ff1e0ff */
[----:B------:R-:W-:-:S03]  /*0250*/  IADD3.X R11, PT, PT, R12, UR5, RZ, P0, !PT ;  /* 0x000000050c0b7c10 */ /* 0x000fc600087fe4ff */
[----:B------:R-:W-:-:S07]  /*0260*/  IMAD.WIDE.U32 R10, R9, 0x80, R10 ;  /* 0x00000080090a7825 */ /* 0x000fce00078e000a */
.L_x_293:
[----:B------:R-:W-:Y:S01]  /*0270*/  VIADD R13, R13, 0x4000 ;  /* 0x000040000d0d7836 */ /* 0x000fe20000000000 */
[----:B------:R0:W-:Y:S04]  /*0280*/  CCTL.E.PF2 [R10] ;  /* 0x000000000a00798f */ /* 0x0001e80000800100 */
[----:B------:R-:W-:Y:S02]  /*0290*/  ISETP.GE.AND P0, PT, R13, R4, PT ;  /* 0x000000040d00720c */ /* 0x000fe40003f06270 */
[----:B0-----:R-:W-:-:S05]  /*02a0*/  IADD3 R10, P1, PT, R10, 0x4000, RZ ;  /* 0x000040000a0a7810 */ /* 0x001fca0007f3e0ff */
[----:B------:R-:W-:-:S06]  /*02b0*/  IMAD.X R11, RZ, RZ, R11, P1 ;  /* 0x000000ffff0b7224 */ /* 0x000fcc00008e060b */
[----:B------:R-:W-:Y:S05]  /*02c0*/  @!P0 BRA `(.L_x_293) ;  /* 0xfffffffc00e88947 */ /* 0x000fea000383ffff */
.L_x_290:
[----:B------:R-:W-:Y:S05]  /*02d0*/  BSYNC.RECONVERGENT B0 ;  /* 0x0000000000007941 */ /* 0x000fea0003800200 */
.L_x_289:
[----:B------:R-:W0:Y:S01]  /*02e0*/  LDCU.64 UR8, c[0x0][0x3a0] ;  /* 0x00007400ff0877ac */ /* 0x000e220008000a00 */
[----:B------:R-:W-:Y:S01]  /*02f0*/  ISETP.NE.AND P0, PT, R5, R8, PT ;  /* 0x000000080500720c */ /* 0x000fe20003f05270 */
[C---:B------:R-:W-:Y:S01]  /*0300*/  IMAD.SHL.U32 R6, R2.reuse, 0x4, RZ ;  /* 0x0000000402067824 */ /* 0x040fe200078e00ff */
[----:B------:R-:W-:Y:S01]  /*0310*/  SHF.L.U64.HI R7, R2, 0x2, R7 ;  /* 0x0000000202077819 */ /* 0x000fe20000010207 */
[----:B------:R-:W1:Y:S01]  /*0320*/  LDCU.64 UR6, c[0x0][0x398] ;  /* 0x00007300ff0677ac */ /* 0x000e620008000a00 */
[----:B------:R-:W2:Y:S02]  /*0330*/  LDCU.64 UR4, c[0x0][0x358] ;  /* 0x00006b00ff0477ac */ /* 0x000ea40008000a00 */
[C---:B0-----:R-:W-:Y:S02]  /*0340*/  IADD3 R4, P2, PT, R6.reuse, UR8, RZ ;  /* 0x0000000806047c10 */ /* 0x041fe4000ff5e0ff */
[----:B-1----:R-:W-:Y:S02]  /*0350*/  IADD3 R2, P1, PT, R6, UR6, RZ ;  /* 0x0000000606027c10 */ /* 0x002fe4000ff3e0ff */
[----:B------:R-:W-:-:S02]  /*0360*/  IADD3.X R5, PT, PT, R7, UR9, RZ, P2, !PT ;  /* 0x0000000907057c10 */ /* 0x000fc400097fe4ff */
[----:B------:R-:W-:Y:S01]  /*0370*/  IADD3.X R3, PT, PT, R7, UR7, RZ, P1, !PT ;  /* 0x0000000707037c10 */ /* 0x000fe20008ffe4ff */
[----:B--2---:R-:W-:Y:S08]  /*0380*/  @!P0 BRA `(.L_x_294) ;  /* 0x0000000c00b88947 */ /* 0x004ff00003800000 */
[----:B------:R-:W-:-:S13]  /*0390*/  ISETP.GE.AND P0, PT, R0, 0x1, PT ;  /* 0x000000010000780c */ /* 0x000fda0003f06270 */
[----:B------:R-:W-:Y:S05]  /*03a0*/  @!P0 EXIT ;  /* 0x000000000000894d */ /* 0x000fea0003800000 */
[C---:B------:R-:W-:Y:S01]  /*03b0*/  ISETP.GE.U32.AND P0, PT, R0.reuse, 0x8, PT ;  /* 0x000000080000780c */ /* 0x040fe20003f06070 */
[----:B------:R-:W-:Y:S01]  /*03c0*/  IMAD.MOV.U32 R6, RZ, RZ, RZ ;  /* 0x000000ffff067224 */ /* 0x000fe200078e00ff */
[----:B------:R-:W-:-:S11]  /*03d0*/  LOP3.LUT R16, R0, 0x7, RZ, 0xc0, !PT ;  /* 0x0000000700107812 */ /* 0x000fd600078ec0ff */
[----:B------:R-:W-:Y:S05]  /*03e0*/  @!P0 BRA `(.L_x_295) ;  /* 0x0000000800448947 */ /* 0x000fea0003800000 */
[----:B------:R-:W-:-:S13]  /*03f0*/  ISETP.GE.AND P0, PT, R9, R8, PT ;  /* 0x000000080900720c */ /* 0x000fda0003f06270 */
[C---:B------:R-:W-:Y:S01]  /*0400*/  @!P0 IMAD.WIDE.U32 R6, R9.reuse, 0x4, R4 ;  /* 0x0000000409068825 */ /* 0x040fe200078e0004 */
[----:B------:R-:W0:Y:S05]  /*0410*/  @!P0 LDC R11, c[0x0][0x390] ;  /* 0x0000e400ff0b8b82 */ /* 0x000e2a0000000800 */
[----:B------:R-:W0:Y:S01]  /*0420*/  @!P0 LDG.E R6, desc[UR4][R6.64] ;  /* 0x0000000406068981 */ /* 0x000e22000c1e1900 */
[C---:B------:R-:W-:Y:S01]  /*0430*/  IADD3 R13, PT, PT, R9.reuse, 0x80, RZ ;  /* 0x00000080090d7810 */ /* 0x040fe20007ffe0ff */
[----:B------:R-:W-:Y:S01]  /*0440*/  @!P0 IMAD.WIDE.U32 R14, R9, 0x4, R2 ;  /* 0x00000004090e8825 */ /* 0x000fe200078e0002 */
[----:B------:R-:W1:Y:S02]  /*0450*/  @!P0 LDC R17, c[0x0][0x38c] ;  /* 0x0000e300ff118b82 */ /* 0x000e640000000800 */
[----:B------:R-:W-:-:S13]  /*0460*/  ISETP.GE.AND P1, PT, R13, R8, PT ;  /* 0x000000080d00720c */ /* 0x000fda0003f26270 */
[----:B------:R-:W2:Y:S08]  /*0470*/  @!P1 LDC R19, c[0x0][0x390] ;  /* 0x0000e400ff139b82 */ /* 0x000eb00000000800 */
[----:B------:R-:W3:Y:S01]  /*0480*/  @!P1 LDC R21, c[0x0][0x38c] ;  /* 0x0000e300ff159b82 */ /* 0x000ee20000000800 */
[----:B0-----:R-:W-:-:S05]  /*0490*/  @!P0 FADD R10, R6, -R11 ;  /* 0x8000000b060a8221 */ /* 0x001fca0000000000 */
[----:B-1----:R-:W-:Y:S01]  /*04a0*/  @!P0 FSET.BF.LT.AND R17, |R10|, R17, PT ;  /* 0x000000110a11820a */ /* 0x002fe20003801200 */
[----:B------:R-:W-:-:S04]  /*04b0*/  IMAD.WIDE R10, R13, 0x4, R4 ;  /* 0x000000040d0a7825 */ /* 0x000fc800078e0204 */
[----:B------:R0:W-:Y:S04]  /*04c0*/  @!P0 STG.E desc[UR4][R14.64], R17 ;  /* 0x000000110e008986 */ /* 0x0001e8000c101904 */
[----:B------:R-:W2:Y:S01]  /*04d0*/  @!P1 LDG.E R12, desc[UR4][R10.64] ;  /* 0x000000040a0c9981 */ /* 0x000ea2000c1e1900 */
[----:B------:R-:W-:-:S05]  /*04e0*/  VIADD R7, R9, 0x100 ;  /* 0x0000010009077836 */ /* 0x000fca0000000000 */
[----:B------:R-:W-:-:S13]  /*04f0*/  ISETP.GE.AND P0, PT, R7, R8, PT ;  /* 0x000000080700720c */ /* 0x000fda0003f06270 */
[----:B0-----:R-:W0:Y:S01]  /*0500*/  @!P0 LDC R17, c[0x0][0x390] ;  /* 0x0000e400ff118b82 */ /* 0x001e220000000800 */
[----:B--2---:R-:W-:Y:S01]  /*0510*/  @!P1 FADD R6, R12, -R19 ;  /* 0x800000130c069221 */ /* 0x004fe20000000000 */
[----:B------:R-:W-:-:S06]  /*0520*/  IMAD.WIDE R12, R13, 0x4, R2 ;  /* 0x000000040d0c7825 */ /* 0x000fcc00078e0202 */
[----:B------:R-:W1:Y:S01]  /*0530*/  @!P0 LDC R19, c[0x0][0x38c] ;  /* 0x0000e300ff138b82 */ /* 0x000e620000000800 */
[----:B---3--:R-:W-:-:S05]  /*0540*/  @!P1 FSET.BF.LT.AND R7, |R6|, R21, PT ;  /* 0x000000150607920a */ /* 0x008fca0003801200 */
[----:B------:R2:W-:Y:S04]  /*0550*/  @!P1 STG.E desc[UR4][R12.64], R7 ;  /* 0x000000070c009986 */ /* 0x0005e8000c101904 */
[----:B------:R-:W0:Y:S01]  /*0560*/  @!P0 LDG.E R6, desc[UR4][R10.64+0x200] ;  /* 0x000200040a068981 */ /* 0x000e22000c1e1900 */
[----:B------:R-:W-:-:S05]  /*0570*/  VIADD R15, R9, 0x180 ;  /* 0x00000180090f7836 */ /* 0x000fca0000000000 */
[----:B------:R-:W-:Y:S01]  /*0580*/  ISETP.GE.AND P1, PT, R15, R8, PT ;  /* 0x000000080f00720c */ /* 0x000fe20003f26270 */
[----:B0-----:R-:W-:-:S12]  /*0590*/  @!P0 FADD R6, R6, -R17 ;  /* 0x8000001106068221 */ /* 0x001fd80000000000 */
[----:B------:R-:W0:Y:S01]  /*05a0*/  @!P1 LDC R17, c[0x0][0x390] ;  /* 0x0000e400ff119b82 */ /* 0x000e220000000800 */
[----:B-1----:R-:W-:-:S05]  /*05b0*/  @!P0 FSET.BF.LT.AND R15, |R6|, R19, PT ;  /* 0x00000013060f820a */ /* 0x002fca0003801200 */
[----:B------:R1:W-:Y:S02]  /*05c0*/  @!P0 STG.E desc[UR4][R12.64+0x200], R15 ;  /* 0x0002000f0c008986 */ /* 0x0003e4000c101904 */
[----:B------:R-:W3:Y:S02]  /*05d0*/  @!P1 LDC R19, c[0x0][0x38c] ;  /* 0x0000e300ff139b82 */ /* 0x000ee40000000800 */
[----:B------:R-:W0:Y:S01]  /*05e0*/  @!P1 LDG.E R6, desc[UR4][R10.64+0x400] ;  /* 0x000400040a069981 */ /* 0x000e22000c1e1900 */
[----:B--2---:R-:W-:-:S05]  /*05f0*/  VIADD R7, R9, 0x200 ;  /* 0x0000020009077836 */ /* 0x004fca0000000000 */
[----:B------:R-:W-:Y:S01]  /*0600*/  ISETP.GE.AND P0, PT, R7, R8, PT ;  /* 0x000000080700720c */ /* 0x000fe20003f06270 */
[----:B0-----:R-:W-:-:S12]  /*0610*/  @!P1 FADD R6, R6, -R17 ;  /* 0x8000001106069221 */ /* 0x001fd80000000000 */
[----:B------:R-:W0:Y:S01]  /*0620*/  @!P0 LDC R17, c[0x0][0x390] ;  /* 0x0000e400ff118b82 */ /* 0x000e220000000800 */
[----:B---3--:R-:W-:-:S05]  /*0630*/  @!P1 FSET.BF.LT.AND R7, |R6|, R19, PT ;  /* 0x000000130607920a */ /* 0x008fca0003801200 */
[----:B------:R2:W-:Y:S02]  /*0640*/  @!P1 STG.E desc[UR4][R12.64+0x400], R7 ;  /* 0x000400070c009986 */ /* 0x0005e4000c101904 */
[----:B------:R-:W3:Y:S02]  /*0650*/  @!P0 LDC R19, c[0x0][0x38c] ;  /* 0x0000e300ff138b82 */ /* 0x000ee40000000800 */
[----:B------:R-:W0:Y:S01]  /*0660*/  @!P0 LDG.E R6, desc[UR4][R10.64+0x600] ;  /* 0x000600040a068981 */ /* 0x000e22000c1e1900 */
[----:B-1----:R-:W-:-:S05]  /*0670*/  VIADD R15, R9, 0x280 ;  /* 0x00000280090f7836 */ /* 0x002fca0000000000 */
[----:B------:R-:W-:Y:S01]  /*0680*/  ISETP.GE.AND P1, PT, R15, R8, PT ;  /* 0x000000080f00720c */ /* 0x000fe20003f26270 */
[----:B0-----:R-:W-:-:S12]  /*0690*/  @!P0 FADD R6, R6, -R17 ;  /* 0x8000001106068221 */ /* 0x001fd80000000000 */
[----:B------:R-:W0:Y:S01]  /*06a0*/  @!P1 LDC R17, c[0x0][0x390] ;  /* 0x0000e400ff119b82 */ /* 0x000e220000000800 */
[----:B---3--:R-:W-:-:S05]  /*06b0*/  @!P0 FSET.BF.LT.AND R15, |R6|, R19, PT ;  /* 0x00000013060f820a */ /* 0x008fca0003801200 */
        /* <DEDUP_REMOVED lines=12> */
[----:B------:R-:W-:-:S13]  /*0780*/  ISETP.GE.AND P1, PT, R15, R8, PT ;  /* 0x000000080f00720c */ /* 0x000fda0003f26270 */
[----:B--2---:R-:W1:Y:S01]  /*0790*/  @!P1 LDC R7, c[0x0][0x38c] ;  /* 0x0000e300ff079b82 */ /* 0x004e620000000800 */
[----:B0-----:R-:W-:-:S07]  /*07a0*/  @!P0 FADD R6, R6, -R17 ;  /* 0x8000001106068221 */ /* 0x001fce0000000000 */
[----:B------:R-:W0:Y:S01]  /*07b0*/  @!P1 LDC R17, c[0x0][0x390] ;  /* 0x0000e400ff119b82 */ /* 0x000e220000000800 */
[----:B---3--:R-:W-:-:S05]  /*07c0*/  @!P0 FSET.BF.LT.AND R15, |R6|, R19, PT ;  /* 0x00000013060f820a */ /* 0x008fca0003801200 */
[----:B------:R2:W-:Y:S04]  /*07d0*/  @!P0 STG.E desc[UR4][R12.64+0xa00], R15 ;  /* 0x000a000f0c008986 */ /* 0x0005e8000c101904 */
[----:B------:R-:W0:Y:S02]  /*07e0*/  @!P1 LDG.E R6, desc[UR4][R10.64+0xc00] ;  /* 0x000c00040a069981 */ /* 0x000e24000c1e1900 */
[----:B0-----:R-:W-:-:S05]  /*07f0*/  @!P1 FADD R6, R6, -R17 ;  /* 0x8000001106069221 */ /* 0x001fca0000000000 */
[----:B-1----:R-:W-:Y:S02]  /*0800*/  @!P1 FSET.BF.LT.AND R7, |R6|, R7, PT ;  /* 0x000000070607920a */ /* 0x002fe40003801200 */
[----:B------:R-:W-:-:S03]  /*0810*/  LOP3.LUT R6, R0, 0x7ffffff8, RZ, 0xc0, !PT ;  /* 0x7ffffff800067812 */ /* 0x000fc600078ec0ff */
[----:B------:R2:W-:Y:S01]  /*0820*/  @!P1 STG.E desc[UR4][R12.64+0xc00], R7 ;  /* 0x000c00070c009986 */ /* 0x0005e2000c101904 */
[----:B------:R-:W-:-:S13]  /*0830*/  ISETP.NE.AND P0, PT, R6, 0x8, PT ;  /* 0x000000080600780c */ /* 0x000fda0003f05270 */
[----:B--2---:R-:W-:Y:S05]  /*0840*/  @!P0 BRA `(.L_x_295) ;  /* 0x00000004002c8947 */ /* 0x004fea0003800000 */
[----:B------:R-:W-:Y:S01]  /*0850*/  IMAD.MOV.U32 R0, RZ, RZ, 0x8 ;  /* 0x00000008ff007424 */ /* 0x000fe200078e00ff */
[----:B------:R-:W0:Y:S01]  /*0860*/  LDCU UR6, c[0x0][0x390] ;  /* 0x00007200ff0677ac */ /* 0x000e220008000800 */
[----:B------:R-:W1:Y:S05]  /*0870*/  LDCU UR7, c[0x0][0x38c] ;  /* 0x00007180ff0777ac */ /* 0x000e6a0008000800 */
.L_x_298:
[----:B--2---:R-:W-:-:S05]  /*0880*/  IMAD R7, R0, 0x80, R9 ;  /* 0x0000008000077824 */ /* 0x004fca00078e0209 */
[----:B------:R-:W-:-:S13]  /*0890*/  ISETP.GE.AND P0, PT, R7, R8, PT ;  /* 0x000000080700720c */ /* 0x000fda0003f06270 */
[C---:B------:R-:W-:Y:S01]  /*08a0*/  @!P0 IMAD.WIDE.U32 R10, R7.reuse, 0x4, R4 ;  /* 0x00000004070a8825 */ /* 0x040fe200078e0004 */
[----:B------:R-:W2:Y:S05]  /*08b0*/  @!P0 LDC R13, c[0x0][0x390] ;  /* 0x0000e400ff0d8b82 */ /* 0x000eaa0000000800 */
[----:B------:R-:W2:Y:S01]  /*08c0*/  @!P0 LDG.E R10, desc[UR4][R10.64] ;  /* 0x000000040a0a8981 */ /* 0x000ea2000c1e1900 */
[C---:B------:R-:W-:Y:S02]  /*08d0*/  VIADD R19, R7.reuse, 0x80 ;  /* 0x0000008007137836 */ /* 0x040fe40000000000 */
[----:B------:R-:W3:Y:S01]  /*08e0*/  @!P0 LDC R23, c[0x0][0x38c] ;  /* 0x0000e300ff178b82 */ /* 0x000ee20000000800 */
[----:B------:R-:W-:-:S02]  /*08f0*/  @!P0 IMAD.WIDE.U32 R14, R7, 0x4, R2 ;  /* 0x00000004070e8825 */ /* 0x000fc400078e0002 */
[----:B------:R-:W-:-:S13]  /*0900*/  ISETP.GE.AND P1, PT, R19, R8, PT ;  /* 0x000000081300720c */ /* 0x000fda0003f26270 */
[----:B------:R-:W4:Y:S01]  /*0910*/  @!P1 LDC R18, c[0x0][0x38c] ;  /* 0x0000e300ff129b82 */ /* 0x000f220000000800 */
[----:B--2---:R-:W-:-:S07]  /*0920*/  @!P0 FADD R12, R10, -R13 ;  /* 0x8000000d0a0c8221 */ /* 0x004fce0000000000 */
[----:B------:R-:W2:Y:S01]  /*0930*/  @!P1 LDC R10, c[0x0][0x390] ;  /* 0x0000e400ff0a9b82 */ /* 0x000ea20000000800 */
[----:B---3--:R-:W-:Y:S01]  /*0940*/  @!P0 FSET.BF.LT.AND R23, |R12|, R23, PT ;  /* 0x000000170c17820a */ /* 0x008fe20003801200 */
[----:B------:R-:W-:-:S04]  /*0950*/  IMAD.WIDE R12, R19, 0x4, R4 ;  /* 0x00000004130c7825 */ /* 0x000fc800078e0204 */
[----:B------:R3:W-:Y:S04]  /*0960*/  @!P0 STG.E desc[UR4][R14.64], R23 ;  /* 0x000000170e008986 */ /* 0x0007e8000c101904 */
[----:B------:R-:W2:Y:S01]  /*0970*/  @!P1 LDG.E R17, desc[UR4][R12.64] ;  /* 0x000000040c119981 */ /* 0x000ea2000c1e1900 */
[----:B------:R-:W-:-:S04]  /*0980*/  IADD3 R11, PT, PT, R7, 0x100, RZ ;  /* 0x00000100070b7810 */ /* 0x000fc80007ffe0ff */
[----:B------:R-:W-:-:S13]  /*0990*/  ISETP.GE.AND P0, PT, R11, R8, PT ;  /* 0x000000080b00720c */ /* 0x000fda0003f06270 */
[----:B---3--:R-:W3:Y:S01]  /*09a0*/  @!P0 LDC R14, c[0x0][0x390] ;  /* 0x0000e400ff0e8b82 */ /* 0x008ee20000000800 */
[----:B--2---:R-:W-:Y:S01]  /*09b0*/  @!P1 FADD R17, R17, -R10 ;  /* 0x8000000a11119221 */ /* 0x004fe20000000000 */
[----:B------:R-:W-:-:S04]  /*09c0*/  IMAD.WIDE R10, R19, 0x4, R2 ;  /* 0x00000004130a7825 */ /* 0x000fc800078e0202 */
[----:B----4-:R-:W-:Y:S02]  /*09d0*/  @!P1 FSET.BF.LT.AND R21, |R17|, R18, PT ;  /* 0x000000121115920a */ /* 0x010fe40003801200 */
[----:B------:R-:W2:Y:S03]  /*09e0*/  @!P0 LDC R18, c[0x0][0x38c] ;  /* 0x0000e300ff128b82 */ /* 0x000ea60000000800 */
[----:B------:R4:W-:Y:S04]  /*09f0*/  @!P1 STG.E desc[UR4][R10.64], R21 ;  /* 0x000000150a009986 */ /* 0x0009e8000c101904 */
[----:B------:R-:W3:Y:S01]  /*0a00*/  @!P0 LDG.E R17, desc[UR4][R12.64+0x200] ;  /* 0x000200040c118981 */ /* 0x000ee2000c1e1900 */
[----:B------:R-:W-:-:S05]  /*0a10*/  VIADD R15, R7, 0x180 ;  /* 0x00000180070f7836 */ /* 0x000fca0000000000 */
[----:B------:R-:W-:Y:S01]  /*0a20*/  ISETP.GE.AND P1, PT, R15, R8, PT ;  /* 0x000000080f00720c */ /* 0x000fe20003f26270 */
[----:B---3--:R-:W-:-:S12]  /*0a30*/  @!P0 FADD R17, R17, -R14 ;  /* 0x8000000e11118221 */ /* 0x008fd80000000000 */
[----:B----4-:R-:W3:Y:S01]  /*0a40*/  @!P1 LDC R21, c[0x0][0x38c] ;  /* 0x0000e300ff159b82 */ /* 0x010ee20000000800 */
[----:B--2---:R-:W-:-:S07]  /*0a50*/  @!P0 FSET.BF.LT.AND R19, |R17|, R18, PT ;  /* 0x000000121113820a */ /* 0x004fce0003801200 */
[----:B------:R-:W2:Y:S01]  /*0a60*/  @!P1 LDC R17, c[0x0][0x390] ;  /* 0x0000e400ff119b82 */ /* 0x000ea20000000800 */
[----:B------:R4:W-:Y:S04]  /*0a70*/  @!P0 STG.E desc[UR4][R10.64+0x200], R19 ;  /* 0x000200130a008986 */ /* 0x0009e8000c101904 */
[----:B------:R-:W2:Y:S01]  /*0a80*/  @!P1 LDG.E R14, desc[UR4][R12.64+0x400] ;  /* 0x000400040c0e9981 */ /* 0x000ea2000c1e1900 */
[----:B------:R-:W-:-:S05]  /*0a90*/  VIADD R15, R7, 0x200 ;  /* 0x00000200070f7836 */ /* 0x000fca0000000000 */
[----:B------:R-:W-:Y:S01]  /*0aa0*/  ISETP.GE.AND P0, PT, R15, R8, PT ;  /* 0x000000080f00720c */ /* 0x000fe20003f06270 */
[----:B--2---:R-:W-:-:S12]  /*0ab0*/  @!P1 FADD R14, R14, -R17 ;  /* 0x800000110e0e9221 */ /* 0x004fd80000000000 */
[----:B----4-:R-:W2:Y:S01]  /*0ac0*/  @!P0 LDC R19, c[0x0][0x38c] ;  /* 0x0000e300ff138b82 */ /* 0x010ea20000000800 */
[----:B---3--:R-:W-:-:S07]  /*0ad0*/  @!P1 FSET.BF.LT.AND R17, |R14|, R21, PT ;  /* 0x000000150e11920a */ /* 0x008fce0003801200 */
[----:B------:R-:W3:Y:S01]  /*0ae0*/  @!P0 LDC R21, c[0x0][0x390] ;  /* 0x0000e400ff158b82 */ /* 0x000ee20000000800 */
        /* <DEDUP_REMOVED lines=11> */
[----:B------:R-:W-:-:S13]  /*0ba0*/  ISETP.GE.AND P0, PT, R15, R8, PT ;  /* 0x000000080f00720c */ /* 0x000fda0003f06270 */
[----:B------:R-:W5:Y:S08]  /*0bb0*/  @!P0 LDC R15, c[0x0][0x390] ;  /* 0x0000e400ff0f8b82 */ /* 0x000f700000000800 */
[----:B----4-:R-:W4:Y:S01]  /*0bc0*/  @!P0 LDC R19, c[0x0][0x38c] ;  /* 0x0000e300ff138b82 */ /* 0x010f220000000800 */
[----:B--2---:R-:W-:-:S05]  /*0bd0*/  @!P1 FADD R14, R14, -R21 ;  /* 0x800000150e0e9221 */ /* 0x004fca0000000000 */
[----:B---3--:R-:W-:-:S05]  /*0be0*/  @!P1 FSET.BF.LT.AND R17, |R14|, R17, PT ;  /* 0x000000110e11920a */ /* 0x008fca0003801200 */
[----:B------:R2:W-:Y:S04]  /*0bf0*/  @!P1 STG.E desc[UR4][R10.64+0x800], R17 ;  /* 0x000800110a009986 */ /* 0x0005e8000c101904 */
[----:B------:R-:W5:Y:S01]  /*0c00*/  @!P0 LDG.E R14, desc[UR4][R12.64+0xa00] ;  /* 0x000a00040c0e8981 */ /* 0x000f62000c1e1900 */
[----:B------:R-:W-:Y:S01]  /*0c10*/  VIADD R7, R7, 0x380 ;  /* 0x0000038007077836 */ /* 0x000fe20000000000 */
[----:B------:R-:W-:Y:S01]  /*0c20*/  BSSY.RECONVERGENT B0, `(.L_x_296) ;  /* 0x000000c000007945 */ /* 0x000fe20003800200 */
[----:B------:R-:W-:-:S05]  /*0c30*/  VIADD R0, R0, 0x8 ;  /* 0x0000000800007836 */ /* 0x000fca0000000000 */
[----:B------:R-:W-:Y:S01]  /*0c40*/  ISETP.NE.AND P1, PT, R0, R6, PT ;  /* 0x000000060000720c */ /* 0x000fe20003f25270 */
[----:B-----5:R-:W-:-:S05]  /*0c50*/  @!P0 FADD R14, R14, -R15 ;  /* 0x8000000f0e0e8221 */ /* 0x020fca0000000000 */
[----:B----4-:R-:W-:-:S05]  /*0c60*/  @!P0 FSET.BF.LT.AND R15, |R14|, R19, PT ;  /* 0x000000130e0f820a */ /* 0x010fca0003801200 */
[----:B------:R2:W-:Y:S01]  /*0c70*/  @!P0 STG.E desc[UR4][R10.64+0xa00], R15 ;  /* 0x000a000f0a008986 */ /* 0x0005e2000c101904 */
[----:B------:R-:W-:-:S13]  /*0c80*/  ISETP.GE.AND P0, PT, R7, R8, PT ;  /* 0x000000080700720c */ /* 0x000fda0003f06270 */
[----:B--2---:R-:W-:Y:S05]  /*0c90*/  @P0 BRA `(.L_x_297) ;  /* 0x0000000000100947 */ /* 0x004fea0003800000 */
[----:B------:R-:W0:Y:S02]  /*0ca0*/  LDG.E R12, desc[UR4][R12.64+0xc00] ;  /* 0x000c00040c0c7981 */ /* 0x000e24000c1e1900 */
[----:B0-----:R-:W-:-:S05]  /*0cb0*/  FADD R7, R12, -UR6 ;  /* 0x800000060c077e21 */ /* 0x001fca0008000000 */
[----:B-1----:R-:W-:-:S05]  /*0cc0*/  FSET.BF.LT.AND R7, |R7|, UR7, PT ;  /* 0x0000000707077c0a */ /* 0x002fca000b801200 */
[----:B------:R2:W-:Y:S02]  /*0cd0*/  STG.E desc[UR4][R10.64+0xc00], R7 ;  /* 0x000c00070a007986 */ /* 0x0005e4000c101904 */
.L_x_297:
[----:B01----:R-:W-:Y:S05]  /*0ce0*/  BSYNC.RECONVERGENT B0 ;  /* 0x0000000000007941 */ /* 0x003fea0003800200 */
.L_x_296:
[----:B------:R-:W-:Y:S05]  /*0cf0*/  @P1 BRA `(.L_x_298) ;  /* 0xfffffff800e01947 */ /* 0x000fea000383ffff */
.L_x_295:
[----:B------:R-:W-:-:S13]  /*0d00*/  ISETP.NE.AND P0, PT, R16, RZ, PT ;  /* 0x000000ff1000720c */ /* 0x000fda0003f05270 */
[----:B------:R-:W-:Y:S05]  /*0d10*/  @!P0 EXIT ;  /* 0x000000000000894d */ /* 0x000fea0003800000 */
[----:B------:R-:W0:Y:S01]  /*0d20*/  LDC R0, c[0x0][0x388] ;  /* 0x0000e200ff007b82 */ /* 0x000e220000000800 */
[----:B------:R-:W-:Y:S02]  /*0d30*/  ISETP.GE.U32.AND P1, PT, R16, 0x4, PT ;  /* 0x000000041000780c */ /* 0x000fe40003f26070 */
[----:B0-----:R-:W-:-:S04]  /*0d40*/  LOP3.LUT R18, R0, 0x3, RZ, 0xc0, !PT ;  /* 0x0000000300127812 */ /* 0x001fc800078ec0ff */
[----:B------:R-:W-:-:S07]  /*0d50*/  ISETP.NE.AND P0, PT, R18, RZ, PT ;  /* 0x000000ff1200720c */ /* 0x000fce0003f05270 */
[----:B------:R-:W-:Y:S06]  /*0d60*/  @!P1 BRA `(.L_x_299) ;  /* 0x0000000000a49947 */ /* 0x000fec0003800000 */
[----:B--2---:R-:W-:-:S05]  /*0d70*/  IMAD R7, R6, 0x80, R9 ;  /* 0x0000008006077824 */ /* 0x004fca00078e0209 */
[----:B------:R-:W-:-:S13]  /*0d80*/  ISETP.GE.AND P2, PT, R7, R8, PT ;  /* 0x000000080700720c */ /* 0x000fda0003f46270 */
[C---:B------:R-:W-:Y:S01]  /*0d90*/  @!P2 IMAD.WIDE R10, R7.reuse, 0x4, R4 ;  /* 0x00000004070aa825 */ /* 0x040fe200078e0204 */
[----:B------:R-:W0:Y:S05]  /*0da0*/  @!P2 LDC R13, c[0x0][0x390] ;  /* 0x0000e400ff0dab82 */ /* 0x000e2a0000000800 */
[----:B------:R1:W0:Y:S01]  /*0db0*/  @!P2 LDG.E R10, desc[UR4][R10.64] ;  /* 0x000000040a0aa981 */ /* 0x000222000c1e1900 */
[----:B------:R-:W-:Y:S02]  /*0dc0*/  VIADD R17, R7, 0x80 ;  /* 0x0000008007117836 */ /* 0x000fe40000000000 */
[----:B------:R-:W2:Y:S03]  /*0dd0*/  @!P2 LDC R19, c[0x0][0x38c] ;  /* 0x0000e300ff13ab82 */ /* 0x000ea60000000800 */
[----:B------:R-:W-:Y:S01]  /*0de0*/  ISETP.GE.AND P1, PT, R17, R8, PT ;  /* 0x000000081100720c */ /* 0x000fe20003f26270 */
[----:B------:R-:W-:-:S12]  /*0df0*/  VIADD R23, R7, 0x100 ;  /* 0x0000010007177836 */ /* 0x000fd80000000000 */
[----:B-1----:R-:W1:Y:S08]  /*0e00*/  @!P1 LDC R11, c[0x0][0x390] ;  /* 0x0000e400ff0b9b82 */ /* 0x002e700000000800 */
[----:B------:R-:W3:Y:S01]  /*0e10*/  @!P1 LDC R21, c[0x0][0x38c] ;  /* 0x0000e300ff159b82 */ /* 0x000ee20000000800 */
[----:B0-----:R-:W-:Y:S01]  /*0e20*/  @!P2 FADD R14, R10, -R13 ;  /* 0x8000000d0a0ea221 */ /* 0x001fe20000000000 */
[----:B------:R-:W-:-:S04]  /*0e30*/  @!P2 IMAD.WIDE R12, R7, 0x4, R2 ;  /* 0x00000004070ca825 */ /* 0x000fc800078e0202 */
[----:B--2---:R-:W-:Y:S01]  /*0e40*/  @!P2 FSET.BF.LT.AND R19, |R14|, R19, PT ;  /* 0x000000130e13a20a */ /* 0x004fe20003801200 */
[----:B------:R-:W-:-:S04]  /*0e50*/  @!P1 IMAD.WIDE R14, R17, 0x4, R4 ;  /* 0x00000004110e9825 */ /* 0x000fc800078e0204 */
[----:B------:R0:W-:Y:S04]  /*0e60*/  @!P2 STG.E desc[UR4][R12.64], R19 ;  /* 0x000000130c00a986 */ /* 0x0001e8000c101904 */
[----:B------:R-:W1:Y:S01]  /*0e70*/  @!P1 LDG.E R14, desc[UR4][R14.64] ;  /* 0x000000040e0e9981 */ /* 0x000e62000c1e1900 */
[----:B------:R-:W-:-:S13]  /*0e80*/  ISETP.GE.AND P2, PT, R23, R8, PT ;  /* 0x000000081700720c */ /* 0x000fda0003f46270 */
[----:B0-----:R-:W0:Y:S01]  /*0e90*/  @!P2 LDC R13, c[0x0][0x390] ;  /* 0x0000e400ff0dab82 */ /* 0x001e220000000800 */
[----:B-1----:R-:W-:Y:S01]  /*0ea0*/  @!P1 FADD R16, R14, -R11 ;  /* 0x8000000b0e109221 */ /* 0x002fe20000000000 */
[----:B------:R-:W-:-:S06]  /*0eb0*/  @!P1 IMAD.WIDE R10, R17, 0x4, R2 ;  /* 0x00000004110a9825 */ /* 0x000fcc00078e0202 */
[----:B------:R-:W1:Y:S01]  /*0ec0*/  @!P2 LDC R14, c[0x0][0x38c] ;  /* 0x0000e300ff0eab82 */ /* 0x000e620000000800 */
[----:B---3--:R-:W-:Y:S01]  /*0ed0*/  @!P1 FSET.BF.LT.AND R21, |R16|, R21, PT ;  /* 0x000000151015920a */ /* 0x008fe20003801200 */
[----:B------:R-:W-:-:S04]  /*0ee0*/  @!P2 IMAD.WIDE R16, R23, 0x4, R4 ;  /* 0x000000041710a825 */ /* 0x000fc800078e0204 */
[----:B------:R2:W-:Y:S04]  /*0ef0*/  @!P1 STG.E desc[UR4][R10.64], R21 ;  /* 0x000000150a009986 */ /* 0x0005e8000c101904 */
[----:B------:R3:W0:Y:S01]  /*0f00*/  @!P2 LDG.E R16, desc[UR4][R16.64] ;  /* 0x000000041010a981 */ /* 0x000622000c1e1900 */
[----:B------:R-:W-:-:S04]  /*0f10*/  IADD3 R19, PT, PT, R7, 0x180, RZ ;  /* 0x0000018007137810 */ /* 0x000fc80007ffe0ff */
[----:B------:R-:W-:-:S13]  /*0f20*/  ISETP.GE.AND P1, PT, R19, R8, PT ;  /* 0x000000081300720c */ /* 0x000fda0003f26270 */
[----:B--2---:R-:W2:Y:S08]  /*0f30*/  @!P1 LDC R11, c[0x0][0x390] ;  /* 0x0000e400ff0b9b82 */ /* 0x004eb00000000800 */
[----:B---3--:R-:W3:Y:S01]  /*0f40*/  @!P1 LDC R17, c[0x0][0x38c] ;  /* 0x0000e300ff119b82 */ /* 0x008ee20000000800 */
[----:B0-----:R-:W-:Y:S01]  /*0f50*/  @!P2 FADD R7, R16, -R13 ;  /* 0x8000000d1007a221 */ /* 0x001fe20000000000 */
[----:B------:R-:W-:-:S04]  /*0f60*/  @!P2 IMAD.WIDE R12, R23, 0x4, R2 ;  /* 0x00000004170ca825 */ /* 0x000fc800078e0202 */
[----:B-1----:R-:W-:Y:S01]  /*0f70*/  @!P2 FSET.BF.LT.AND R7, |R7|, R14, PT ;  /* 0x0000000e0707a20a */ /* 0x002fe20003801200 */
[----:B------:R-:W-:-:S04]  /*0f80*/  @!P1 IMAD.WIDE R14, R19, 0x4, R4 ;  /* 0x00000004130e9825 */ /* 0x000fc800078e0204 */
[----:B------:R0:W-:Y:S04]  /*0f90*/  @!P2 STG.E desc[UR4][R12.64], R7 ;  /* 0x000000070c00a986 */ /* 0x0001e8000c101904 */
[----:B------:R-:W2:Y:S01]  /*0fa0*/  @!P1 LDG.E R14, desc[UR4][R14.64] ;  /* 0x000000040e0e9981 */ /* 0x000ea2000c1e1900 */
[----:B------:R-:W-:Y:S02]  /*0fb0*/  VIADD R6, R6, 0x4 ;  /* 0x0000000406067836 */ /* 0x000fe40000000000 */
[----:B--2---:R-:W-:Y:S01]  /*0fc0*/  @!P1 FADD R16, R14, -R11 ;  /* 0x8000000b0e109221 */ /* 0x004fe20000000000 */
[----:B------:R-:W-:-:S04]  /*0fd0*/  @!P1 IMAD.WIDE R10, R19, 0x4, R2 ;  /* 0x00000004130a9825 */ /* 0x000fc800078e0202 */
[----:B---3--:R-:W-:-:S05]  /*0fe0*/  @!P1 FSET.BF.LT.AND R17, |R16|, R17, PT ;  /* 0x000000111011920a */ /* 0x008fca0003801200 */
[----:B------:R0:W-:Y:S02]  /*0ff0*/  @!P1 STG.E desc[UR4][R10.64], R17 ;  /* 0x000000110a009986 */ /* 0x0001e4000c101904 */
.L_x_299:
[----:B------:R-:W-:Y:S05]  /*1000*/  @!P0 EXIT ;  /* 0x000000000000894d */ /* 0x000fea0003800000 */
[----:B------:R-:W-:Y:S02]  /*1010*/  ISETP.NE.AND P1, PT, R18, 0x1, PT ;  /* 0x000000011200780c */ /* 0x000fe40003f25270 */
[----:B------:R-:W-:-:S04]  /*1020*/  LOP3.LUT R0, R0, 0x1, RZ, 0xc0, !PT ;  /* 0x0000000100007812 */ /* 0x000fc800078ec0ff */
[----:B------:R-:W-:-:S07]  /*1030*/  ISETP.NE.U32.AND P0, PT, R0, 0x1, PT ;  /* 0x000000010000780c */ /* 0x000fce0003f05070 */
[----:B------:R-:W-:Y:S06]  /*1040*/  @!P1 BRA `(.L_x_300) ;  /* 0x0000000000549947 */ /* 0x000fec0003800000 */
[----:B0-----:R-:W-:-:S05]  /*1050*/  IMAD R13, R6, 0x80, R9 ;  /* 0x00000080060d7824 */ /* 0x001fca00078e0209 */
[----:B------:R-:W-:-:S13]  /*1060*/  ISETP.GE.AND P1, PT, R13, R8, PT ;  /* 0x000000080d00720c */ /* 0x000fda0003f26270 */
[C---:B--2---:R-:W-:Y:S01]  /*1070*/  @!P1 IMAD.WIDE R10, R13.reuse, 0x4, R4 ;  /* 0x000000040d0a9825 */ /* 0x044fe200078e0204 */
[----:B------:R-:W0:Y:S05]  /*1080*/  @!P1 LDC R7, c[0x0][0x390] ;  /* 0x0000e400ff079b82 */ /* 0x000e2a0000000800 */
[----:B------:R1:W0:Y:S01]  /*1090*/  @!P1 LDG.E R10, desc[UR4][R10.64] ;  /* 0x000000040a0a9981 */ /* 0x000222000c1e1900 */
[C---:B------:R-:W-:Y:S02]  /*10a0*/  VIADD R17, R13.reuse, 0x80 ;  /* 0x000000800d117836 */ /* 0x040fe40000000000 */
[----:B------:R-:W2:Y:S01]  /*10b0*/  @!P1 LDC R15, c[0x0][0x38c] ;  /* 0x0000e300ff0f9b82 */ /* 0x000ea20000000800 */
[----:B------:R-:W-:-:S02]  /*10c0*/  @!P1 IMAD.WIDE R12, R13, 0x4, R2 ;  /* 0x000000040d0c9825 */ /* 0x000fc400078e0202 */
[----:B------:R-:W-:-:S13]  /*10d0*/  ISETP.GE.AND P2, PT, R17, R8, PT ;  /* 0x000000081100720c */ /* 0x000fda0003f46270 */
[----:B-1----:R-:W1:Y:S08]  /*10e0*/  @!P2 LDC R11, c[0x0][0x390] ;  /* 0x0000e400ff0bab82 */ /* 0x002e700000000800 */
[----:B------:R-:W3:Y:S01]  /*10f0*/  @!P2 LDC R19, c[0x0][0x38c] ;  /* 0x0000e300ff13ab82 */ /* 0x000ee20000000800 */
[----:B0-----:R-:W-:-:S05]  /*1100*/  @!P1 FADD R0, R10, -R7 ;  /* 0x800000070a009221 */ /* 0x001fca0000000000 */
[----:B--2---:R-:W-:Y:S01]  /*1110*/  @!P1 FSET.BF.LT.AND R7, |R0|, R15, PT ;  /* 0x0000000f0007920a */ /* 0x004fe20003801200 */
[----:B------:R-:W-:-:S04]  /*1120*/  @!P2 IMAD.WIDE R14, R17, 0x4, R4 ;  /* 0x00000004110ea825 */ /* 0x000fc800078e0204 */
[----:B------:R4:W-:Y:S04]  /*1130*/  @!P1 STG.E desc[UR4][R12.64], R7 ;  /* 0x000000070c009986 */ /* 0x0009e8000c101904 */
[----:B------:R-:W1:Y:S01]  /*1140*/  @!P2 LDG.E R14, desc[UR4][R14.64] ;  /* 0x000000040e0ea981 */ /* 0x000e62000c1e1900 */
[----:B------:R-:W-:Y:S02]  /*1150*/  VIADD R6, R6, 0x2 ;  /* 0x0000000206067836 */ /* 0x000fe40000000000 */
[----:B-1----:R-:W-:Y:S01]  /*1160*/  @!P2 FADD R0, R14, -R11 ;  /* 0x8000000b0e00a221 */ /* 0x002fe20000000000 */
[----:B------:R-:W-:-:S04]  /*1170*/  @!P2 IMAD.WIDE R10, R17, 0x4, R2 ;  /* 0x00000004110aa825 */ /* 0x000fc800078e0202 */
[----:B---3--:R-:W-:-:S05]  /*1180*/  @!P2 FSET.BF.LT.AND R17, |R0|, R19, PT ;  /* 0x000000130011a20a */ /* 0x008fca0003801200 */
[----:B------:R4:W-:Y:S02]  /*1190*/  @!P2 STG.E desc[UR4][R10.64], R17 ;  /* 0x000000110a00a986 */ /* 0x0009e4000c101904 */
.L_x_300:
[----:B------:R-:W-:Y:S05]  /*11a0*/  @P0 EXIT ;  /* 0x000000000000094d */ /* 0x000fea0003800000 */
[----:B------:R-:W-:-:S05]  /*11b0*/  IMAD R9, R6, 0x80, R9 ;  /* 0x0000008006097824 */ /* 0x000fca00078e0209 */
[----:B------:R-:W-:-:S13]  /*11c0*/  ISETP.GE.AND P0, PT, R9, R8, PT ;  /* 0x000000080900720c */ /* 0x000fda0003f06270 */
[----:B------:R-:W-:Y:S05]  /*11d0*/  @P0 EXIT ;  /* 0x000000000000094d */ /* 0x000fea0003800000 */
[C---:B------:R-:W-:Y:S01]  /*11e0*/  IMAD.WIDE R4, R9.reuse, 0x4, R4 ;  /* 0x0000000409047825 */ /* 0x040fe200078e0204 */
[----:B------:R-:W1:Y:S01]  /*11f0*/  LDCU UR6, c[0x0][0x390] ;  /* 0x00007200ff0677ac */ /* 0x000e620008000800 */
[----:B------:R-:W0:Y:S04]  /*1200*/  LDCU UR7, c[0x0][0x38c] ;  /* 0x00007180ff0777ac */ /* 0x000e280008000800 */
[----:B------:R-:W1:Y:S01]  /*1210*/  LDG.E R4, desc[UR4][R4.64] ;  /* 0x0000000404047981 */ /* 0x000e62000c1e1900 */
[----:B------:R-:W-:-:S04]  /*1220*/  IMAD.WIDE R2, R9, 0x4, R2 ;  /* 0x0000000409027825 */ /* 0x000fc800078e0202 */
[----:B-1----:R-:W-:-:S05]  /*1230*/  FADD R0, R4, -UR6 ;  /* 0x8000000604007e21 */ /* 0x002fca0008000000 */
[----:B0-2-4-:R-:W-:-:S05]  /*1240*/  FSET.BF.LT.AND R7, |R0|, UR7, PT ;  /* 0x0000000700077c0a */ /* 0x015fca000b801200 */
[----:B------:R-:W-:Y:S01]  /*1250*/  STG.E desc[UR4][R2.64], R7 ;  /* 0x0000000702007986 */ /* 0x000fe2000c101904 */
[----:B------:R-:W-:Y:S05]  /*1260*/  EXIT ;  /* 0x000000000000794d */ /* 0x000fea0003800000 */
.L_x_294:
[----:B------:R-:W-:-:S13]  /*1270*/  ISETP.GE.AND P0, PT, R0, 0x1, PT ;  /* 0x000000010000780c */ /* 0x000fda0003f06270 */
[----:B------:R-:W-:Y:S05]  /*1280*/  @!P0 EXIT ;  /* 0x000000000000894d */ /* 0x000fea0003800000 */
[C---:B------:R-:W-:Y:S01]  /*1290*/  ISETP.GE.U32.AND P1, PT, R0.reuse, 0x8, PT ;  /* 0x000000080000780c */ /* 0x040fe20003f26070 */
[----:B------:R-:W-:Y:S01]  /*12a0*/  IMAD.MOV.U32 R8, RZ, RZ, RZ ;  /* 0x000000ffff087224 */ /* 0x000fe200078e00ff */
[----:B------:R-:W-:-:S04]  /*12b0*/  LOP3.LUT R24, R0, 0x7, RZ, 0xc0, !PT ;  /* 0x0000000700187812 */ /* 0x000fc800078ec0ff */
[----:B------:R-:W-:-:S07]  /*12c0*/  ISETP.NE.AND P0, PT, R24, RZ, PT ;  /* 0x000000ff1800720c */ /* 0x000fce0003f05270 */
[----:B------:R-:W-:Y:S06]  /*12d0*/  @!P1 BRA `(.L_x_301) ;  /* 0x0000000000d89947 */ /* 0x000fec0003800000 */
[C---:B------:R-:W-:Y:S01]  /*12e0*/  IMAD.WIDE.U32 R16, R9.reuse, 0x4, R6 ;  /* 0x0000000409107825 */ /* 0x040fe200078e0006 */
[----:B------:R-:W-:Y:S01]  /*12f0*/  LOP3.LUT R8, R0, 0x7ffffff8, RZ, 0xc0, !PT ;  /* 0x7ffffff800087812 */ /* 0x000fe200078ec0ff */
[----:B------:R-:W0:Y:S02]  /*1300*/  LDCU UR10, c[0x0][0x390] ;  /* 0x00007200ff0a77ac */ /* 0x000e240008000800 */
[----:B------:R-:W-:Y:S02]  /*1310*/  IMAD.MOV.U32 R19, RZ, RZ, R17 ;  /* 0x000000ffff137224 */ /* 0x000fe400078e0011 */
[----:B------:R-:W-:Y:S01]  /*1320*/  VIADD R17, R9, 0x80 ;  /* 0x0000008009117836 */ /* 0x000fe20000000000 */
[----:B------:R-:W1:Y:S01]  /*1330*/  LDCU UR11, c[0x0][0x38c] ;  /* 0x00007180ff0b77ac */ /* 0x000e620008000800 */
[----:B------:R-:W-:-:S07]  /*1340*/  IMAD.MOV R18, RZ, RZ, -R8 ;  /* 0x000000ffff127224 */ /* 0x000fce00078e0a08 */
.L_x_302:
[----:B------:R-:W-:-:S04]  /*1350*/  IADD3 R20, P1, PT, R16, UR8, RZ ;  /* 0x0000000810147c10 */ /* 0x000fc8000ff3e0ff */
[----:B--2---:R-:W-:-:S05]  /*1360*/  IADD3.X R21, PT, PT, R19, UR9, RZ, P1, !PT ;  /* 0x0000000913157c10 */ /* 0x004fca0008ffe4ff */
[----:B------:R-:W0:Y:S01]  /*1370*/  LDG.E R20, desc[UR4][R20.64] ;  /* 0x0000000414147981 */ /* 0x000e22000c1e1900 */
[----:B------:R-:W-:Y:S01]  /*1380*/  IMAD.WIDE R14, R17, 0x4, R6 ;  /* 0x00000004110e7825 */ /* 0x000fe200078e0206 */
[----:B------:R-:W-:Y:S02]  /*1390*/  IADD3 R12, P1, PT, R16, UR6, RZ ;  /* 0x00000006100c7c10 */ /* 0x000fe4000ff3e0ff */
[----:B------:R-:W-:Y:S02]  /*13a0*/  IADD3 R10, P2, PT, R14, UR8, RZ ;  /* 0x000000080e0a7c10 */ /* 0x000fe4000ff5e0ff */
[----:B------:R-:W-:Y:S02]  /*13b0*/  IADD3.X R13, PT, PT, R19, UR7, RZ, P1, !PT ;  /* 0x00000007130d7c10 */ /* 0x000fe40008ffe4ff */
[----:B------:R-:W-:Y:S01]  /*13c0*/  IADD3.X R11, PT, PT, R15, UR9, RZ, P2, !PT ;  /* 0x000000090f0b7c10 */ /* 0x000fe200097fe4ff */
[----:B0-----:R-:W-:-:S05]  /*13d0*/  FADD R22, R20, -UR10 ;  /* 0x8000000a14167e21 */ /* 0x001fca0008000000 */
[----:B-1----:R-:W-:-:S05]  /*13e0*/  FSET.BF.LT.AND R23, |R22|, UR11, PT ;  /* 0x0000000b16177c0a */ /* 0x002fca000b801200 */
[----:B------:R0:W-:Y:S04]  /*13f0*/  STG.E desc[UR4][R12.64], R23 ;  /* 0x000000170c007986 */ /* 0x0001e8000c101904 */
[----:B------:R-:W2:Y:S01]  /*1400*/  LDG.E R22, desc[UR4][R10.64] ;  /* 0x000000040a167981 */ /* 0x000ea2000c1e1900 */
[----:B------:R-:W-:-:S04]  /*1410*/  IADD3 R14, P1, PT, R14, UR6, RZ ;  /* 0x000000060e0e7c10 */ /* 0x000fc8000ff3e0ff */
[----:B------:R-:W-:Y:S01]  /*1420*/  IADD3.X R15, PT, PT, R15, UR7, RZ, P1, !PT ;  /* 0x000000070f0f7c10 */ /* 0x000fe20008ffe4ff */
[----:B--2---:R-:W-:-:S05]  /*1430*/  FADD R22, R22, -UR10 ;  /* 0x8000000a16167e21 */ /* 0x004fca0008000000 */
[----:B------:R-:W-:-:S05]  /*1440*/  FSET.BF.LT.AND R21, |R22|, UR11, PT ;  /* 0x0000000b16157c0a */ /* 0x000fca000b801200 */
[----:B------:R1:W-:Y:S04]  /*1450*/  STG.E desc[UR4][R14.64], R21 ;  /* 0x000000150e007986 */ /* 0x0003e8000c101904 */
[----:B------:R-:W2:Y:S02]  /*1460*/  LDG.E R20, desc[UR4][R10.64+0x200] ;  /* 0x000200040a147981 */ /* 0x000ea4000c1e1900 */
[----:B--2---:R-:W-:-:S05]  /*1470*/  FADD R20, R20, -UR10 ;  /* 0x8000000a14147e21 */ /* 0x004fca0008000000 */
[----:B------:R-:W-:-:S05]  /*1480*/  FSET.BF.LT.AND R25, |R20|, UR11, PT ;  /* 0x0000000b14197c0a */ /* 0x000fca000b801200 */
[----:B------:R-:W-:Y:S04]  /*1490*/  STG.E desc[UR4][R14.64+0x200], R25 ;  /* 0x000200190e007986 */ /* 0x000fe8000c101904 */
[----:B0-----:R-:W2:Y:S02]  /*14a0*/  LDG.E R12, desc[UR4][R10.64+0x400] ;  /* 0x000400040a0c7981 */ /* 0x001ea4000c1e1900 */
[----:B--2---:R-:W-:-:S05]  /*14b0*/  FADD R12, R12, -UR10 ;  /* 0x8000000a0c0c7e21 */ /* 0x004fca0008000000 */
[----:B------:R-:W-:-:S05]  /*14c0*/  FSET.BF.LT.AND R13, |R12|, UR11, PT ;  /* 0x0000000b0c0d7c0a */ /* 0x000fca000b801200 */
[----:B------:R0:W-:Y:S04]  /*14d0*/  STG.E desc[UR4][R14.64+0x400], R13 ;  /* 0x0004000d0e007986 */ /* 0x0001e8000c101904 */
[----:B------:R-:W2:Y:S02]  /*14e0*/  LDG.E R12, desc[UR4][R10.64+0x600] ;  /* 0x000600040a0c7981 */ /* 0x000ea4000c1e1900 */
[----:B--2---:R-:W-:-:S05]  /*14f0*/  FADD R12, R12, -UR10 ;  /* 0x8000000a0c0c7e21 */ /* 0x004fca0008000000 */
[----:B-1----:R-:W-:-:S05]  /*1500*/  FSET.BF.LT.AND R21, |R12|, UR11, PT ;  /* 0x0000000b0c157c0a */ /* 0x002fca000b801200 */
[----:B------:R1:W-:Y:S04]  /*1510*/  STG.E desc[UR4][R14.64+0x600], R21 ;  /* 0x000600150e007986 */ /* 0x0003e8000c101904 */
[----:B------:R-:W2:Y:S02]  /*1520*/  LDG.E R12, desc[UR4][R10.64+0x800] ;  /* 0x000800040a0c7981 */ /* 0x000ea4000c1e1900 */
[----:B--2---:R-:W-:-:S05]  /*1530*/  FADD R12, R12, -UR10 ;  /* 0x8000000a0c0c7e21 */ /* 0x004fca0008000000 */
[----:B------:R-:W-:-:S05]  /*1540*/  FSET.BF.LT.AND R23, |R12|, UR11, PT ;  /* 0x0000000b0c177c0a */ /* 0x000fca000b801200 */
[----:B------:R2:W-:Y:S04]  /*1550*/  STG.E desc[UR4][R14.64+0x800], R23 ;  /* 0x000800170e007986 */ /* 0x0005e8000c101904 */
[----:B------:R-:W3:Y:S02]  /*1560*/  LDG.E R12, desc[UR4][R10.64+0xa00] ;  /* 0x000a00040a0c7981 */ /* 0x000ee4000c1e1900 */
[----:B---3--:R-:W-:-:S05]  /*1570*/  FADD R12, R12, -UR10 ;  /* 0x8000000a0c0c7e21 */ /* 0x008fca0008000000 */
[----:B0-----:R-:W-:-:S05]  /*1580*/  FSET.BF.LT.AND R13, |R12|, UR11, PT ;  /* 0x0000000b0c0d7c0a */ /* 0x001fca000b801200 */
[----:B------:R2:W-:Y:S04]  /*1590*/  STG.E desc[UR4][R14.64+0xa00], R13 ;  /* 0x000a000d0e007986 */ /* 0x0005e8000c101904 */
[----:B------:R-:W3:Y:S01]  /*15a0*/  LDG.E R12, desc[UR4][R10.64+0xc00] ;  /* 0x000c00040a0c7981 */ /* 0x000ee2000c1e1900 */
[----:B------:R-:W-:Y:S01]  /*15b0*/  IADD3 R18, PT, PT, R18, 0x8, RZ ;  /* 0x0000000812127810 */ /* 0x000fe20007ffe0ff */
[----:B------:R-:W-:Y:S01]  /*15c0*/  VIADD R17, R17, 0x400 ;  /* 0x0000040011117836 */ /* 0x000fe20000000000 */
[----:B------:R-:W-:Y:S02]  /*15d0*/  IADD3 R16, P2, PT, R16, 0x1000, RZ ;  /* 0x0000100010107810 */ /* 0x000fe40007f5e0ff */
[----:B------:R-:W-:-:S03]  /*15e0*/  ISETP.NE.AND P1, PT, R18, RZ, PT ;  /* 0x000000ff1200720c */ /* 0x000fc60003f25270 */
[----:B------:R-:W-:Y:S02]  /*15f0*/  IMAD.X R19, RZ, RZ, R19, P2 ;  /* 0x000000ffff137224 */ /* 0x000fe400010e0613 */
[----:B---3--:R-:W-:-:S05]  /*1600*/  FADD R12, R12, -UR10 ;  /* 0x8000000a0c0c7e21 */ /* 0x008fca0008000000 */
[----:B-1----:R-:W-:-:S05]  /*1610*/  FSET.BF.LT.AND R21, |R12|, UR11, PT ;  /* 0x0000000b0c157c0a */ /* 0x002fca000b801200 */
[----:B------:R2:W-:Y:S01]  /*1620*/  STG.E desc[UR4][R14.64+0xc00], R21 ;  /* 0x000c00150e007986 */ /* 0x0005e2000c101904 */
[----:B------:R-:W-:Y:S05]  /*1630*/  @P1 BRA `(.L_x_302) ;  /* 0xfffffffc00441947 */ /* 0x000fea000383ffff */
.L_x_301:
[----:B------:R-:W-:Y:S05]  /*1640*/  @!P0 EXIT ;  /* 0x000000000000894d */ /* 0x000fea0003800000 */
[----:B------:R-:W-:Y:S02]  /*1650*/  ISETP.GE.U32.AND P0, PT, R24, 0x4, PT ;  /* 0x000000041800780c */ /* 0x000fe40003f06070 */
[----:B--2---:R-:W-:-:S04]  /*1660*/  LOP3.LUT R14, R0, 0x3, RZ, 0xc0, !PT ;  /* 0x00000003000e7812 */ /* 0x004fc800078ec0ff */
[----:B------:R-:W-:-:S07]  /*1670*/  ISETP.NE.AND P1, PT, R14, RZ, PT ;  /* 0x000000ff0e00720c */ /* 0x000fce0003f25270 */
[----:B------:R-:W-:Y:S06]  /*1680*/  @!P0 BRA `(.L_x_303) ;  /* 0x0000000000588947 */ /* 0x000fec0003800000 */
[----:B------:R-:W-:Y:S01]  /*1690*/  IMAD R11, R8, 0x80, R9 ;  /* 0x00000080080b7824 */ /* 0x000fe200078e0209 */
[----:B------:R-:W0:Y:S03]  /*16a0*/  LDCU UR6, c[0x0][0x390] ;  /* 0x00007200ff0677ac */ /* 0x000e260008000800 */
[C---:B------:R-:W-:Y:S01]  /*16b0*/  IMAD.WIDE R6, R11.reuse, 0x4, R4 ;  /* 0x000000040b067825 */ /* 0x040fe200078e0204 */
[----:B------:R-:W1:Y:S04]  /*16c0*/  LDCU UR7, c[0x0][0x38c] ;  /* 0x00007180ff0777ac */ /* 0x000e680008000800 */
[----:B------:R-:W0:Y:S02]  /*16d0*/  LDG.E R10, desc[UR4][R6.64] ;  /* 0x00000004060a7981 */ /* 0x000e24000c1e1900 */
[----:B0-----:R-:W-:Y:S01]  /*16e0*/  FADD R12, R10, -UR6 ;  /* 0x800000060a0c7e21 */ /* 0x001fe20008000000 */
[----:B------:R-:W-:-:S04]  /*16f0*/  IMAD.WIDE R10, R11, 0x4, R2 ;  /* 0x000000040b0a7825 */ /* 0x000fc800078e0202 */
[----:B-1----:R-:W-:-:S05]  /*1700*/  FSET.BF.LT.AND R13, |R12|, UR7, PT ;  /* 0x000000070c0d7c0a */ /* 0x002fca000b801200 */
[----:B------:R0:W-:Y:S04]  /*1710*/  STG.E desc[UR4][R10.64], R13 ;  /* 0x0000000d0a007986 */ /* 0x0001e8000c101904 */
[----:B------:R-:W2:Y:S02]  /*1720*/  LDG.E R12, desc[UR4][R6.64+0x200] ;  /* 0x00020004060c7981 */ /* 0x000ea4000c1e1900 */
[----:B--2---:R-:W-:-:S05]  /*1730*/  FADD R12, R12, -UR6 ;  /* 0x800000060c0c7e21 */ /* 0x004fca0008000000 */
[----:B------:R-:W-:-:S05]  /*1740*/  FSET.BF.LT.AND R15, |R12|, UR7, PT ;  /* 0x000000070c0f7c0a */ /* 0x000fca000b801200 */
[----:B------:R1:W-:Y:S04]  /*1750*/  STG.E desc[UR4][R10.64+0x200], R15 ;  /* 0x0002000f0a007986 */ /* 0x0003e8000c101904 */
[----:B------:R-:W2:Y:S02]  /*1760*/  LDG.E R12, desc[UR4][R6.64+0x400] ;  /* 0x00040004060c7981 */ /* 0x000ea4000c1e1900 */
[----:B--2---:R-:W-:-:S05]  /*1770*/  FADD R12, R12, -UR6 ;  /* 0x800000060c0c7e21 */ /* 0x004fca0008000000 */
[----:B------:R-:W-:-:S05]  /*1780*/  FSET.BF.LT.AND R17, |R12|, UR7, PT ;  /* 0x000000070c117c0a */ /* 0x000fca000b801200 */
[----:B------:R1:W-:Y:S04]  /*1790*/  STG.E desc[UR4][R10.64+0x400], R17 ;  /* 0x000400110a007986 */ /* 0x0003e8000c101904 */
[----:B------:R-:W2:Y:S01]  /*17a0*/  LDG.E R12, desc[UR4][R6.64+0x600] ;  /* 0x00060004060c7981 */ /* 0x000ea2000c1e1900 */
[----:B------:R-:W-:Y:S02]  /*17b0*/  VIADD R8, R8, 0x4 ;  /* 0x0000000408087836 */ /* 0x000fe40000000000 */
[----:B--2---:R-:W-:-:S05]  /*17c0*/  FADD R12, R12, -UR6 ;  /* 0x800000060c0c7e21 */ /* 0x004fca0008000000 */
[----:B0-----:R-:W-:-:S05]  /*17d0*/  FSET.BF.LT.AND R13, |R12|, UR7, PT ;  /* 0x000000070c0d7c0a */ /* 0x001fca000b801200 */
[----:B------:R1:W-:Y:S02]  /*17e0*/  STG.E desc[UR4][R10.64+0x600], R13 ;  /* 0x0006000d0a007986 */ /* 0x0003e4000c101904 */
.L_x_303:
[----:B------:R-:W-:Y:S05]  /*17f0*/  @!P1 EXIT ;  /* 0x000000000000994d */ /* 0x000fea0003800000 */
[----:B------:R-:W-:Y:S02]  /*1800*/  ISETP.NE.AND P0, PT, R14, 0x1, PT ;  /* 0x000000010e00780c */ /* 0x000fe40003f05270 */
[----:B------:R-:W-:-:S04]  /*1810*/  LOP3.LUT R0, R0, 0x1, RZ, 0xc0, !PT ;  /* 0x0000000100007812 */ /* 0x000fc800078ec0ff */
[----:B------:R-:W-:-:S07]  /*1820*/  ISETP.NE.U32.AND P1, PT, R0, 0x1, PT ;  /* 0x000000010000780c */ /* 0x000fce0003f25070 */
[----:B------:R-:W-:Y:S06]  /*1830*/  @!P0 BRA `(.L_x_304) ;  /* 0x0000000000388947 */ /* 0x000fec0003800000 */
[----:B-1----:R-:W-:Y:S01]  /*1840*/  IMAD R11, R8, 0x80, R9 ;  /* 0x00000080080b7824 */ /* 0x002fe200078e0209 */
[----:B------:R-:W0:Y:S03]  /*1850*/  LDCU UR6, c[0x0][0x390] ;  /* 0x00007200ff0677ac */ /* 0x000e260008000800 */
[C---:B------:R-:W-:Y:S01]  /*1860*/  IMAD.WIDE R6, R11.reuse, 0x4, R4 ;  /* 0x000000040b067825 */ /* 0x040fe200078e0204 */
[----:B------:R-:W1:Y:S04]  /*1870*/  LDCU UR7, c[0x0][0x38c] ;  /* 0x00007180ff0777ac */ /* 0x000e680008000800 */
[----:B------:R-:W0:Y:S01]  /*1880*/  LDG.E R0, desc[UR4][R6.64] ;  /* 0x0000000406007981 */ /* 0x000e22000c1e1900 */
[----:B------:R-:W-:-:S04]  /*1890*/  IMAD.WIDE R10, R11, 0x4, R2 ;  /* 0x000000040b0a7825 */ /* 0x000fc800078e0202 */
[----:B0-----:R-:W-:-:S05]  /*18a0*/  FADD R0, R0, -UR6 ;  /* 0x8000000600007e21 */ /* 0x001fca0008000000 */
[----:B-1----:R-:W-:-:S05]  /*18b0*/  FSET.BF.LT.AND R13, |R0|, UR7, PT ;  /* 0x00000007000d7c0a */ /* 0x002fca000b801200 */
[----:B------:R0:W-:Y:S04]  /*18c0*/  STG.E desc[UR4][R10.64], R13 ;  /* 0x0000000d0a007986 */ /* 0x0001e8000c101904 */
[----:B------:R-:W2:Y:S01]  /*18d0*/  LDG.E R0, desc[UR4][R6.64+0x200] ;  /* 0x0002000406007981 */ /* 0x000ea2000c1e1900 */
[----:B------:R-:W-:Y:S02]  /*18e0*/  VIADD R8, R8, 0x2 ;  /* 0x0000000208087836 */ /* 0x000fe40000000000 */
[----:B--2---:R-:W-:-:S05]  /*18f0*/  FADD R0, R0, -UR6 ;  /* 0x8000000600007e21 */ /* 0x004fca0008000000 */
[----:B------:R-:W-:-:S05]  /*1900*/  FSET.BF.LT.AND R15, |R0|, UR7, PT ;  /* 0x00000007000f7c0a */ /* 0x000fca000b801200 */
[----:B------:R0:W-:Y:S02]  /*1910*/  STG.E desc[UR4][R10.64+0x200], R15 ;  /* 0x0002000f0a007986 */ /* 0x0001e4000c101904 */
.L_x_304:
[----:B------:R-:W-:Y:S05]  /*1920*/  @P1 EXIT ;  /* 0x000000000000194d */ /* 0x000fea0003800000 */
[----:B------:R-:W-:Y:S01]  /*1930*/  IMAD R9, R8, 0x80, R9 ;  /* 0x0000008008097824 */ /* 0x000fe200078e0209 */
[----:B------:R-:W2:Y:S03]  /*1940*/  LDCU UR6, c[0x0][0x390] ;  /* 0x00007200ff0677ac */ /* 0x000ea60008000800 */
[C---:B------:R-:W-:Y:S01]  /*1950*/  IMAD.WIDE R4, R9.reuse, 0x4, R4 ;  /* 0x0000000409047825 */ /* 0x040fe200078e0204 */
[----:B------:R-:W3:Y:S05]  /*1960*/  LDCU UR7, c[0x0][0x38c] ;  /* 0x00007180ff0777ac */ /* 0x000eea0008000800 */
[----:B------:R-:W2:Y:S01]  /*1970*/  LDG.E R4, desc[UR4][R4.64] ;  /* 0x0000000404047981 */ /* 0x000ea2000c1e1900 */
[----:B------:R-:W-:-:S04]  /*1980*/  IMAD.WIDE R2, R9, 0x4, R2 ;  /* 0x0000000409027825 */ /* 0x000fc800078e0202 */
[----:B--2---:R-:W-:-:S05]  /*1990*/  FADD R0, R4, -UR6 ;  /* 0x8000000604007e21 */ /* 0x004fca0008000000 */
[----:B---3--:R-:W-:-:S05]  /*19a0*/  FSET.BF.LT.AND R7, |R0|, UR7, PT ;  /* 0x0000000700077c0a */ /* 0x008fca000b801200 */
[----:B------:R-:W-:Y:S01]  /*19b0*/  STG.E desc[UR4][R2.64], R7 ;  /* 0x0000000702007986 */ /* 0x000fe2000c101904 */
[----:B------:R-:W-:Y:S05]  /*19c0*/  EXIT ;  /* 0x000000000000794d */ /* 0x000fea0003800000 */
.L_x_305:
        /* <DEDUP_REMOVED lines=11> */
.L_x_336:


//--------------------- .text._ZN3cub18CUB_300001_SM_10006detail9transform16transform_kernelINS2_10policy_hubILb1EN4cuda3std3__45tupleIJN6thrust24THRUST_300001_SM_1000_NS6detail15normal_iteratorINSA_10device_ptrIfEEEESF_EEEE10policy1000Ei16smoother_functorSF_JPfSK_EEEvT0_iT1_T2_DpNS2_10kernel_argIT3_EE --------------------------
	.section	.text._ZN3cub18CUB_300001_SM_10006detail9transform16transform_kernelINS2_10policy_hubILb1EN4cuda3std3__45tupleIJN6thrust24THRUST_300001_SM_1000_NS6detail15normal_iteratorINSA_10device_ptrIfEEEESF_EEEE10policy1000Ei16smoother_functorSF_JPfSK_EEEvT0_iT1_T2_DpNS2_10kernel_argIT3_EE,"ax",@progbits
	.align	128
        .global         _ZN3cub18CUB_300001_SM_10006detail9transform16transform_kernelINS2_10policy_hubILb1EN4cuda3std3__45tupleIJN6thrust24THRUST_300001_SM_1000_NS6detail15normal_iteratorINSA_10device_ptrIfEEEESF_EEEE10policy1000Ei16smoother_functorSF_JPfSK_EEEvT0_iT1_T2_DpNS2_10kernel_argIT3_EE
        .type           _ZN3cub18CUB_300001_SM_10006detail9transform16transform_kernelINS2_10policy_hubILb1EN4cuda3std3__45tupleIJN6thrust24THRUST_300001_SM_1000_NS6detail15normal_iteratorINSA_10device_ptrIfEEEESF_EEEE10policy1000Ei16smoother_functorSF_JPfSK_EEEvT0_iT1_T2_DpNS2_10kernel_argIT3_EE,@function
        .size           _ZN3cub18CUB_300001_SM_10006detail9transform16transform_kernelINS2_10policy_hubILb1EN4cuda3std3__45tupleIJN6thrust24THRUST_300001_SM_1000_NS6detail15normal_iteratorINSA_10device_ptrIfEEEESF_EEEE10policy1000Ei16smoother_functorSF_JPfSK_EEEvT0_iT1_T2_DpNS2_10kernel_argIT3_EE,(.L_x_337 - _ZN3cub18CUB_300001_SM_10006detail9transform16transform_kernelINS2_10policy_hubILb1EN4cuda3std3__45tupleIJN6thrust24THRUST_300001_SM_1000_NS6detail15normal_iteratorINSA_10device_ptrIfEEEESF_EEEE10policy1000Ei16smoother_functorSF_JPfSK_EEEvT0_iT1_T2_DpNS2_10kernel_argIT3_EE)
        .other          _ZN3cub18CUB_300001_SM_10006detail9transform16transform_kernelINS2_10policy_hubILb1EN4cuda3std3__45tupleIJN6thrust24THRUST_300001_SM_1000_NS6detail15normal_iteratorINSA_10device_ptrIfEEEESF_EEEE10policy1000Ei16smoother_functorSF_JPfSK_EEEvT0_iT1_T2_DpNS2_10kernel_argIT3_EE,@"STO_CUDA_ENTRY STV_DEFAULT"
_ZN3cub18CUB_300001_SM_10006detail9transform16transform_kernelINS2_10policy_hubILb1EN4cuda3std3__45tupleIJN6thrust24THRUST_300001_SM_1000_NS6detail15normal_iteratorINSA_10device_ptrIfEEEESF_EEEE10policy1000Ei16smoother_functorSF_JPfSK_EEEvT0_iT1_T2_DpNS2_10kernel_argIT3_EE:
.text._ZN3cub18CUB_300001_SM_10006detail9transform16transform_kernelINS2_10policy_hubILb1EN4cuda3std3__45tupleIJN6thrust24THRUST_300001_SM_1000_NS6detail15normal_iteratorINSA_10device_ptrIfEEEESF_EEEE10policy1000Ei16smoother_functorSF_JPfSK_EEEvT0_iT1_T2_DpNS2_10kernel_argIT3_EE:
[----:B------:R-:W-:Y:S08]  /*0000*/  LDC R1, c[0x0][0x37c] ;  /* 0x0000df00ff017b82 */ /* 0x000ff00000000800 */
[----:B------:R-:W0:Y:S01]  /*0010*/  LDC.64 R10, c[0x0][0x380] ;  /* 0x0000e000ff0a7b82 */ /* 0x000e220000000a00 */
[----:B------:R-:W1:Y:S01]  /*0020*/  S2R R9, SR_TID.X ;  /* 0x0000000000097919 */ /* 0x000e620000002100 */
[----:B------:R-:W-:Y:S06]  /*0030*/  BSSY.RECONVERGENT B0, `(.L_x_306) ;  /* 0x000001f000007945 */ /* 0x000fec0003800200 */
[----:B------:R-:W2:Y:S01]  /*0040*/  S2UR UR4, SR_CTAID.X ;  /* 0x00000000000479c3 */ /* 0x000ea20000002500 */
[----:B0-----:R-:W-:-:S04]  /*0050*/  IMAD.SHL.U32 R3, R11, 0x80, RZ ;  /* 0x000000800b037824 */ /* 0x001fc800078e00ff */
[----:B--2---:R-:W-:Y:S02]  /*0060*/  IMAD R7, R3, UR4, RZ ;  /* 0x0000000403077c24 */ /* 0x004fe4000f8e02ff */
[----:B-1----:R-:W-:Y:S02]  /*0070*/  IMAD.SHL.U32 R13, R9, 0x80, RZ ;  /* 0x00000080090d7824 */ /* 0x002fe400078e00ff */
[----:B------:R-:W-:-:S05]  /*0080*/  IMAD.IADD R10, R10, 0x1, -R7 ;  /* 0x000000010a0a7824 */ /* 0x000fca00078e0a07 */
[----:B------:R-:W-:-:S05]  /*0090*/  VIMNMX R0, PT, PT, R3, R10, PT ;  /* 0x0000000a03007248 */ /* 0x000fca0003fe0100 */
[----:B------:R-:W-:-:S05]  /*00a0*/  IMAD.SHL.U32 R2, R0, 0x4, RZ ;  /* 0x0000000400027824 */ /* 0x000fca00078e00ff */
[----:B------:R-:W-:-:S13]  /*00b0*/  ISETP.GE.AND P0, PT, R13, R2, PT ;  /* 0x000000020d00720c */ /* 0x000fda0003f06270 */
[----:B------:R-:W-:Y:S05]  /*00c0*/  @P0 BRA `(.L_x_307) ;  /* 0x0000000000540947 */ /* 0x000fea0003800000 */
[----:B------:R-:W0:Y:S01]  /*00d0*/  LDC.64 R4, c[0x0][0x398] ;  /* 0x0000e600ff047b82 */ /* 0x000e220000000a00 */
[----:B------:R-:W-:Y:S01]  /*00e0*/  BSSY.RECONVERGENT B1, `(.L_x_308) ;  /* 0x000000a000017945 */ /* 0x000fe20003800200 */
[----:B------:R-:W-:Y:S02]  /*00f0*/  IMAD.MOV.U32 R15, RZ, RZ, R13 ;  /* 0x000000ffff0f7224 */ /* 0x000fe400078e000d */
[----:B0-----:R-:W-:-:S04]  /*0100*/  IMAD.WIDE.U32 R4, R9, 0x80, R4 ;  /* 0x0000008009047825 */ /* 0x001fc800078e0004 */
[----:B------:R-:W-:-:S07]  /*0110*/  IMAD.WIDE R4, R7, 0x4, R4 ;  /* 0x0000000407047825 */ /* 0x000fce00078e0204 */
.L_x_309:
[----:B------:R-:W-:Y:S01]  /*0120*/  IADD3 R15, PT, PT, R15, 0x4000, RZ ;  /* 0x000040000f0f7810 */ /* 0x000fe20007ffe0ff */
[----:B------:R0:W-:Y:S03]  /*0130*/  CCTL.E.PF2 [R4] ;  /* 0x000000000400798f */ /* 0x0001e60000800100 */
[----:B------:R-:W-:Y:S02]  /*0140*/  ISETP.GE.AND P0, PT, R15, R2, PT ;  /* 0x000000020f00720c */ /* 0x000fe40003f06270 */
[----:B0-----:R-:W-:-:S05]  /*0150*/  IADD3 R4, P1, PT, R4, 0x4000, RZ ;  /* 0x0000400004047810 */ /* 0x001fca0007f3e0ff */
[----:B------:R-:W-:-:S06]  /*0160*/  IMAD.X R5, RZ, RZ, R5, P1 ;  /* 0x000000ffff057224 */ /* 0x000fcc00008e0605 */
[----:B------:R-:W-:Y:S05]  /*0170*/  @!P0 BRA `(.L_x_309) ;  /* 0xfffffffc00e88947 */ /* 0x000fea000383ffff */
[----:B------:R-:W-:Y:S05]  /*0180*/  BSYNC.RECONVERGENT B1 ;  /* 0x0000000000017941 */ /* 0x000fea0003800200 */
.L_x_308:
[----:B------:R-:W0:Y:S02]  /*0190*/  LDC.64 R4, c[0x0][0x3a8] ;  /* 0x0000ea00ff047b82 */ /* 0x000e240000000a00 */
[----:B0-----:R-:W-:-:S04]  /*01a0*/  IMAD.WIDE.U32 R4, R9, 0x80, R4 ;  /* 0x0000008009047825 */ /* 0x001fc800078e0004 */
[----:B------:R-:W-:-:S07]  /*01b0*/  IMAD.WIDE R4, R7, 0x4, R4 ;  /* 0x0000000407047825 */ /* 0x000fce00078e0204 */
.L_x_310:
[----:B------:R-:W-:Y:S01]  /*01c0*/  VIADD R13, R13, 0x4000 ;  /* 0x000040000d0d7836 */ /* 0x000fe20000000000 */
[----:B------:R0:W-:Y:S04]  /*01d0*/  CCTL.E.PF2 [R4] ;  /* 0x000000000400798f */ /* 0x0001e80000800100 */
[----:B------:R-:W-:Y:S02]  /*01e0*/  ISETP.GE.AND P0, PT, R13, R2, PT ;  /* 0x000000020d00720c */ /* 0x000fe40003f06270 */
[----:B0-----:R-:W-:-:S05]  /*01f0*/  IADD3 R4, P1, PT, R4, 0x4000, RZ ;  /* 0x0000400004047810 */ /* 0x001fca0007f3e0ff */
[----:B------:R-:W-:-:S06]  /*0200*/  IMAD.X R5, RZ, RZ, R5, P1 ;  /* 0x000000ffff057224 */ /* 0x000fcc00008e0605 */
[----:B------:R-:W-:Y:S05]  /*0210*/  @!P0 BRA `(.L_x_310) ;  /* 0xfffffffc00e88947 */ /* 0x000fea000383ffff */
.L_x_307:
[----:B------:R-:W-:Y:S05]  /*0220*/  BSYNC.RECONVERGENT B0 ;  /* 0x0000000000007941 */ /* 0x000fea0003800200 */
.L_x_306:
[----:B------:R-:W0:Y:S01]  /*0230*/  LDCU.128 UR8, c[0x0][0x390] ;  /* 0x00007200ff0877ac */ /* 0x000e220008000c00 */
[----:B------:R-:W-:Y:S01]  /*0240*/  ISETP.GT.AND P0, PT, R3, R10, PT ;  /* 0x0000000a0300720c */ /* 0x000fe20003f04270 */
[----:B------:R-:W-:Y:S01]  /*0250*/  IMAD.WIDE R6, R7, 0x4, RZ ;  /* 0x0000000407067825 */ /* 0x000fe200078e02ff */
[----:B------:R-:W1:Y:S02]  /*0260*/  LDCU.64 UR4, c[0x0][0x358] ;  /* 0x00006b00ff0477ac */ /* 0x000e640008000a00 */
[C---:B0-----:R-:W-:Y:S02]  /*0270*/  IADD3 R2, P1, PT, R6.reuse, UR10, RZ ;  /* 0x0000000a06027c10 */ /* 0x041fe4000ff3e0ff */
[----:B------:R-:W-:Y:S02]  /*0280*/  IADD3 R4, P2, PT, R6, UR8, RZ ;  /* 0x0000000806047c10 */ /* 0x000fe4000ff5e0ff */
[C---:B------:R-:W-:Y:S02]  /*0290*/  IADD3.X R3, PT, PT, R7.reuse, UR11, RZ, P1, !PT ;  /* 0x0000000b07037c10 */ /* 0x040fe40008ffe4ff */
[----:B------:R-:W-:-:S03]  /*02a0*/  IADD3.X R5, PT, PT, R7, UR9, RZ, P2, !PT ;  /* 0x0000000907057c10 */ /* 0x000fc600097fe4ff */
[----:B-1----:R-:W-:Y:S06]  /*02b0*/  @P0 BRA `(.L_x_311) ;  /* 0x0000000400d00947 */ /* 0x002fec0003800000 */
[----:B------:R-:W-:-:S13]  /*02c0*/  ISETP.GE.AND P0, PT, R11, 0x1, PT ;  /* 0x000000010b00780c */ /* 0x000fda0003f06270 */
[----:B------:R-:W-:Y:S05]  /*02d0*/  @!P0 EXIT ;  /* 0x000000000000894d */ /* 0x000fea0003800000 */
[C---:B------:R-:W-:Y:S01]  /*02e0*/  ISETP.GE.U32.AND P1, PT, R11.reuse, 0x8, PT ;  /* 0x000000080b00780c */ /* 0x040fe20003f26070 */
[----:B------:R-:W-:Y:S01]  /*02f0*/  IMAD.MOV.U32 R0, RZ, RZ, RZ ;  /* 0x000000ffff007224 */ /* 0x000fe200078e00ff */
[----:B------:R-:W-:-:S04]  /*0300*/  LOP3.LUT R22, R11, 0x7, RZ, 0xc0, !PT ;  /* 0x000000070b167812 */ /* 0x000fc800078ec0ff */
[----:B------:R-:W-:-:S07]  /*0310*/  ISETP.NE.AND P0, PT, R22, RZ, PT ;  /* 0x000000ff1600720c */ /* 0x000fce0003f05270 */
[----:B------:R-:W-:Y:S06]  /*0320*/  @!P1 BRA `(.L_x_312) ;  /* 0x0000000000d89947 */ /* 0x000fec0003800000 */
[----:B------:R-:W-:Y:S01]  /*0330*/  IMAD.WIDE.U32 R18, R9, 0x4, R6 ;  /* 0x0000000409127825 */ /* 0x000fe200078e0006 */
[----:B------:R-:W-:Y:S01]  /*0340*/  LOP3.LUT R0, R11, 0x7ffffff8, RZ, 0xc0, !PT ;  /* 0x7ffffff80b007812 */ /* 0x000fe200078ec0ff */
[----:B------:R-:W0:Y:S02]  /*0350*/  LDCU.64 UR6, c[0x0][0x388] ;  /* 0x00007100ff0677ac */ /* 0x000e240008000a00 */
[----:B------:R-:W-:Y:S01]  /*0360*/  VIADD R17, R9, 0x80 ;  /* 0x0000008009117836 */ /* 0x000fe20000000000 */
[----:B------:R-:W-:Y:S01]  /*0370*/  MOV R8, R18 ;  /* 0x0000001200087202 */ /* 0x000fe20000000f00 */
[----:B------:R-:W-:Y:S01]  /*0380*/  IMAD.MOV R16, RZ, RZ, -R0 ;  /* 0x000000ffff107224 */ /* 0x000fe200078e0a00 */
[----:B------:R-:W1:Y:S06]  /*0390*/  LDCU.128 UR8, c[0x0][0x390] ;  /* 0x00007200ff0877ac */ /* 0x000e6c0008000c00 */
.L_x_313:
[----:B-1----:R-:W-:-:S04]  /*03a0*/  IADD3 R20, P1, PT, R8, UR10, RZ ;  /* 0x0000000a08147c10 */ /* 0x002fc8000ff3e0ff */
        /* <DEDUP_REMOVED lines=8> */
[----:B------:R-:W-:-:S05]  /*0430*/  FSET.BF.LT.AND R23, |R18|, UR6, PT ;  /* 0x0000000612177c0a */ /* 0x000fca000b801200 */
        /* <DEDUP_REMOVED lines=28> */
[----:B------:R-:W-:Y:S01]  /*0600*/  VIADD R16, R16, 0x8 ;  /* 0x0000000810107836 */ /* 0x000fe20000000000 */
[----:B------:R-:W-:Y:S01]  /*0610*/  IADD3 R8, P2, PT, R8, 0x1000, RZ ;  /* 0x0000100008087810 */ /* 0x000fe20007f5e0ff */
[----:B------:R-:W-:-:S03]  /*0620*/  VIADD R17, R17, 0x400 ;  /* 0x0000040011117836 */ /* 0x000fc60000000000 */
[----:B------:R-:W-:Y:S02]  /*0630*/  ISETP.NE.AND P1, PT, R16, RZ, PT ;  /* 0x000000ff1000720c */ /* 0x000fe40003f25270 */
[----:B------:R-:W-:Y:S01]  /*0640*/  IADD3.X R19, PT, PT, RZ, R19, RZ, P2, !PT ;  /* 0x00000013ff137210 */ /* 0x000fe200017fe4ff */
[----:B---3--:R-:W-:-:S05]  /*0650*/  FADD R14, R14, -UR7 ;  /* 0x800000070e0e7e21 */ /* 0x008fca0008000000 */
[----:B-1----:R-:W-:-:S05]  /*0660*/  FSET.BF.LT.AND R21, |R14|, UR6, PT ;  /* 0x000000060e157c0a */ /* 0x002fca000b801200 */
[----:B------:R2:W-:Y:S01]  /*0670*/  STG.E desc[UR4][R12.64+0xc00], R21 ;  /* 0x000c00150c007986 */ /* 0x0005e2000c101904 */
[----:B------:R-:W-:Y:S05]  /*0680*/  @P1 BRA `(.L_x_313) ;  /* 0xfffffffc00441947 */ /* 0x000fea000383ffff */
.L_x_312:
[----:B------:R-:W-:Y:S05]  /*0690*/  @!P0 EXIT ;  /* 0x000000000000894d */ /* 0x000fea0003800000 */
[----:B--2---:R-:W0:Y:S01]  /*06a0*/  LDC R12, c[0x0][0x384] ;  /* 0x0000e100ff0c7b82 */ /* 0x004e220000000800 */
[----:B------:R-:W-:Y:S02]  /*06b0*/  ISETP.GE.U32.AND P0, PT, R22, 0x4, PT ;  /* 0x000000041600780c */ /* 0x000fe40003f06070 */
[----:B0-----:R-:W-:-:S04]  /*06c0*/  LOP3.LUT R14, R12, 0x3, RZ, 0xc0, !PT ;  /* 0x000000030c0e7812 */ /* 0x001fc800078ec0ff */
[----:B------:R-:W-:-:S07]  /*06d0*/  ISETP.NE.AND P1, PT, R14, RZ, PT ;  /* 0x000000ff0e00720c */ /* 0x000fce0003f25270 */
[----:B------:R-:W-:Y:S06]  /*06e0*/  @!P0 BRA `(.L_x_314) ;  /* 0x0000000000548947 */ /* 0x000fec0003800000 */
[----:B------:R-:W-:Y:S01]  /*06f0*/  IMAD R11, R0, 0x80, R9 ;  /* 0x00000080000b7824 */ /* 0x000fe200078e0209 */
[----:B------:R-:W0:Y:S03]  /*0700*/  LDCU.64 UR6, c[0x0][0x388] ;  /* 0x00007100ff0677ac */ /* 0x000e260008000a00 */
[----:B------:R-:W-:-:S05]  /*0710*/  IMAD.WIDE R6, R11, 0x4, R2 ;  /* 0x000000040b067825 */ /* 0x000fca00078e0202 */
[----:B------:R-:W0:Y:S01]  /*0720*/  LDG.E R8, desc[UR4][R6.64] ;  /* 0x0000000406087981 */ /* 0x000e22000c1e1900 */
[----:B------:R-:W-:-:S04]  /*0730*/  IMAD.WIDE R10, R11, 0x4, R4 ;  /* 0x000000040b0a7825 */ /* 0x000fc800078e0204 */
[----:B0-----:R-:W-:-:S05]  /*0740*/  FADD R8, R8, -UR7 ;  /* 0x8000000708087e21 */ /* 0x001fca0008000000 */
[----:B------:R-:W-:-:S05]  /*0750*/  FSET.BF.LT.AND R13, |R8|, UR6, PT ;  /* 0x00000006080d7c0a */ /* 0x000fca000b801200 */
        /* <DEDUP_REMOVED lines=14> */
.L_x_314:
[----:B------:R-:W-:Y:S05]  /*0840*/  @!P1 EXIT ;  /* 0x000000000000994d */ /* 0x000fea0003800000 */
[----:B------:R-:W-:Y:S02]  /*0850*/  ISETP.NE.AND P0, PT, R14, 0x1, PT ;  /* 0x000000010e00780c */ /* 0x000fe40003f05270 */
[----:B------:R-:W-:-:S04]  /*0860*/  LOP3.LUT R6, R12, 0x1, RZ, 0xc0, !PT ;  /* 0x000000010c067812 */ /* 0x000fc800078ec0ff */
[----:B------:R-:W-:-:S07]  /*0870*/  ISETP.NE.U32.AND P1, PT, R6, 0x1, PT ;  /* 0x000000010600780c */ /* 0x000fce0003f25070 */
[----:B------:R-:W-:Y:S06]  /*0880*/  @!P0 BRA `(.L_x_315) ;  /* 0x0000000000348947 */ /* 0x000fec0003800000 */
[----:B-1----:R-:W-:Y:S01]  /*0890*/  IMAD R11, R0, 0x80, R9 ;  /* 0x00000080000b7824 */ /* 0x002fe200078e0209 */
[----:B------:R-:W0:Y:S03]  /*08a0*/  LDCU.64 UR6, c[0x0][0x388] ;  /* 0x00007100ff0677ac */ /* 0x000e260008000a00 */
[----:B------:R-:W-:-:S05]  /*08b0*/  IMAD.WIDE R6, R11, 0x4, R2 ;  /* 0x000000040b067825 */ /* 0x000fca00078e0202 */
[----:B------:R-:W0:Y:S01]  /*08c0*/  LDG.E R8, desc[UR4][R6.64] ;  /* 0x0000000406087981 */ /* 0x000e22000c1e1900 */
[----:B------:R-:W-:-:S04]  /*08d0*/  IMAD.WIDE R10, R11, 0x4, R4 ;  /* 0x000000040b0a7825 */ /* 0x000fc800078e0204 */
[----:B0-----:R-:W-:-:S05]  /*08e0*/  FADD R8, R8, -UR7 ;  /* 0x8000000708087e21 */ /* 0x001fca0008000000 */
[----:B------:R-:W-:-:S05]  /*08f0*/  FSET.BF.LT.AND R13, |R8|, UR6, PT ;  /* 0x00000006080d7c0a */ /* 0x000fca000b801200 */
[----:B------:R0:W-:Y:S04]  /*0900*/  STG.E desc[UR4][R10.64], R13 ;  /* 0x0000000d0a007986 */ /* 0x0001e8000c101904 */
[----:B------:R-:W2:Y:S01]  /*0910*/  LDG.E R8, desc[UR4][R6.64+0x200] ;  /* 0x0002000406087981 */ /* 0x000ea2000c1e1900 */
[----:B------:R-:W-:Y:S02]  /*0920*/  VIADD R0, R0, 0x2 ;  /* 0x0000000200007836 */ /* 0x000fe40000000000 */
[----:B--2---:R-:W-:-:S05]  /*0930*/  FADD R8, R8, -UR7 ;  /* 0x8000000708087e21 */ /* 0x004fca0008000000 */
[----:B------:R-:W-:-:S05]  /*0940*/  FSET.BF.LT.AND R15, |R8|, UR6, PT ;  /* 0x00000006080f7c0a */ /* 0x000fca000b801200 */
[----:B------:R0:W-:Y:S02]  /*0950*/  STG.E desc[UR4][R10.64+0x200], R15 ;  /* 0x0002000f0a007986 */ /* 0x0001e4000c101904 */
.L_x_315:
[----:B------:R-:W-:Y:S05]  /*0960*/  @P1 EXIT ;  /* 0x000000000000194d */ /* 0x000fea0003800000 */
[----:B------:R-:W-:Y:S01]  /*0970*/  LEA R9, R0, R9, 0x7 ;  /* 0x0000000900097211 */ /* 0x000fe200078e38ff */
[----:B------:R-:W2:Y:S04]  /*0980*/  LDCU.64 UR6, c[0x0][0x388] ;  /* 0x00007100ff0677ac */ /* 0x000ea80008000a00 */
[----:B------:R-:W-:-:S06]  /*0990*/  IMAD.WIDE R2, R9, 0x4, R2 ;  /* 0x0000000409027825 */ /* 0x000fcc00078e0202 */
[----:B------:R-:W2:Y:S01]  /*09a0*/  LDG.E R2, desc[UR4][R2.64] ;  /* 0x0000000402027981 */ /* 0x000ea2000c1e1900 */
[----:B------:R-:W-:-:S04]  /*09b0*/  IMAD.WIDE R4, R9, 0x4, R4 ;  /* 0x0000000409047825 */ /* 0x000fc800078e0204 */
[----:B--2---:R-:W-:-:S05]  /*09c0*/  FADD R0, R2, -UR7 ;  /* 0x8000000702007e21 */ /* 0x004fca0008000000 */
[----:B------:R-:W-:-:S05]  /*09d0*/  FSET.BF.LT.AND R7, |R0|, UR6, PT ;  /* 0x0000000600077c0a */ /* 0x000fca000b801200 */
[----:B------:R-:W-:Y:S01]  /*09e0*/  STG.E desc[UR4][R4.64], R7 ;  /* 0x0000000704007986 */ /* 0x000fe2000c101904 */
[----:B------:R-:W-:Y:S05]  /*09f0*/  EXIT ;  /* 0x000000000000794d */ /* 0x000fea0003800000 */
.L_x_311:
[----:B------:R-:W-:-:S13]  /*0a00*/  ISETP.GE.AND P0, PT, R11, 0x1, PT ;  /* 0x000000010b00780c */ /* 0x000fda0003f06270 */
[----:B------:R-:W-:Y:S05]  /*0a10*/  @!P0 EXIT ;  /* 0x000000000000894d */ /* 0x000fea0003800000 */
[C---:B------:R-:W-:Y:S01]  /*0a20*/  ISETP.GE.U32.AND P0, PT, R11.reuse, 0x8, PT ;  /* 0x000000080b00780c */ /* 0x040fe20003f06070 */
[----:B------:R-:W-:Y:S01]  /*0a30*/  IMAD.MOV.U32 R6, RZ, RZ, RZ ;  /* 0x000000ffff067224 */ /* 0x000fe200078e00ff */
[----:B------:R-:W-:-:S11]  /*0a40*/  LOP3.LUT R20, R11, 0x7, RZ, 0xc0, !PT ;  /* 0x000000070b147812 */ /* 0x000fd600078ec0ff */
[----:B------:R-:W-:Y:S05]  /*0a50*/  @!P0 BRA `(.L_x_316) ;  /* 0x0000000400108947 */ /* 0x000fea0003800000 */
[----:B------:R-:W-:Y:S01]  /*0a60*/  LOP3.LUT R6, R11, 0x7ffffff8, RZ, 0xc0, !PT ;  /* 0x7ffffff80b067812 */ /* 0x000fe200078ec0ff */
[----:B------:R-:W-:Y:S01]  /*0a70*/  IMAD.MOV.U32 R8, RZ, RZ, RZ ;  /* 0x000000ffff087224 */ /* 0x000fe200078e00ff */
[----:B------:R-:W0:Y:S06]  /*0a80*/  LDCU.64 UR6, c[0x0][0x388] ;  /* 0x00007100ff0677ac */ /* 0x000e2c0008000a00 */
.L_x_319:
[----:B-1----:R-:W-:-:S05]  /*0a90*/  IMAD R7, R8, 0x80, R9 ;  /* 0x0000008008077824 */ /* 0x002fca00078e0209 */
[----:B------:R-:W-:-:S13]  /*0aa0*/  ISETP.GE.AND P0, PT, R7, R0, PT ;  /* 0x000000000700720c */ /* 0x000fda0003f06270 */
[C---:B------:R-:W-:Y:S01]  /*0ab0*/  @!P0 IMAD.WIDE.U32 R14, R7.reuse, 0x4, R2 ;  /* 0x00000004070e8825 */ /* 0x040fe200078e0002 */
[----:B------:R-:W1:Y:S05]  /*0ac0*/  @!P0 LDC.64 R10, c[0x0][0x388] ;  /* 0x0000e200ff0a8b82 */ /* 0x000e6a0000000a00 */
[----:B------:R-:W1:Y:S01]  /*0ad0*/  @!P0 LDG.E R14, desc[UR4][R14.64] ;  /* 0x000000040e0e8981 */ /* 0x000e62000c1e1900 */
[C---:B------:R-:W-:Y:S02]  /*0ae0*/  VIADD R21, R7.reuse, 0x80 ;  /* 0x0000008007157836 */ /* 0x040fe40000000000 */
[----:B------:R-:W-:-:S03]  /*0af0*/  @!P0 IMAD.WIDE.U32 R16, R7, 0x4, R4 ;  /* 0x0000000407108825 */ /* 0x000fc600078e0004 */
[----:B------:R-:W-:-:S13]  /*0b00*/  ISETP.GE.AND P1, PT, R21, R0, PT ;  /* 0x000000001500720c */ /* 0x000fda0003f26270 */
[----:B------:R-:W2:Y:S01]  /*0b10*/  @!P1 LDC.64 R12, c[0x0][0x388] ;  /* 0x0000e200ff0c9b82 */ /* 0x000ea20000000a00 */
[----:B-1----:R-:W-:-:S05]  /*0b20*/  @!P0 FADD R11, R14, -R11 ;  /* 0x8000000b0e0b8221 */ /* 0x002fca0000000000 */
[----:B------:R-:W-:Y:S01]  /*0b30*/  @!P0 FSET.BF.LT.AND R19, |R11|, R10, PT ;  /* 0x0000000a0b13820a */ /* 0x000fe20003801200 */
[----:B------:R-:W-:-:S04]  /*0b40*/  IMAD.WIDE R10, R21, 0x4, R2 ;  /* 0x00000004150a7825 */ /* 0x000fc800078e0202 */
[----:B------:R1:W-:Y:S04]  /*0b50*/  @!P0 STG.E desc[UR4][R16.64], R19 ;  /* 0x0000001310008986 */ /* 0x0003e8000c101904 */
[----:B------:R-:W2:Y:S01]  /*0b60*/  @!P1 LDG.E R18, desc[UR4][R10.64] ;  /* 0x000000040a129981 */ /* 0x000ea2000c1e1900 */
[----:B------:R-:W-:-:S04]  /*0b70*/  IADD3 R15, PT, PT, R7, 0x100, RZ ;  /* 0x00000100070f7810 */ /* 0x000fc80007ffe0ff */
[----:B------:R-:W-:Y:S01]  /*0b80*/  ISETP.GE.AND P0, PT, R15, R0, PT ;  /* 0x000000000f00720c */ /* 0x000fe20003f06270 */
[----:B------:R-:W-:-:S12]  /*0b90*/  IMAD.WIDE R14, R21, 0x4, R4 ;  /* 0x00000004150e7825 */ /* 0x000fd800078e0204 */
[----:B------:R-:W3:Y:S01]  /*0ba0*/  @!P0 LDC.64 R22, c[0x0][0x388] ;  /* 0x0000e200ff168b82 */ /* 0x000ee20000000a00 */
[----:B--2---:R-:W-:-:S05]  /*0bb0*/  @!P1 FADD R13, R18, -R13 ;  /* 0x8000000d120d9221 */ /* 0x004fca0000000000 */
[----:B------:R-:W-:-:S05]  /*0bc0*/  @!P1 FSET.BF.LT.AND R13, |R13|, R12, PT ;  /* 0x0000000c0d0d920a */ /* 0x000fca0003801200 */
[----:B------:R2:W-:Y:S04]  /*0bd0*/  @!P1 STG.E desc[UR4][R14.64], R13 ;  /* 0x0000000d0e009986 */ /* 0x0005e8000c101904 */
[----:B------:R-:W3:Y:S01]  /*0be0*/  @!P0 LDG.E R12, desc[UR4][R10.64+0x200] ;  /* 0x000200040a0c8981 */ /* 0x000ee2000c1e1900 */
[----:B-1----:R-:W-:-:S05]  /*0bf0*/  VIADD R17, R7, 0x180 ;  /* 0x0000018007117836 */ /* 0x002fca0000000000 */
[----:B------:R-:W-:Y:S01]  /*0c00*/  ISETP.GE.AND P1, PT, R17, R0, PT ;  /* 0x000000001100720c */ /* 0x000fe20003f26270 */
[----:B---3--:R-:W-:-:S05]  /*0c10*/  @!P0 FADD R17, R12, -R23 ;  /* 0x800000170c118221 */ /* 0x008fca0000000000 */
[----:B------:R-:W-:-:S07]  /*0c20*/  @!P0 FSET.BF.LT.AND R17, |R17|, R22, PT ;  /* 0x000000161111820a */ /* 0x000fce0003801200 */
[----:B------:R-:W2:Y:S01]  /*0c30*/  @!P1 LDC.64 R22, c[0x0][0x388] ;  /* 0x0000e200ff169b82 */ /* 0x000ea20000000a00 */
[----:B------:R1:W-:Y:S04]  /*0c40*/  @!P0 STG.E desc[UR4][R14.64+0x200], R17 ;  /* 0x000200110e008986 */ /* 0x0003e8000c101904 */
[----:B------:R-:W2:Y:S01]  /*0c50*/  @!P1 LDG.E R12, desc[UR4][R10.64+0x400] ;  /* 0x000400040a0c9981 */ /* 0x000ea2000c1e1900 */
[----:B------:R-:W-:-:S05]  /*0c60*/  VIADD R19, R7, 0x200 ;  /* 0x0000020007137836 */ /* 0x000fca0000000000 */
[----:B------:R-:W-:Y:S01]  /*0c70*/  ISETP.GE.AND P0, PT, R19, R0, PT ;  /* 0x000000001300720c */ /* 0x000fe20003f06270 */
[----:B--2---:R-:W-:-:S05]  /*0c80*/  @!P1 FADD R13, R12, -R23 ;  /* 0x800000170c0d9221 */ /* 0x004fca0000000000 */
[----:B------:R-:W-:-:S07]  /*0c90*/  @!P1 FSET.BF.LT.AND R13, |R13|, R22, PT ;  /* 0x000000160d0d920a */ /* 0x000fce0003801200 */
[----:B------:R-:W1:Y:S01]  /*0ca0*/  @!P0 LDC.64 R22, c[0x0][0x388] ;  /* 0x0000e200ff168b82 */ /* 0x000e620000000a00 */
[----:B------:R2:W-:Y:S04]  /*0cb0*/  @!P1 STG.E desc[UR4][R14.64+0x400], R13 ;  /* 0x0004000d0e009986 */ /* 0x0005e8000c101904 */
[----:B------:R-:W1:Y:S01]  /*0cc0*/  @!P0 LDG.E R12, desc[UR4][R10.64+0x600] ;  /* 0x000600040a0c8981 */ /* 0x000e62000c1e1900 */
[----:B------:R-:W-:-:S05]  /*0cd0*/  VIADD R19, R7, 0x280 ;  /* 0x0000028007137836 */ /* 0x000fca0000000000 */
[----:B------:R-:W-:Y:S01]  /*0ce0*/  ISETP.GE.AND P1, PT, R19, R0, PT ;  /* 0x000000001300720c */ /* 0x000fe20003f26270 */
[----:B-1----:R-:W-:-:S05]  /*0cf0*/  @!P0 FADD R17, R12, -R23 ;  /* 0x800000170c118221 */ /* 0x002fca0000000000 */
[----:B------:R-:W-:-:S07]  /*0d00*/  @!P0 FSET.BF.LT.AND R17, |R17|, R22, PT ;  /* 0x000000161111820a */ /* 0x000fce0003801200 */
[----:B------:R-:W2:Y:S01]  /*0d10*/  @!P1 LDC.64 R22, c[0x0][0x388] ;  /* 0x0000e200ff169b82 */ /* 0x000ea20000000a00 */
[----:B------:R1:W-:Y:S04]  /*0d20*/  @!P0 STG.E desc[UR4][R14.64+0x600], R17 ;  /* 0x000600110e008986 */ /* 0x0003e8000c101904 */
[----:B------:R-:W2:Y:S01]  /*0d30*/  @!P1 LDG.E R12, desc[UR4][R10.64+0x800] ;  /* 0x000800040a0c9981 */ /* 0x000ea2000c1e1900 */
[----:B------:R-:W-:-:S05]  /*0d40*/  VIADD R19, R7, 0x300 ;  /* 0x0000030007137836 */ /* 0x000fca0000000000 */
[----:B------:R-:W-:-:S13]  /*0d50*/  ISETP.GE.AND P0, PT, R19, R0, PT ;  /* 0x000000001300720c */ /* 0x000fda0003f06270 */
[----:B------:R-:W3:Y:S01]  /*0d60*/  @!P0 LDC.64 R18, c[0x0][0x388] ;  /* 0x0000e200ff128b82 */ /* 0x000ee20000000a00 */
[----:B--2---:R-:W-:-:S05]  /*0d70*/  @!P1 FADD R13, R12, -R23 ;  /* 0x800000170c0d9221 */ /* 0x004fca0000000000 */
[----:B------:R-:W-:-:S05]  /*0d80*/  @!P1 FSET.BF.LT.AND R13, |R13|, R22, PT ;  /* 0x000000160d0d920a */ /* 0x000fca0003801200 */
[----:B------:R1:W-:Y:S04]  /*0d90*/  @!P1 STG.E desc[UR4][R14.64+0x800], R13 ;  /* 0x0008000d0e009986 */ /* 0x0003e8000c101904 */
[----:B------:R-:W3:Y:S01]  /*0da0*/  @!P0 LDG.E R12, desc[UR4][R10.64+0xa00] ;  /* 0x000a00040a0c8981 */ /* 0x000ee2000c1e1900 */
[----:B------:R-:W-:Y:S01]  /*0db0*/  IADD3 R7, PT, PT, R7, 0x380, RZ ;  /* 0x0000038007077810 */ /* 0x000fe20007ffe0ff */
[----:B------:R-:W-:Y:S01]  /*0dc0*/  VIADD R8, R8, 0x8 ;  /* 0x0000000808087836 */ /* 0x000fe20000000000 */
[----:B------:R-:W-:Y:S04]  /*0dd0*/  BSSY.RECONVERGENT B0, `(.L_x_317) ;  /* 0x000000b000007945 */ /* 0x000fe80003800200 */
[----:B------:R-:W-:Y:S01]  /*0de0*/  ISETP.NE.AND P1, PT, R8, R6, PT ;  /* 0x000000060800720c */ /* 0x000fe20003f25270 */
[----:B---3--:R-:W-:-:S05]  /*0df0*/  @!P0 FADD R19, R12, -R19 ;  /* 0x800000130c138221 */ /* 0x008fca0000000000 */
[----:B------:R-:W-:-:S05]  /*0e00*/  @!P0 FSET.BF.LT.AND R19, |R19|, R18, PT ;  /* 0x000000121313820a */ /* 0x000fca0003801200 */
[----:B------:R1:W-:Y:S01]  /*0e10*/  @!P0 STG.E desc[UR4][R14.64+0xa00], R19 ;  /* 0x000a00130e008986 */ /* 0x0003e2000c101904 */
[----:B------:R-:W-:-:S13]  /*0e20*/  ISETP.GE.AND P0, PT, R7, R0, PT ;  /* 0x000000000700720c */ /* 0x000fda0003f06270 */
[----:B-1----:R-:W-:Y:S05]  /*0e30*/  @P0 BRA `(.L_x_318) ;  /* 0x0000000000100947 */ /* 0x002fea0003800000 */
[----:B------:R-:W0:Y:S02]  /*0e40*/  LDG.E R10, desc[UR4][R10.64+0xc00] ;  /* 0x000c00040a0a7981 */ /* 0x000e24000c1e1900 */
[----:B0-----:R-:W-:-:S05]  /*0e50*/  FADD R7, R10, -UR7 ;  /* 0x800000070a077e21 */ /* 0x001fca0008000000 */
[----:B------:R-:W-:-:S05]  /*0e60*/  FSET.BF.LT.AND R7, |R7|, UR6, PT ;  /* 0x0000000607077c0a */ /* 0x000fca000b801200 */
[----:B------:R1:W-:Y:S02]  /*0e70*/  STG.E desc[UR4][R14.64+0xc00], R7 ;  /* 0x000c00070e007986 */ /* 0x0003e4000c101904 */
.L_x_318:
[----:B0-----:R-:W-:Y:S05]  /*0e80*/  BSYNC.RECONVERGENT B0 ;  /* 0x0000000000007941 */ /* 0x001fea0003800200 */
.L_x_317:
[----:B------:R-:W-:Y:S05]  /*0e90*/  @P1 BRA `(.L_x_319) ;  /* 0xfffffff800fc1947 */ /* 0x000fea000383ffff */
.L_x_316:
[----:B------:R-:W-:-:S13]  /*0ea0*/  ISETP.NE.AND P0, PT, R20, RZ, PT ;  /* 0x000000ff1400720c */ /* 0x000fda0003f05270 */
[----:B------:R-:W-:Y:S05]  /*0eb0*/  @!P0 EXIT ;  /* 0x000000000000894d */ /* 0x000fea0003800000 */
[----:B-1----:R-:W0:Y:S01]  /*0ec0*/  LDC R7, c[0x0][0x384] ;  /* 0x0000e100ff077b82 */ /* 0x002e220000000800 */
[----:B------:R-:W-:Y:S02]  /*0ed0*/  ISETP.GE.U32.AND P1, PT, R20, 0x4, PT ;  /* 0x000000041400780c */ /* 0x000fe40003f26070 */
[----:B0-----:R-:W-:-:S04]  /*0ee0*/  LOP3.LUT R8, R7, 0x3, RZ, 0xc0, !PT ;  /* 0x0000000307087812 */ /* 0x001fc800078ec0ff */
[----:B------:R-:W-:-:S07]  /*0ef0*/  ISETP.NE.AND P0, PT, R8, RZ, PT ;  /* 0x000000ff0800720c */ /* 0x000fce0003f05270 */
[----:B------:R-:W-:Y:S06]  /*0f00*/  @!P1 BRA `(.L_x_320) ;  /* 0x0000000000949947 */ /* 0x000fec0003800000 */
[----:B------:R-:W-:-:S05]  /*0f10*/  IMAD R11, R6, 0x80, R9 ;  /* 0x00000080060b7824 */ /* 0x000fca00078e0209 */
[----:B------:R-:W-:-:S13]  /*0f20*/  ISETP.GE.AND P2, PT, R11, R0, PT ;  /* 0x000000000b00720c */ /* 0x000fda0003f46270 */
[C---:B------:R-:W-:Y:S01]  /*0f30*/  @!P2 IMAD.WIDE R12, R11.reuse, 0x4, R2 ;  /* 0x000000040b0ca825 */ /* 0x040fe200078e0202 */
[----:B------:R-:W0:Y:S05]  /*0f40*/  @!P2 LDC.64 R16, c[0x0][0x388] ;  /* 0x0000e200ff10ab82 */ /* 0x000e2a0000000a00 */
[----:B------:R-:W0:Y:S01]  /*0f50*/  @!P2 LDG.E R12, desc[UR4][R12.64] ;  /* 0x000000040c0ca981 */ /* 0x000e22000c1e1900 */
[C---:B------:R-:W-:Y:S02]  /*0f60*/  VIADD R23, R11.reuse, 0x80 ;  /* 0x000000800b177836 */ /* 0x040fe40000000000 */
[----:B------:R-:W-:-:S03]  /*0f70*/  @!P2 IMAD.WIDE R14, R11, 0x4, R4 ;  /* 0x000000040b0ea825 */ /* 0x000fc600078e0204 */
[----:B------:R-:W-:-:S13]  /*0f80*/  ISETP.GE.AND P1, PT, R23, R0, PT ;  /* 0x000000001700720c */ /* 0x000fda0003f26270 */
[----:B------:R-:W1:Y:S01]  /*0f90*/  @!P1 LDC.64 R18, c[0x0][0x388] ;  /* 0x0000e200ff129b82 */ /* 0x000e620000000a00 */
[----:B0-----:R-:W-:-:S05]  /*0fa0*/  @!P2 FADD R17, R12, -R17 ;  /* 0x800000110c11a221 */ /* 0x001fca0000000000 */
[----:B------:R-:W-:Y:S01]  /*0fb0*/  @!P2 FSET.BF.LT.AND R21, |R17|, R16, PT ;  /* 0x000000101115a20a */ /* 0x000fe20003801200 */
[----:B------:R-:W-:-:S04]  /*0fc0*/  @!P1 IMAD.WIDE R16, R23, 0x4, R2 ;  /* 0x0000000417109825 */ /* 0x000fc800078e0202 */
[----:B------:R0:W-:Y:S04]  /*0fd0*/  @!P2 STG.E desc[UR4][R14.64], R21 ;  /* 0x000000150e00a986 */ /* 0x0001e8000c101904 */
[----:B------:R-:W1:Y:S01]  /*0fe0*/  @!P1 LDG.E R16, desc[UR4][R16.64] ;  /* 0x0000000410109981 */ /* 0x000e62000c1e1900 */
[----:B------:R-:W-:Y:S01]  /*0ff0*/  IADD3 R25, PT, PT, R11, 0x100, RZ ;  /* 0x000001000b197810 */ /* 0x000fe20007ffe0ff */
[----:B------:R-:W-:-:S03]  /*1000*/  @!P1 IMAD.WIDE R12, R23, 0x4, R4 ;  /* 0x00000004170c9825 */ /* 0x000fc600078e0204 */
[----:B------:R-:W-:-:S13]  /*1010*/  ISETP.GE.AND P2, PT, R25, R0, PT ;  /* 0x000000001900720c */ /* 0x000fda0003f46270 */
[----:B0-----:R-:W0:Y:S01]  /*1020*/  @!P2 LDC.64 R14, c[0x0][0x388] ;  /* 0x0000e200ff0eab82 */ /* 0x001e220000000a00 */
[----:B-1----:R-:W-:-:S05]  /*1030*/  @!P1 FADD R19, R16, -R19 ;  /* 0x8000001310139221 */ /* 0x002fca0000000000 */
[----:B------:R-:W-:Y:S01]  /*1040*/  @!P1 FSET.BF.LT.AND R23, |R19|, R18, PT ;  /* 0x000000121317920a */ /* 0x000fe20003801200 */
[----:B------:R-:W-:-:S04]  /*1050*/  @!P2 IMAD.WIDE R18, R25, 0x4, R2 ;  /* 0x000000041912a825 */ /* 0x000fc800078e0202 */
[----:B------:R1:W-:Y:S04]  /*1060*/  @!P1 STG.E desc[UR4][R12.64], R23 ;  /* 0x000000170c009986 */ /* 0x0003e8000c101904 */
[----:B------:R-:W0:Y:S01]  /*1070*/  @!P2 LDG.E R18, desc[UR4][R18.64] ;  /* 0x000000041212a981 */ /* 0x000e22000c1e1900 */
[----:B------:R-:W-:Y:S02]  /*1080*/  VIADD R21, R11, 0x180 ;  /* 0x000001800b157836 */ /* 0x000fe40000000000 */
[----:B------:R-:W-:-:S03]  /*1090*/  @!P2 IMAD.WIDE R10, R25, 0x4, R4 ;  /* 0x00000004190aa825 */ /* 0x000fc600078e0204 */
[----:B------:R-:W-:-:S13]  /*10a0*/  ISETP.GE.AND P1, PT, R21, R0, PT ;  /* 0x000000001500720c */ /* 0x000fda0003f26270 */
[----:B-1----:R-:W1:Y:S01]  /*10b0*/  @!P1 LDC.64 R22, c[0x0][0x388] ;  /* 0x0000e200ff169b82 */ /* 0x002e620000000a00 */
[----:B0-----:R-:W-:-:S05]  /*10c0*/  @!P2 FADD R15, R18, -R15 ;  /* 0x8000000f120fa221 */ /* 0x001fca0000000000 */
[----:B------:R-:W-:Y:S01]  /*10d0*/  @!P2 FSET.BF.LT.AND R17, |R15|, R14, PT ;  /* 0x0000000e0f11a20a */ /* 0x000fe20003801200 */
[----:B------:R-:W-:-:S04]  /*10e0*/  @!P1 IMAD.WIDE R14, R21, 0x4, R2 ;  /* 0x00000004150e9825 */ /* 0x000fc800078e0202 */
[----:B------:R0:W-:Y:S04]  /*10f0*/  @!P2 STG.E desc[UR4][R10.64], R17 ;  /* 0x000000110a00a986 */ /* 0x0001e8000c101904 */
[----:B------:R-:W1:Y:S01]  /*1100*/  @!P1 LDG.E R14, desc[UR4][R14.64] ;  /* 0x000000040e0e9981 */ /* 0x000e62000c1e1900 */
[----:B------:R-:W-:-:S04]  /*1110*/  @!P1 IMAD.WIDE R12, R21, 0x4, R4 ;  /* 0x00000004150c9825 */ /* 0x000fc800078e0204 */
[----:B------:R-:W-:Y:S02]  /*1120*/  VIADD R6, R6, 0x4 ;  /* 0x0000000406067836 */ /* 0x000fe40000000000 */
[----:B-1----:R-:W-:-:S05]  /*1130*/  @!P1 FADD R19, R14, -R23 ;  /* 0x800000170e139221 */ /* 0x002fca0000000000 */
[----:B------:R-:W-:-:S05]  /*1140*/  @!P1 FSET.BF.LT.AND R19, |R19|, R22, PT ;  /* 0x000000161313920a */ /* 0x000fca0003801200 */
[----:B------:R0:W-:Y:S02]  /*1150*/  @!P1 STG.E desc[UR4][R12.64], R19 ;  /* 0x000000130c009986 */ /* 0x0001e4000c101904 */
.L_x_320:
[----:B------:R-:W-:Y:S05]  /*1160*/  @!P0 EXIT ;  /* 0x000000000000894d */ /* 0x000fea0003800000 */
[----:B------:R-:W-:Y:S02]  /*1170*/  ISETP.NE.AND P1, PT, R8, 0x1, PT ;  /* 0x000000010800780c */ /* 0x000fe40003f25270 */
[----:B------:R-:W-:-:S04]  /*1180*/  LOP3.LUT R7, R7, 0x1, RZ, 0xc0, !PT ;  /* 0x0000000107077812 */ /* 0x000fc800078ec0ff */
[----:B------:R-:W-:-:S07]  /*1190*/  ISETP.NE.U32.AND P0, PT, R7, 0x1, PT ;  /* 0x000000010700780c */ /* 0x000fce0003f05070 */
[----:B------:R-:W-:Y:S06]  /*11a0*/  @!P1 BRA `(.L_x_321) ;  /* 0x00000000004c9947 */ /* 0x000fec0003800000 */
[----:B0-----:R-:W-:-:S05]  /*11b0*/  IMAD R13, R6, 0x80, R9 ;  /* 0x00000080060d7824 */ /* 0x001fca00078e0209 */
[----:B------:R-:W-:-:S13]  /*11c0*/  ISETP.GE.AND P1, PT, R13, R0, PT ;  /* 0x000000000d00720c */ /* 0x000fda0003f26270 */
[C---:B------:R-:W-:Y:S01]  /*11d0*/  @!P1 IMAD.WIDE R10, R13.reuse, 0x4, R2 ;  /* 0x000000040d0a9825 */ /* 0x040fe200078e0202 */
[----:B------:R-:W0:Y:S05]  /*11e0*/  @!P1 LDC.64 R14, c[0x0][0x388] ;  /* 0x0000e200ff0e9b82 */ /* 0x000e2a0000000a00 */
[----:B------:R-:W0:Y:S01]  /*11f0*/  @!P1 LDG.E R10, desc[UR4][R10.64] ;  /* 0x000000040a0a9981 */ /* 0x000e22000c1e1900 */
[C---:B------:R-:W-:Y:S01]  /*1200*/  IADD3 R19, PT, PT, R13.reuse, 0x80, RZ ;  /* 0x000000800d137810 */ /* 0x040fe20007ffe0ff */
        /* <DEDUP_REMOVED lines=13> */
.L_x_321:
[----:B------:R-:W-:Y:S05]  /*12e0*/  @P0 EXIT ;  /* 0x000000000000094d */ /* 0x000fea0003800000 */
[----:B------:R-:W-:-:S05]  /*12f0*/  IMAD R9, R6, 0x80, R9 ;  /* 0x0000008006097824 */ /* 0x000fca00078e0209 */
[----:B------:R-:W-:-:S13]  /*1300*/  ISETP.GE.AND P0, PT, R9, R0, PT ;  /* 0x000000000900720c */ /* 0x000fda0003f06270 */
[----:B------:R-:W-:Y:S05]  /*1310*/  @P0 EXIT ;  /* 0x000000000000094d */ /* 0x000fea0003800000 */
[C---:B------:R-:W-:Y:S01]  /*1320*/  IMAD.WIDE R2, R9.reuse, 0x4, R2 ;  /* 0x0000000409027825 */ /* 0x040fe200078e0202 */
[----:B------:R-:W1:Y:S05]  /*1330*/  LDCU.64 UR6, c[0x0][0x388] ;  /* 0x00007100ff0677ac */ /* 0x000e6a0008000a00 */
[----:B------:R-:W1:Y:S01]  /*1340*/  LDG.E R2, desc[UR4][R2.64] ;  /* 0x0000000402027981 */ /* 0x000e62000c1e1900 */
[----:B------:R-:W-:-:S04]  /*1350*/  IMAD.WIDE R4, R9, 0x4, R4 ;  /* 0x0000000409047825 */ /* 0x000fc800078e0204 */
[----:B-1----:R-:W-:-:S05]  /*1360*/  FADD R0, R2, -UR7 ;  /* 0x8000000702007e21 */ /* 0x002fca0008000000 */
[----:B--2---:R-:W-:-:S05]  /*1370*/  FSET.BF.LT.AND R7, |R0|, UR6, PT ;  /* 0x0000000600077c0a */ /* 0x004fca000b801200 */
[----:B------:R-:W-:Y:S01]  /*1380*/  STG.E desc[UR4][R4.64], R7 ;  /* 0x0000000704007986 */ /* 0x000fe2000c101904 */
[----:B------:R-:W-:Y:S05]  /*1390*/  EXIT ;  /* 0x000000000000794d */ /* 0x000fea0003800000 */
.L_x_322:
        /* <DEDUP_REMOVED lines=14> */
.L_x_337:


//--------------------- .text._ZN3cub18CUB_300001_SM_10006detail8for_each13static_kernelINS2_12policy_hub_t12policy_500_tEmN6thrust24THRUST_300001_SM_1000_NS8cuda_cub20__uninitialized_fill7functorINS7_10device_ptrIfEEfEEEEvT0_T1_ --------------------------
	.section	.text._ZN3cub18CUB_300001_SM_10006detail8for_each13static_kernelINS2_12policy_hub_t12policy_500_tEmN6thrust24THRUST_300001_SM_1000_NS8cuda_cub20__uninitialized_fill7functorINS7_10device_ptrIfEEfEEEEvT0_T1_,"ax",@progbits
	.align	128
        .global         _ZN3cub18CUB_300001_SM_10006detail8for_each13static_kernelINS2_12policy_hub_t12policy_500_tEmN6thrust24THRUST_300001_SM_1000_NS8cuda_cub20__uninitialized_fill7functorINS7_10device_ptrIfEEfEEEEvT0_T1_
        .type           _ZN3cub18CUB_300001_SM_10006detail8for_each13static_kernelINS2_12policy_hub_t12policy_500_tEmN6thrust24THRUST_300001_SM_1000_NS8cuda_cub20__uninitialized_fill7functorINS7_10device_ptrIfEEfEEEEvT0_T1_,@function
        .size           _ZN3cub18CUB_300001_SM_10006detail8for_each13static_kernelINS2_12policy_hub_t12policy_500_tEmN6thrust24THRUST_300001_SM_1000_NS8cuda_cub20__uninitialized_fill7functorINS7_10device_ptrIfEEfEEEEvT0_T1_,(.L_x_338 - _ZN3cub18CUB_300001_SM_10006detail8for_each13static_kernelINS2_12policy_hub_t12policy_500_tEmN6thrust24THRUST_300001_SM_1000_NS8cuda_cub20__uninitialized_fill7functorINS7_10device_ptrIfEEfEEEEvT0_T1_)
        .other          _ZN3cub18CUB_300001_SM_10006detail8for_each13static_kernelINS2_12policy_hub_t12policy_500_tEmN6thrust24THRUST_300001_SM_1000_NS8cuda_cub20__uninitialized_fill7functorINS7_10device_ptrIfEEfEEEEvT0_T1_,@"STO_CUDA_ENTRY STV_DEFAULT"
_ZN3cub18CUB_300001_SM_10006detail8for_each13static_kernelINS2_12policy_hub_t12policy_500_tEmN6thrust24THRUST_300001_SM_1000_NS8cuda_cub20__uninitialized_fill7functorINS7_10device_ptrIfEEfEEEEvT0_T1_:
.text._ZN3cub18CUB_300001_SM_10006detail8for_each13static_kernelINS2_12policy_hub_t12policy_500_tEmN6thrust24THRUST_300001_SM_1000_NS8cuda_cub20__uninitialized_fill7functorINS7_10device_ptrIfEEfEEEEvT0_T1_:
[----:B------:R-:W-:Y:S08]  /*0000*/  LDC R1, c[0x0][0x37c] ;  /* 0x0000df00ff017b82 */ /* 0x000ff00000000800 */
[----:B------:R-:W0:Y:S01]  /*0010*/  S2UR UR4, SR_CTAID.X ;  /* 0x00000000000479c3 */ /* 0x000e220000002500 */
[----:B------:R-:W1:Y:S01]  /*0020*/  LDCU.64 UR6, c[0x0][0x380] ;  /* 0x00007000ff0677ac */ /* 0x000e620008000a00 */
[----:B------:R-:W2:Y:S01]  /*0030*/  LDCU.64 UR8, c[0x0][0x358] ;  /* 0x00006b00ff0877ac */ /* 0x000ea20008000a00 */
[----:B0-----:R-:W-:-:S04]  /*0040*/  UIMAD.WIDE.U32 UR4, UR4, 0x200, URZ ;  /* 0x00000200040478a5 */ /* 0x001fc8000f8e00ff */
[----:B-1----:R-:W-:-:S04]  /*0050*/  UIADD3 UR6, UP0, UPT, -UR4, UR6, URZ ;  /* 0x0000000604067290 */ /* 0x002fc8000ff1e1ff */
[----:B------:R-:W-:Y:S02]  /*0060*/  UIADD3.X UR7, UPT, UPT, ~UR5, UR7, URZ, UP0, !UPT ;  /* 0x0000000705077290 */ /* 0x000fe400087fe5ff */
[----:B------:R-:W-:-:S04]  /*0070*/  UISETP.GE.U32.AND UP0, UPT, UR6, 0x200, UPT ;  /* 0x000002000600788c */ /* 0x000fc8000bf06070 */
[----:B------:R-:W-:-:S09]  /*0080*/  UISETP.GE.U32.AND.EX UP0, UPT, UR7, URZ, UPT, UP0 ;  /* 0x000000ff0700728c */ /* 0x000fd2000bf06100 */
[----:B--2---:R-:W-:Y:S05]  /*0090*/  BRA.U !UP0, `(.L_x_323) ;  /* 0x0000000108287547 */ /* 0x004fea000b800000 */
[----:B------:R-:W0:Y:S01]  /*00a0*/  S2R R0, SR_TID.X ;  /* 0x0000000000007919 */ /* 0x000e220000002100 */
[----:B------:R-:W1:Y:S01]  /*00b0*/  LDCU.64 UR6, c[0x0][0x388] ;  /* 0x00007100ff0677ac */ /* 0x000e620008000a00 */
[----:B------:R-:W2:Y:S01]  /*00c0*/  LDC R5, c[0x0][0x390] ;  /* 0x0000e400ff057b82 */ /* 0x000ea20000000800 */
[----:B0-----:R-:W-:-:S05]  /*00d0*/  IADD3 R0, P0, PT, R0, UR4, RZ ;  /* 0x0000000400007c10 */ /* 0x001fca000ff1e0ff */
[----:B------:R-:W-:Y:S01]  /*00e0*/  IMAD.X R3, RZ, RZ, UR5, P0 ;  /* 0x00000005ff037e24 */ /* 0x000fe200080e06ff */
[----:B-1----:R-:W-:-:S04]  /*00f0*/  LEA R2, P0, R0, UR6, 0x2 ;  /* 0x0000000600027c11 */ /* 0x002fc8000f8010ff */
[----:B------:R-:W-:-:S05]  /*0100*/  LEA.HI.X R3, R0, UR7, R3, 0x2, P0 ;  /* 0x0000000700037c11 */ /* 0x000fca00080f1403 */
[----:B--2---:R-:W-:Y:S04]  /*0110*/  STG.E desc[UR8][R2.64], R5 ;  /* 0x0000000502007986 */ /* 0x004fe8000c101908 */
[----:B------:R-:W-:Y:S01]  /*0120*/  STG.E desc[UR8][R2.64+0x400], R5 ;  /* 0x0004000502007986 */ /* 0x000fe2000c101908 */
[----:B------:R-:W-:Y:S05]  /*0130*/  EXIT ;  /* 0x000000000000794d */ /* 0x000fea0003800000 */
.L_x_323:
[----:B------:R-:W0:Y:S01]  /*0140*/  S2R R0, SR_TID.X ;  /* 0x0000000000007919 */ /* 0x000e220000002100 */
[----:B------:R-:W-:Y:S01]  /*0150*/  IMAD.U32 R2, RZ, RZ, UR7 ;  /* 0x00000007ff027e24 */ /* 0x000fe2000f8e00ff */
[----:B------:R-:W1:Y:S01]  /*0160*/  LDCU.64 UR10, c[0x0][0x388] ;  /* 0x00007100ff0a77ac */ /* 0x000e620008000a00 */
[----:B------:R-:W-:Y:S01]  /*0170*/  IMAD.U32 R4, RZ, RZ, UR7 ;  /* 0x00000007ff047e24 */ /* 0x000fe2000f8e00ff */
[----:B0-----:R-:W-:-:S04]  /*0180*/  ISETP.LT.U32.AND P0, PT, R0, UR6, PT ;  /* 0x0000000600007c0c */ /* 0x001fc8000bf01070 */
[----:B------:R-:W-:Y:S01]  /*0190*/  ISETP.GT.U32.AND.EX P0, PT, R2, RZ, PT, P0 ;  /* 0x000000ff0200720c */ /* 0x000fe20003f04100 */
[C---:B------:R-:W-:Y:S01]  /*01a0*/  VIADD R2, R0.reuse, 0x100 ;  /* 0x0000010000027836 */ /* 0x040fe20000000000 */
[----:B------:R-:W-:-:S04]  /*01b0*/  IADD3 R0, P2, PT, R0, UR4, RZ ;  /* 0x0000000400007c10 */ /* 0x000fc8000ff5e0ff */
[----:B------:R-:W-:Y:S01]  /*01c0*/  ISETP.LT.U32.AND P1, PT, R2, UR6, PT ;  /* 0x0000000602007c0c */ /* 0x000fe2000bf21070 */
[----:B------:R-:W-:Y:S01]  /*01d0*/  IMAD.X R3, RZ, RZ, UR5, P2 ;  /* 0x00000005ff037e24 */ /* 0x000fe200090e06ff */
[----:B-1----:R-:W-:Y:S02]  /*01e0*/  LEA R2, P2, R0, UR10, 0x2 ;  /* 0x0000000a00027c11 */ /* 0x002fe4000f8410ff */
[----:B------:R-:W-:Y:S02]  /*01f0*/  ISETP.GT.U32.AND.EX P1, PT, R4, RZ, PT, P1 ;  /* 0x000000ff0400720c */ /* 0x000fe40003f24110 */
[----:B------:R-:W-:Y:S01]  /*0200*/  LEA.HI.X R3, R0, UR11, R3, 0x2, P2 ;  /* 0x0000000b00037c11 */ /* 0x000fe200090f1403 */
[----:B------:R-:W0:Y:S04]  /*0210*/  @P0 LDC R5, c[0x0][0x390] ;  /* 0x0000e400ff050b82 */ /* 0x000e280000000800 */
[----:B0-----:R0:W-:Y:S06]  /*0220*/  @P0 STG.E desc[UR8][R2.64], R5 ;  /* 0x0000000502000986 */ /* 0x0011ec000c101908 */
[----:B------:R-:W-:Y:S05]  /*0230*/  @!P1 EXIT ;  /* 0x000000000000994d */ /* 0x000fea0003800000 */
[----:B0-----:R-:W0:Y:S02]  /*0240*/  LDC R5, c[0x0][0x390] ;  /* 0x0000e400ff057b82 */ /* 0x001e240000000800 */
[----:B0-----:R-:W-:Y:S01]  /*0250*/  STG.E desc[UR8][R2.64+0x400], R5 ;  /* 0x0004000502007986 */ /* 0x001fe2000c101908 */
[----:B------:R-:W-:Y:S05]  /*0260*/  EXIT ;  /* 0x000000000000794d */ /* 0x000fea0003800000 */
.L_x_324:
        /* <DEDUP_REMOVED lines=9> */
.L_x_338:


//--------------------- .text._ZN3cub18CUB_300001_SM_10006detail11EmptyKernelIvEEvv --------------------------
	.section	.text._ZN3cub18CUB_300001_SM_10006detail11EmptyKernelIvEEvv,"ax",@progbits
	.align	128
        .global         _ZN3cub18CUB_300001_SM_10006detail11EmptyKernelIvEEvv
        .type           _ZN3cub18CUB_300001_SM_10006detail11EmptyKernelIvEEvv,@function
        .size           _ZN3cub18CUB_300001_SM_10006detail11EmptyKernelIvEEvv,(.L_x_339 - _ZN3cub18CUB_300001_SM_10006detail11EmptyKernelIvEEvv)
        .other          _ZN3cub18CUB_300001_SM_10006detail11EmptyKernelIvEEvv,@"STO_CUDA_ENTRY STV_DEFAULT"
_ZN3cub18CUB_300001_SM_10006detail11EmptyKernelIvEEvv:
.text._ZN3cub18CUB_300001_SM_10006detail11EmptyKernelIvEEvv:
[----:B------:R-:W-:Y:S01]  /*0000*/  LDC R1, c[0x0][0x37c] ;  /* 0x0000df00ff017b82 */ /* 0x000fe20000000800 */
[----:B------:R-:W-:Y:S05]  /*0010*/  EXIT ;  /* 0x000000000000794d */ /* 0x000fea0003800000 */
.L_x_325:
        /* <DEDUP_REMOVED lines=14> */
.L_x_339:


//--------------------- .nv.shared._ZN3cub18CUB_300001_SM_10006detail6reduce28DeviceReduceSingleTileKernelINS2_10policy_hubIfyN4cuda3std3__44plusIfEEE10Policy1000EPfSC_iS9_ffNS7_10__identityEEEvT0_T1_T2_T3_T4_T6_ --------------------------
	.section	.nv.shared._ZN3cub18CUB_300001_SM_10006detail6reduce28DeviceReduceSingleTileKernelINS2_10policy_hubIfyN4cuda3std3__44plusIfEEE10Policy1000EPfSC_iS9_ffNS7_10__identityEEEvT0_T1_T2_T3_T4_T6_,"aw",@nobits
	.sectionflags	@""
	.align	128
.nv.shared._ZN3cub18CUB_300001_SM_10006detail6reduce28DeviceReduceSingleTileKernelINS2_10policy_hubIfyN4cuda3std3__44plusIfEEE10Policy1000EPfSC_iS9_ffNS7_10__identityEEEvT0_T1_T2_T3_T4_T6_:
	.zero		1152


//--------------------- .nv.shared.reserved.0     --------------------------
	.section	.nv.shared.reserved.0,"aw",@nobits
	.weak		__nv_reservedSMEM_offset_0_alias
	.size		__nv_reservedSMEM_offset_0_alias, 0, 64
	.other		__nv_reservedSMEM_offset_0_alias,@"STO_CUDA_RESERVED_SHARED STV_DEFAULT"
__nv_reservedSMEM_offset_0_alias:
	.zero		0
	.zero		64


//--------------------- .nv.global                --------------------------
	.section	.nv.global,"aw",@nobits
.nv.global:
	.type		_ZN34_INTERNAL_42008cfb_4_k_cu_2cf8e89a6thrust24THRUST_300001_SM_1000_NS12placeholders2_8E,@object
	.size		_ZN34_INTERNAL_42008cfb_4_k_cu_2cf8e89a6thrust24THRUST_300001_SM_1000_NS12placeholders2_8E,(_ZN34_INTERNAL_42008cfb_4_k_cu_2cf8e89a4cuda3std3__436_GLOBAL__N__42008cfb_4_k_cu_2cf8e89a6ignoreE - _ZN34_INTERNAL_42008cfb_4_k_cu_2cf8e89a6thrust24THRUST_300001_SM_1000_NS12placeholders2_8E)
_ZN34_INTERNAL_42008cfb_4_k_cu_2cf8e89a6thrust24THRUST_300001_SM_1000_NS12placeholders2_8E:
	.zero		1
	.type		_ZN34_INTERNAL_42008cfb_4_k_cu_2cf8e89a4cuda3std3__436_GLOBAL__N__42008cfb_4_k_cu_2cf8e89a6ignoreE,@object
	.size		_ZN34_INTERNAL_42008cfb_4_k_cu_2cf8e89a4cuda3std3__436_GLOBAL__N__42008cfb_4_k_cu_2cf8e89a6ignoreE,(_ZN34_INTERNAL_42008cfb_4_k_cu_2cf8e89a4cuda3std6ranges3__45__cpo4dataE - _ZN34_INTERNAL_42008cfb_4_k_cu_2cf8e89a4cuda3std3__436_GLOBAL__N__42008cfb_4_k_cu_2cf8e89a6ignoreE)
_ZN34_INTERNAL_42008cfb_4_k_cu_2cf8e89a4cuda3std3__436_GLOBAL__N__42008cfb_4_k_cu_2cf8e89a6ignoreE:
	.zero		1
	.type		_ZN34_INTERNAL_42008cfb_4_k_cu_2cf8e89a4cuda3std6ranges3__45__cpo4dataE,@object
	.size		_ZN34_INTERNAL_42008cfb_4_k_cu_2cf8e89a4cuda3std6ranges3__45__cpo4dataE,(_ZN34_INTERNAL_42008cfb_4_k_cu_2cf8e89a6thrust24THRUST_300001_SM_1000_NS6system3cpp3parE - _ZN34_INTERNAL_42008cfb_4_k_cu_2cf8e89a4cuda3std6ranges3__45__cpo4dataE)
_ZN34_INTERNAL_42008cfb_4_k_cu_2cf8e89a4cuda3std6ranges3__45__cpo4dataE:
	.zero		1
	.type		_ZN34_INTERNAL_42008cfb_4_k_cu_2cf8e89a6thrust24THRUST_300001_SM_1000_NS6system3cpp3parE,@object
	.size		_ZN34_INTERNAL_42008cfb_4_k_cu_2cf8e89a6thrust24THRUST_300001_SM_1000_NS6system3cpp3parE,(_ZN34_INTERNAL_42008cfb_4_k_cu_2cf8e89a4cuda3std3__45__cpo5beginE - _ZN34_INTERNAL_42008cfb_4_k_cu_2cf8e89a6thrust24THRUST_300001_SM_1000_NS6system3cpp3parE)
_ZN34_INTERNAL_42008cfb_4_k_cu_2cf8e89a6thrust24THRUST_300001_SM_1000_NS6system3cpp3parE:
	.zero		1
	.type		_ZN34_INTERNAL_42008cfb_4_k_cu_2cf8e89a4cuda3std3__45__cpo5beginE,@object
	.size		_ZN34_INTERNAL_42008cfb_4_k_cu_2cf8e89a4cuda3std3__45__cpo5beginE,(_ZN34_INTERNAL_42008cfb_4_k_cu_2cf8e89a4cuda3std6ranges3__45__cpo5beginE - _ZN34_INTERNAL_42008cfb_4_k_cu_2cf8e89a4cuda3std3__45__cpo5beginE)
_ZN34_INTERNAL_42008cfb_4_k_cu_2cf8e89a4cuda3std3__45__cpo5beginE:
	.zero		1
	.type		_ZN34_INTERNAL_42008cfb_4_k_cu_2cf8e89a4cuda3std6ranges3__45__cpo5beginE,@object
	.size		_ZN34_INTERNAL_42008cfb_4_k_cu_2cf8e89a4cuda3std6ranges3__45__cpo5beginE,(_ZN34_INTERNAL_42008cfb_4_k_cu_2cf8e89a6thrust24THRUST_300001_SM_1000_NS6deviceE - _ZN34_INTERNAL_42008cfb_4_k_cu_2cf8e89a4cuda3std6ranges3__45__cpo5beginE)
_ZN34_INTERNAL_42008cfb_4_k_cu_2cf8e89a4cuda3std6ranges3__45__cpo5beginE:
	.zero		1
	.type		_ZN34_INTERNAL_42008cfb_4_k_cu_2cf8e89a6thrust24THRUST_300001_SM_1000_NS6deviceE,@object
	.size		_ZN34_INTERNAL_42008cfb_4_k_cu_2cf8e89a6thrust24THRUST_300001_SM_1000_NS6deviceE,(_ZN34_INTERNAL_42008cfb_4_k_cu_2cf8e89a4cuda3std3__47nulloptE - _ZN34_INTERNAL_42008cfb_4_k_cu_2cf8e89a6thrust24THRUST_300001_SM_1000_NS6deviceE)
_ZN34_INTERNAL_42008cfb_4_k_cu_2cf8e89a6thrust24THRUST_300001_SM_1000_NS6deviceE:
	.zero		1
	.type		_ZN34_INTERNAL_42008cfb_4_k_cu_2cf8e89a4cuda3std3__47nulloptE,@object
	.size		_ZN34_INTERNAL_42008cfb_4_k_cu_2cf8e89a4cuda3std3__47nulloptE,(_ZN34_INTERNAL_42008cfb_4_k_cu_2cf8e89a4cuda3std6ranges3__45__cpo8distanceE - _ZN34_INTERNAL_42008cfb_4_k_cu_2cf8e89a4cuda3std3__47nulloptE)
_ZN34_INTERNAL_42008cfb_4_k_cu_2cf8e89a4cuda3std3__47nulloptE:
	.zero		1
	.type		_ZN34_INTERNAL_42008cfb_4_k_cu_2cf8e89a4cuda3std6ranges3__45__cpo8distanceE,@object
	.size		_ZN34_INTERNAL_42008cfb_4_k_cu_2cf8e89a4cuda3std6ranges3__45__cpo8distanceE,(_ZN34_INTERNAL_42008cfb_4_k_cu_2cf8e89a6thrust24THRUST_300001_SM_1000_NS12placeholders2_4E - _ZN34_INTERNAL_42008cfb_4_k_cu_2cf8e89a4cuda3std6ranges3__45__cpo8distanceE)
_ZN34_INTERNAL_42008cfb_4_k_cu_2cf8e89a4cuda3std6ranges3__45__cpo8distanceE:
	.zero		1
	.type		_ZN34_INTERNAL_42008cfb_4_k_cu_2cf8e89a6thrust24THRUST_300001_SM_1000_NS12placeholders2_4E,@object
	.size		_ZN34_INTERNAL_42008cfb_4_k_cu_2cf8e89a6thrust24THRUST_300001_SM_1000_NS12placeholders2_4E,(_ZN34_INTERNAL_42008cfb_4_k_cu_2cf8e89a4cuda3std3__45__cpo6rbeginE - _ZN34_INTERNAL_42008cfb_4_k_cu_2cf8e89a6thrust24THRUST_300001_SM_1000_NS12placeholders2_4E)
_ZN34_INTERNAL_42008cfb_4_k_cu_2cf8e89a6thrust24THRUST_300001_SM_1000_NS12placeholders2_4E:
	.zero		1
	.type		_ZN34_INTERNAL_42008cfb_4_k_cu_2cf8e89a4cuda3std3__45__cpo6rbeginE,@object
	.size		_ZN34_INTERNAL_42008cfb_4_k_cu_2cf8e89a4cuda3std3__45__cpo6rbeginE,(_ZN34_INTERNAL_42008cfb_4_k_cu_2cf8e89a4cuda3std6ranges3__45__cpo7advanceE - _ZN34_INTERNAL_42008cfb_4_k_cu_2cf8e89a4cuda3std3__45__cpo6rbeginE)
_ZN34_INTERNAL_42008cfb_4_k_cu_2cf8e89a4cuda3std3__45__cpo6rbeginE:
	.zero		1
	.type		_ZN34_INTERNAL_42008cfb_4_k_cu_2cf8e89a4cuda3std6ranges3__45__cpo7advanceE,@object
	.size		_ZN34_INTERNAL_42008cfb_4_k_cu_2cf8e89a4cuda3std6ranges3__45__cpo7advanceE,(_ZN34_INTERNAL_42008cfb_4_k_cu_2cf8e89a6thrust24THRUST_300001_SM_1000_NS12placeholders3_10E - _ZN34_INTERNAL_42008cfb_4_k_cu_2cf8e89a4cuda3std6ranges3__45__cpo7advanceE)
_ZN34_INTERNAL_42008cfb_4_k_cu_2cf8e89a4cuda3std6ranges3__45__cpo7advanceE:
	.zero		1
	.type		_ZN34_INTERNAL_42008cfb_4_k_cu_2cf8e89a6thrust24THRUST_300001_SM_1000_NS12placeholders3_10E,@object
	.size		_ZN34_INTERNAL_42008cfb_4_k_cu_2cf8e89a6thrust24THRUST_300001_SM_1000_NS12placeholders3_10E,(_ZN34_INTERNAL_42008cfb_4_k_cu_2cf8e89a4cuda3std3__48in_placeE - _ZN34_INTERNAL_42008cfb_4_k_cu_2cf8e89a6thrust24THRUST_300001_SM_1000_NS12placeholders3_10E)
_ZN34_INTERNAL_42008cfb_4_k_cu_2cf8e89a6thrust24THRUST_300001_SM_1000_NS12placeholders3_10E:
	.zero		1
	.type		_ZN34_INTERNAL_42008cfb_4_k_cu_2cf8e89a4cuda3std3__48in_placeE,@object
	.size		_ZN34_INTERNAL_42008cfb_4_k_cu_2cf8e89a4cuda3std3__48in_placeE,(_ZN34_INTERNAL_42008cfb_4_k_cu_2cf8e89a4cuda3std6ranges3__45__cpo4sizeE - _ZN34_INTERNAL_42008cfb_4_k_cu_2cf8e89a4cuda3std3__48in_placeE)
_ZN34_INTERNAL_42008cfb_4_k_cu_2cf8e89a4cuda3std3__48in_placeE:
	.zero		1
	.type		_ZN34_INTERNAL_42008cfb_4_k_cu_2cf8e89a4cuda3std6ranges3__45__cpo4sizeE,@object
	.size		_ZN34_INTERNAL_42008cfb_4_k_cu_2cf8e89a4cuda3std6ranges3__45__cpo4sizeE,(_ZN34_INTERNAL_42008cfb_4_k_cu_2cf8e89a6thrust24THRUST_300001_SM_1000_NS12placeholders2_2E - _ZN34_INTERNAL_42008cfb_4_k_cu_2cf8e89a4cuda3std6ranges3__45__cpo4sizeE)
_ZN34_INTERNAL_42008cfb_4_k_cu_2cf8e89a4cuda3std6ranges3__45__cpo4sizeE:
	.zero		1
	.type		_ZN34_INTERNAL_42008cfb_4_k_cu_2cf8e89a6thrust24THRUST_300001_SM_1000_NS12placeholders2_2E,@object
	.size		_ZN34_INTERNAL_42008cfb_4_k_cu_2cf8e89a6thrust24THRUST_300001_SM_1000_NS12placeholders2_2E,(_ZN34_INTERNAL_42008cfb_4_k_cu_2cf8e89a4cuda3std3__45__cpo6cbeginE - _ZN34_INTERNAL_42008cfb_4_k_cu_2cf8e89a6thrust24THRUST_300001_SM_1000_NS12placeholders2_2E)
_ZN34_INTERNAL_42008cfb_4_k_cu_2cf8e89a6thrust24THRUST_300001_SM_1000_NS12placeholders2_2E:
	.zero		1
	.type		_ZN34_INTERNAL_42008cfb_4_k_cu_2cf8e89a4cuda3std3__45__cpo6cbeginE,@object
	.size		_ZN34_INTERNAL_42008cfb_4_k_cu_2cf8e89a4cuda3std3__45__cpo6cbeginE,(_ZN34_INTERNAL_42008cfb_4_k_cu_2cf8e89a4cuda3std6ranges3__45__cpo6cbeginE - _ZN34_INTERNAL_42008cfb_4_k_cu_2cf8e89a4cuda3std3__45__cpo6cbeginE)
_ZN34_INTERNAL_42008cfb_4_k_cu_2cf8e89a4cuda3std3__45__cpo6cbeginE:
	.zero		1
	.type		_ZN34_INTERNAL_42008cfb_4_k_cu_2cf8e89a4cuda3std6ranges3__45__cpo6cbeginE,@object
	.size		_ZN34_INTERNAL_42008cfb_4_k_cu_2cf8e89a4cuda3std6ranges3__45__cpo6cbeginE,(_ZN34_INTERNAL_42008cfb_4_k_cu_2cf8e89a6thrust24THRUST_300001_SM_1000_NS12placeholders2_6E - _ZN34_INTERNAL_42008cfb_4_k_cu_2cf8e89a4cuda3std6ranges3__45__cpo6cbeginE)
_ZN34_INTERNAL_42008cfb_4_k_cu_2cf8e89a4cuda3std6ranges3__45__cpo6cbeginE:
	.zero		1
	.type		_ZN34_INTERNAL_42008cfb_4_k_cu_2cf8e89a6thrust24THRUST_300001_SM_1000_NS12placeholders2_6E,@object
	.size		_ZN34_INTERNAL_42008cfb_4_k_cu_2cf8e89a6thrust24THRUST_300001_SM_1000_NS12placeholders2_6E,(_ZN34_INTERNAL_42008cfb_4_k_cu_2cf8e89a4cuda3std3__45__cpo7crbeginE - _ZN34_INTERNAL_42008cfb_4_k_cu_2cf8e89a6thrust24THRUST_300001_SM_1000_NS12placeholders2_6E)
_ZN34_INTERNAL_42008cfb_4_k_cu_2cf8e89a6thrust24THRUST_300001_SM_1000_NS12placeholders2_6E:
	.zero		1
	.type		_ZN34_INTERNAL_42008cfb_4_k_cu_2cf8e89a4cuda3std3__45__cpo7crbeginE,@object
	.size		_ZN34_INTERNAL_42008cfb_4_k_cu_2cf8e89a4cuda3std3__45__cpo7crbeginE,(_ZN34_INTERNAL_42008cfb_4_k_cu_2cf8e89a4cuda3std6ranges3__45__cpo4nextE - _ZN34_INTERNAL_42008cfb_4_k_cu_2cf8e89a4cuda3std3__45__cpo7crbeginE)
_ZN34_INTERNAL_42008cfb_4_k_cu_2cf8e89a4cuda3std3__45__cpo7crbeginE:
	.zero		1
	.type		_ZN34_INTERNAL_42008cfb_4_k_cu_2cf8e89a4cuda3std6ranges3__45__cpo4nextE,@object
	.size		_ZN34_INTERNAL_42008cfb_4_k_cu_2cf8e89a4cuda3std6ranges3__45__cpo4nextE,(_ZN34_INTERNAL_42008cfb_4_k_cu_2cf8e89a4cuda3std6ranges3__45__cpo4swapE - _ZN34_INTERNAL_42008cfb_4_k_cu_2cf8e89a4cuda3std6ranges3__45__cpo4nextE)
_ZN34_INTERNAL_42008cfb_4_k_cu_2cf8e89a4cuda3std6ranges3__45__cpo4nextE:
	.zero		1
	.type		_ZN34_INTERNAL_42008cfb_4_k_cu_2cf8e89a4cuda3std6ranges3__45__cpo4swapE,@object
	.size		_ZN34_INTERNAL_42008cfb_4_k_cu_2cf8e89a4cuda3std6ranges3__45__cpo4swapE,(_ZN34_INTERNAL_42008cfb_4_k_cu_2cf8e89a6thrust24THRUST_300001_SM_1000_NS8cuda_cub10par_nosyncE - _ZN34_INTERNAL_42008cfb_4_k_cu_2cf8e89a4cuda3std6ranges3__45__cpo4swapE)
_ZN34_INTERNAL_42008cfb_4_k_cu_2cf8e89a4cuda3std6ranges3__45__cpo4swapE:
	.zero		1
	.type		_ZN34_INTERNAL_42008cfb_4_k_cu_2cf8e89a6thrust24THRUST_300001_SM_1000_NS8cuda_cub10par_nosyncE,@object
	.size		_ZN34_INTERNAL_42008cfb_4_k_cu_2cf8e89a6thrust24THRUST_300001_SM_1000_NS8cuda_cub10par_nosyncE,(_ZN34_INTERNAL_42008cfb_4_k_cu_2cf8e89a6thrust24THRUST_300001_SM_1000_NS3seqE - _ZN34_INTERNAL_42008cfb_4_k_cu_2cf8e89a6thrust24THRUST_300001_SM_1000_NS8cuda_cub10par_nosyncE)
_ZN34_INTERNAL_42008cfb_4_k_cu_2cf8e89a6thrust24THRUST_300001_SM_1000_NS8cuda_cub10par_nosyncE:
	.zero		1
	.type		_ZN34_INTERNAL_42008cfb_4_k_cu_2cf8e89a6thrust24THRUST_300001_SM_1000_NS3seqE,@object
	.size		_ZN34_INTERNAL_42008cfb_4_k_cu_2cf8e89a6thrust24THRUST_300001_SM_1000_NS3seqE,(_ZN34_INTERNAL_42008cfb_4_k_cu_2cf8e89a4cuda3std3__420unreachable_sentinelE - _ZN34_INTERNAL_42008cfb_4_k_cu_2cf8e89a6thrust24THRUST_300001_SM_1000_NS3seqE)
_ZN34_INTERNAL_42008cfb_4_k_cu_2cf8e89a6thrust24THRUST_300001_SM_1000_NS3seqE:
	.zero		1
	.type		_ZN34_INTERNAL_42008cfb_4_k_cu_2cf8e89a4cuda3std3__420unreachable_sentinelE,@object
	.size		_ZN34_INTERNAL_42008cfb_4_k_cu_2cf8e89a4cuda3std3__420unreachable_sentinelE,(_ZN34_INTERNAL_42008cfb_4_k_cu_2cf8e89a4cuda3std6ranges3__45__cpo5ssizeE - _ZN34_INTERNAL_42008cfb_4_k_cu_2cf8e89a4cuda3std3__420unreachable_sentinelE)
_ZN34_INTERNAL_42008cfb_4_k_cu_2cf8e89a4cuda3std3__420unreachable_sentinelE:
	.zero		1
	.type		_ZN34_INTERNAL_42008cfb_4_k_cu_2cf8e89a4cuda3std6ranges3__45__cpo5ssizeE,@object
	.size		_ZN34_INTERNAL_42008cfb_4_k_cu_2cf8e89a4cuda3std6ranges3__45__cpo5ssizeE,(_ZN34_INTERNAL_42008cfb_4_k_cu_2cf8e89a6thrust24THRUST_300001_SM_1000_NS12placeholders2_3E - _ZN34_INTERNAL_42008cfb_4_k_cu_2cf8e89a4cuda3std6ranges3__45__cpo5ssizeE)
_ZN34_INTERNAL_42008cfb_4_k_cu_2cf8e89a4cuda3std6ranges3__45__cpo5ssizeE:
	.zero		1
	.type		_ZN34_INTERNAL_42008cfb_4_k_cu_2cf8e89a6thrust24THRUST_300001_SM_1000_NS12placeholders2_3E,@object
	.size		_ZN34_INTERNAL_42008cfb_4_k_cu_2cf8e89a6thrust24THRUST_300001_SM_1000_NS12placeholders2_3E,(_ZN34_INTERNAL_42008cfb_4_k_cu_2cf8e89a4cuda3std3__45__cpo4cendE - _ZN34_INTERNAL_42008cfb_4_k_cu_2cf8e89a6thrust24THRUST_300001_SM_1000_NS12placeholders2_3E)
_ZN34_INTERNAL_42008cfb_4_k_cu_2cf8e89a6thrust24THRUST_300001_SM_1000_NS12placeholders2_3E:
	.zero		1
	.type		_ZN34_INTERNAL_42008cfb_4_k_cu_2cf8e89a4cuda3std3__45__cpo4cendE,@object
	.size		_ZN34_INTERNAL_42008cfb_4_k_cu_2cf8e89a4cuda3std3__45__cpo4cendE,(_ZN34_INTERNAL_42008cfb_4_k_cu_2cf8e89a4cuda3std6ranges3__45__cpo4cendE - _ZN34_INTERNAL_42008cfb_4_k_cu_2cf8e89a4cuda3std3__45__cpo4cendE)
_ZN34_INTERNAL_42008cfb_4_k_cu_2cf8e89a4cuda3std3__45__cpo4cendE:
	.zero		1
	.type		_ZN34_INTERNAL_42008cfb_4_k_cu_2cf8e89a4cuda3std6ranges3__45__cpo4cendE,@object
	.size		_ZN34_INTERNAL_42008cfb_4_k_cu_2cf8e89a4cuda3std6ranges3__45__cpo4cendE,(_ZN34_INTERNAL_42008cfb_4_k_cu_2cf8e89a6thrust24THRUST_300001_SM_1000_NS12placeholders2_7E - _ZN34_INTERNAL_42008cfb_4_k_cu_2cf8e89a4cuda3std6ranges3__45__cpo4cendE)
_ZN34_INTERNAL_42008cfb_4_k_cu_2cf8e89a4cuda3std6ranges3__45__cpo4cendE:
	.zero		1
	.type		_ZN34_INTERNAL_42008cfb_4_k_cu_2cf8e89a6thrust24THRUST_300001_SM_1000_NS12placeholders2_7E,@object
	.size		_ZN34_INTERNAL_42008cfb_4_k_cu_2cf8e89a6thrust24THRUST_300001_SM_1000_NS12placeholders2_7E,(_ZN34_INTERNAL_42008cfb_4_k_cu_2cf8e89a4cuda3std3__45__cpo5crendE - _ZN34_INTERNAL_42008cfb_4_k_cu_2cf8e89a6thrust24THRUST_300001_SM_1000_NS12placeholders2_7E)
_ZN34_INTERNAL_42008cfb_4_k_cu_2cf8e89a6thrust24THRUST_300001_SM_1000_NS12placeholders2_7E:
	.zero		1
	.type		_ZN34_INTERNAL_42008cfb_4_k_cu_2cf8e89a4cuda3std3__45__cpo5crendE,@object
	.size		_ZN34_INTERNAL_42008cfb_4_k_cu_2cf8e89a4cuda3std3__45__cpo5crendE,(_ZN34_INTERNAL_42008cfb_4_k_cu_2cf8e89a4cuda3std6ranges3__45__cpo4prevE - _ZN34_INTERNAL_42008cfb_4_k_cu_2cf8e89a4cuda3std3__45__cpo5crendE)
_ZN34_INTERNAL_42008cfb_4_k_cu_2cf8e89a4cuda3std3__45__cpo5crendE:
	.zero		1
	.type		_ZN34_INTERNAL_42008cfb_4_k_cu_2cf8e89a4cuda3std6ranges3__45__cpo4prevE,@object
	.size		_ZN34_INTERNAL_42008cfb_4_k_cu_2cf8e89a4cuda3std6ranges3__45__cpo4prevE,(_ZN34_INTERNAL_42008cfb_4_k_cu_2cf8e89a4cuda3std6ranges3__45__cpo9iter_moveE - _ZN34_INTERNAL_42008cfb_4_k_cu_2cf8e89a4cuda3std6ranges3__45__cpo4prevE)
_ZN34_INTERNAL_42008cfb_4_k_cu_2cf8e89a4cuda3std6ranges3__45__cpo4prevE:
	.zero		1
	.type		_ZN34_INTERNAL_42008cfb_4_k_cu_2cf8e89a4cuda3std6ranges3__45__cpo9iter_moveE,@object
	.size		_ZN34_INTERNAL_42008cfb_4_k_cu_2cf8e89a4cuda3std6ranges3__45__cpo9iter_moveE,(_ZN34_INTERNAL_42008cfb_4_k_cu_2cf8e89a6thrust24THRUST_300001_SM_1000_NS6system6detail10sequential3seqE - _ZN34_INTERNAL_42008cfb_4_k_cu_2cf8e89a4cuda3std6ranges3__45__cpo9iter_moveE)
_ZN34_INTERNAL_42008cfb_4_k_cu_2cf8e89a4cuda3std6ranges3__45__cpo9iter_moveE:
	.zero		1
	.type		_ZN34_INTERNAL_42008cfb_4_k_cu_2cf8e89a6thrust24THRUST_300001_SM_1000_NS6system6detail10sequential3seqE,@object
	.size		_ZN34_INTERNAL_42008cfb_4_k_cu_2cf8e89a6thrust24THRUST_300001_SM_1000_NS6system6detail10sequential3seqE,(_ZN34_INTERNAL_42008cfb_4_k_cu_2cf8e89a6thrust24THRUST_300001_SM_1000_NS12placeholders2_9E - _ZN34_INTERNAL_42008cfb_4_k_cu_2cf8e89a6thrust24THRUST_300001_SM_1000_NS6system6detail10sequential3seqE)
_ZN34_INTERNAL_42008cfb_4_k_cu_2cf8e89a6thrust24THRUST_300001_SM_1000_NS6system6detail10sequential3seqE:
	.zero		1
	.type		_ZN34_INTERNAL_42008cfb_4_k_cu_2cf8e89a6thrust24THRUST_300001_SM_1000_NS12placeholders2_9E,@object
	.size		_ZN34_INTERNAL_42008cfb_4_k_cu_2cf8e89a6thrust24THRUST_300001_SM_1000_NS12placeholders2_9E,(_ZN34_INTERNAL_42008cfb_4_k_cu_2cf8e89a4cuda3std3__419piecewise_constructE - _ZN34_INTERNAL_42008cfb_4_k_cu_2cf8e89a6thrust24THRUST_300001_SM_1000_NS12placeholders2_9E)
_ZN34_INTERNAL_42008cfb_4_k_cu_2cf8e89a6thrust24THRUST_300001_SM_1000_NS12placeholders2_9E:
	.zero		1
	.type		_ZN34_INTERNAL_42008cfb_4_k_cu_2cf8e89a4cuda3std3__419piecewise_constructE,@object
	.size		_ZN34_INTERNAL_42008cfb_4_k_cu_2cf8e89a4cuda3std3__419piecewise_constructE,(_ZN34_INTERNAL_42008cfb_4_k_cu_2cf8e89a4cuda3std6ranges3__45__cpo5cdataE - _ZN34_INTERNAL_42008cfb_4_k_cu_2cf8e89a4cuda3std3__419piecewise_constructE)
_ZN34_INTERNAL_42008cfb_4_k_cu_2cf8e89a4cuda3std3__419piecewise_constructE:
	.zero		1
	.type		_ZN34_INTERNAL_42008cfb_4_k_cu_2cf8e89a4cuda3std6ranges3__45__cpo5cdataE,@object
	.size		_ZN34_INTERNAL_42008cfb_4_k_cu_2cf8e89a4cuda3std6ranges3__45__cpo5cdataE,(_ZN34_INTERNAL_42008cfb_4_k_cu_2cf8e89a6thrust24THRUST_300001_SM_1000_NS12placeholders2_1E - _ZN34_INTERNAL_42008cfb_4_k_cu_2cf8e89a4cuda3std6ranges3__45__cpo5cdataE)
_ZN34_INTERNAL_42008cfb_4_k_cu_2cf8e89a4cuda3std6ranges3__45__cpo5cdataE:
	.zero		1
	.type		_ZN34_INTERNAL_42008cfb_4_k_cu_2cf8e89a6thrust24THRUST_300001_SM_1000_NS12placeholders2_1E,@object
	.size		_ZN34_INTERNAL_42008cfb_4_k_cu_2cf8e89a6thrust24THRUST_300001_SM_1000_NS12placeholders2_1E,(_ZN34_INTERNAL_42008cfb_4_k_cu_2cf8e89a4cuda3std3__45__cpo3endE - _ZN34_INTERNAL_42008cfb_4_k_cu_2cf8e89a6thrust24THRUST_300001_SM_1000_NS12placeholders2_1E)
_ZN34_INTERNAL_42008cfb_4_k_cu_2cf8e89a6thrust24THRUST_300001_SM_1000_NS12placeholders2_1E:
	.zero		1
	.type		_ZN34_INTERNAL_42008cfb_4_k_cu_2cf8e89a4cuda3std3__45__cpo3endE,@object
	.size		_ZN34_INTERNAL_42008cfb_4_k_cu_2cf8e89a4cuda3std3__45__cpo3endE,(_ZN34_INTERNAL_42008cfb_4_k_cu_2cf8e89a4cuda3std6ranges3__45__cpo3endE - _ZN34_INTERNAL_42008cfb_4_k_cu_2cf8e89a4cuda3std3__45__cpo3endE)
_ZN34_INTERNAL_42008cfb_4_k_cu_2cf8e89a4cuda3std3__45__cpo3endE:
	.zero		1
	.type		_ZN34_INTERNAL_42008cfb_4_k_cu_2cf8e89a4cuda3std6ranges3__45__cpo3endE,@object
	.size		_ZN34_INTERNAL_42008cfb_4_k_cu_2cf8e89a4cuda3std6ranges3__45__cpo3endE,(_ZN34_INTERNAL_42008cfb_4_k_cu_2cf8e89a6thrust24THRUST_300001_SM_1000_NS12placeholders2_5E - _ZN34_INTERNAL_42008cfb_4_k_cu_2cf8e89a4cuda3std6ranges3__45__cpo3endE)
_ZN34_INTERNAL_42008cfb_4_k_cu_2cf8e89a4cuda3std6ranges3__45__cpo3endE:
	.zero		1
	.type		_ZN34_INTERNAL_42008cfb_4_k_cu_2cf8e89a6thrust24THRUST_300001_SM_1000_NS12placeholders2_5E,@object
	.size		_ZN34_INTERNAL_42008cfb_4_k_cu_2cf8e89a6thrust24THRUST_300001_SM_1000_NS12placeholders2_5E,(_ZN34_INTERNAL_42008cfb_4_k_cu_2cf8e89a4cuda3std3__45__cpo4rendE - _ZN34_INTERNAL_42008cfb_4_k_cu_2cf8e89a6thrust24THRUST_300001_SM_1000_NS12placeholders2_5E)
_ZN34_INTERNAL_42008cfb_4_k_cu_2cf8e89a6thrust24THRUST_300001_SM_1000_NS12placeholders2_5E:
	.zero		1
	.type		_ZN34_INTERNAL_42008cfb_4_k_cu_2cf8e89a4cuda3std3__45__cpo4rendE,@object
	.size		_ZN34_INTERNAL_42008cfb_4_k_cu_2cf8e89a4cuda3std3__45__cpo4rendE,(_ZN34_INTERNAL_42008cfb_4_k_cu_2cf8e89a4cuda3std6ranges3__45__cpo9iter_swapE - _ZN34_INTERNAL_42008cfb_4_k_cu_2cf8e89a4cuda3std3__45__cpo4rendE)
_ZN34_INTERNAL_42008cfb_4_k_cu_2cf8e89a4cuda3std3__45__cpo4rendE:
	.zero		1
	.type		_ZN34_INTERNAL_42008cfb_4_k_cu_2cf8e89a4cuda3std6ranges3__45__cpo9iter_swapE,@object
	.size		_ZN34_INTERNAL_42008cfb_4_k_cu_2cf8e89a4cuda3std6ranges3__45__cpo9iter_swapE,(_ZN34_INTERNAL_42008cfb_4_k_cu_2cf8e89a4cuda3std3__48unexpectE - _ZN34_INTERNAL_42008cfb_4_k_cu_2cf8e89a4cuda3std6ranges3__45__cpo9iter_swapE)
_ZN34_INTERNAL_42008cfb_4_k_cu_2cf8e89a4cuda3std6ranges3__45__cpo9iter_swapE:
	.zero		1
	.type		_ZN34_INTERNAL_42008cfb_4_k_cu_2cf8e89a4cuda3std3__48unexpectE,@object
	.size		_ZN34_INTERNAL_42008cfb_4_k_cu_2cf8e89a4cuda3std3__48unexpectE,(_ZN34_INTERNAL_42008cfb_4_k_cu_2cf8e89a6thrust24THRUST_300001_SM_1000_NS8cuda_cub3parE - _ZN34_INTERNAL_42008cfb_4_k_cu_2cf8e89a4cuda3std3__48unexpectE)
_ZN34_INTERNAL_42008cfb_4_k_cu_2cf8e89a4cuda3std3__48unexpectE:
	.zero		1
	.type		_ZN34_INTERNAL_42008cfb_4_k_cu_2cf8e89a6thrust24THRUST_300001_SM_1000_NS8cuda_cub3parE,@object
	.size		_ZN34_INTERNAL_42008cfb_4_k_cu_2cf8e89a6thrust24THRUST_300001_SM_1000_NS8cuda_cub3parE,(.L_29 - _ZN34_INTERNAL_42008cfb_4_k_cu_2cf8e89a6thrust24THRUST_300001_SM_1000_NS8cuda_cub3parE)
_ZN34_INTERNAL_42008cfb_4_k_cu_2cf8e89a6thrust24THRUST_300001_SM_1000_NS8cuda_cub3parE:
	.zero		1
.L_29:


//--------------------- .nv.shared._ZN3cub18CUB_300001_SM_10006detail6reduce18DeviceReduceKernelINS2_10policy_hubIfyN4cuda3std3__44plusIfEEE10Policy1000EN6thrust24THRUST_300001_SM_1000_NS6detail15normal_iteratorINSD_10device_ptrIfEEEEyS9_fNS7_10__identityEEEvT0_PT3_T1_NS0_13GridEvenShareISN_EET2_T4_ --------------------------
	.section	.nv.shared._ZN3cub18CUB_300001_SM_10006detail6reduce18DeviceReduceKernelINS2_10policy_hubIfyN4cuda3std3__44plusIfEEE10Policy1000EN6thrust24THRUST_300001_SM_1000_NS6detail15normal_iteratorINSD_10device_ptrIfEEEEyS9_fNS7_10__identityEEEvT0_PT3_T1_NS0_13GridEvenShareISN_EET2_T4_,"aw",@nobits
	.sectionflags	@""
	.align	128
.nv.shared._ZN3cub18CUB_300001_SM_10006detail6reduce18DeviceReduceKernelINS2_10policy_hubIfyN4cuda3std3__44plusIfEEE10Policy1000EN6thrust24THRUST_300001_SM_1000_NS6detail15normal_iteratorINSD_10device_ptrIfEEEEyS9_fNS7_10__identityEEEvT0_PT3_T1_NS0_13GridEvenShareISN_EET2_T4_:
	.zero		1152


//--------------------- .nv.shared._ZN3cub18CUB_300001_SM_10006detail6reduce28DeviceReduceSingleTileKernelINS2_10policy_hubIfyN4cuda3std3__44plusIfEEE10Policy1000EN6thrust24THRUST_300001_SM_1000_NS6detail15normal_iteratorINSD_10device_ptrIfEEEEPfyS9_ffNS7_10__identityEEEvT0_T1_T2_T3_T4_T6_ --------------------------
	.section	.nv.shared._ZN3cub18CUB_300001_SM_10006detail6reduce28DeviceReduceSingleTileKernelINS2_10policy_hubIfyN4cuda3std3__44plusIfEEE10Policy1000EN6thrust24THRUST_300001_SM_1000_NS6detail15normal_iteratorINSD_10device_ptrIfEEEEPfyS9_ffNS7_10__identityEEEvT0_T1_T2_T3_T4_T6_,"aw",@nobits
	.sectionflags	@""
	.align	128
.nv.shared._ZN3cub18CUB_300001_SM_10006detail6reduce28DeviceReduceSingleTileKernelINS2_10policy_hubIfyN4cuda3std3__44plusIfEEE10Policy1000EN6thrust24THRUST_300001_SM_1000_NS6detail15normal_iteratorINSD_10device_ptrIfEEEEPfyS9_ffNS7_10__identityEEEvT0_T1_T2_T3_T4_T6_:
	.zero		1152


//--------------------- .nv.shared._ZN3cub18CUB_300001_SM_10006detail6reduce28DeviceReduceSingleTileKernelINS2_10policy_hubIfjN4cuda3std3__44plusIfEEE10Policy1000EPfSC_iS9_ffNS7_10__identityEEEvT0_T1_T2_T3_T4_T6_ --------------------------
	.section	.nv.shared._ZN3cub18CUB_300001_SM_10006detail6reduce28DeviceReduceSingleTileKernelINS2_10policy_hubIfjN4cuda3std3__44plusIfEEE10Policy1000EPfSC_iS9_ffNS7_10__identityEEEvT0_T1_T2_T3_T4_T6_,"aw",@nobits
	.sectionflags	@""
	.align	128
.nv.shared._ZN3cub18CUB_300001_SM_10006detail6reduce28DeviceReduceSingleTileKernelINS2_10policy_hubIfjN4cuda3std3__44plusIfEEE10Policy1000EPfSC_iS9_ffNS7_10__identityEEEvT0_T1_T2_T3_T4_T6_:
	.zero		1152


//--------------------- .nv.shared._ZN3cub18CUB_300001_SM_10006detail6reduce18DeviceReduceKernelINS2_10policy_hubIfjN4cuda3std3__44plusIfEEE10Policy1000EN6thrust24THRUST_300001_SM_1000_NS6detail15normal_iteratorINSD_10device_ptrIfEEEEjS9_fNS7_10__identityEEEvT0_PT3_T1_NS0_13GridEvenShareISN_EET2_T4_ --------------------------
	.section	.nv.shared._ZN3cub18CUB_300001_SM_10006detail6reduce18DeviceReduceKernelINS2_10policy_hubIfjN4cuda3std3__44plusIfEEE10Policy1000EN6thrust24THRUST_300001_SM_1000_NS6detail15normal_iteratorINSD_10device_ptrIfEEEEjS9_fNS7_10__identityEEEvT0_PT3_T1_NS0_13GridEvenShareISN_EET2_T4_,"aw",@nobits
	.sectionflags	@""
	.align	128
.nv.shared._ZN3cub18CUB_300001_SM_10006detail6reduce18DeviceReduceKernelINS2_10policy_hubIfjN4cuda3std3__44plusIfEEE10Policy1000EN6thrust24THRUST_300001_SM_1000_NS6detail15normal_iteratorINSD_10device_ptrIfEEEEjS9_fNS7_10__identityEEEvT0_PT3_T1_NS0_13GridEvenShareISN_EET2_T4_:
	.zero		1152


//--------------------- .nv.shared._ZN3cub18CUB_300001_SM_10006detail6reduce28DeviceReduceSingleTileKernelINS2_10policy_hubIfjN4cuda3std3__44plusIfEEE10Policy1000EN6thrust24THRUST_300001_SM_1000_NS6detail15normal_iteratorINSD_10device_ptrIfEEEEPfjS9_ffNS7_10__identityEEEvT0_T1_T2_T3_T4_T6_ --------------------------
	.section	.nv.shared._ZN3cub18CUB_300001_SM_10006detail6reduce28DeviceReduceSingleTileKernelINS2_10policy_hubIfjN4cuda3std3__44plusIfEEE10Policy1000EN6thrust24THRUST_300001_SM_1000_NS6detail15normal_iteratorINSD_10device_ptrIfEEEEPfjS9_ffNS7_10__identityEEEvT0_T1_T2_T3_T4_T6_,"aw",@nobits
	.sectionflags	@""
	.align	128
.nv.shared._ZN3cub18CUB_300001_SM_10006detail6reduce28DeviceReduceSingleTileKernelINS2_10policy_hubIfjN4cuda3std3__44plusIfEEE10Policy1000EN6thrust24THRUST_300001_SM_1000_NS6detail15normal_iteratorINSD_10device_ptrIfEEEEPfjS9_ffNS7_10__identityEEEvT0_T1_T2_T3_T4_T6_:
	.zero		1152


//--------------------- .nv.shared._ZN3cub18CUB_300001_SM_10006detail9transform16transform_kernelINS2_10policy_hubILb0EN4cuda3std3__45tupleIJN6thrust24THRUST_300001_SM_1000_NS6detail15normal_iteratorINSA_10device_ptrIfEEEESF_EEEE10policy1000ElNS7_10multipliesIfEESF_JPfSL_EEEvT0_iT1_T2_DpNS2_10kernel_argIT3_EE --------------------------
	.section	.nv.shared._ZN3cub18CUB_300001_SM_10006detail9transform16transform_kernelINS2_10policy_hubILb0EN4cuda3std3__45tupleIJN6thrust24THRUST_300001_SM_1000_NS6detail15normal_iteratorINSA_10device_ptrIfEEEESF_EEEE10policy1000ElNS7_10multipliesIfEESF_JPfSL_EEEvT0_iT1_T2_DpNS2_10kernel_argIT3_EE,"aw",@nobits
	.sectionflags	@""
	.align	128
.nv.shared._ZN3cub18CUB_300001_SM_10006detail9transform16transform_kernelINS2_10policy_hubILb0EN4cuda3std3__45tupleIJN6thrust24THRUST_300001_SM_1000_NS6detail15normal_iteratorINSA_10device_ptrIfEEEESF_EEEE10policy1000ElNS7_10multipliesIfEESF_JPfSL_EEEvT0_iT1_T2_DpNS2_10kernel_argIT3_EE:
	.zero		1152


//--------------------- .nv.shared._ZN3cub18CUB_300001_SM_10006detail9transform16transform_kernelINS2_10policy_hubILb0EN4cuda3std3__45tupleIJN6thrust24THRUST_300001_SM_1000_NS6detail15normal_iteratorINSA_10device_ptrIfEEEESF_EEEE10policy1000EiNS7_10multipliesIfEESF_JPfSL_EEEvT0_iT1_T2_DpNS2_10kernel_argIT3_EE --------------------------
	.section	.nv.shared._ZN3cub18CUB_300001_SM_10006detail9transform16transform_kernelINS2_10policy_hubILb0EN4cuda3std3__45tupleIJN6thrust24THRUST_300001_SM_1000_NS6detail15normal_iteratorINSA_10device_ptrIfEEEESF_EEEE10policy1000EiNS7_10multipliesIfEESF_JPfSL_EEEvT0_iT1_T2_DpNS2_10kernel_argIT3_EE,"aw",@nobits
	.sectionflags	@""
	.align	128
.nv.shared._ZN3cub18CUB_300001_SM_10006detail9transform16transform_kernelINS2_10policy_hubILb0EN4cuda3std3__45tupleIJN6thrust24THRUST_300001_SM_1000_NS6detail15normal_iteratorINSA_10device_ptrIfEEEESF_EEEE10policy1000EiNS7_10multipliesIfEESF_JPfSL_EEEvT0_iT1_T2_DpNS2_10kernel_argIT3_EE:
	.zero		1152


//--------------------- .nv.shared._ZN3cub18CUB_300001_SM_10006detail9transform16transform_kernelINS2_10policy_hubILb1EN4cuda3std3__45tupleIJN6thrust24THRUST_300001_SM_1000_NS6detail15normal_iteratorINSA_10device_ptrIfEEEESF_EEEE10policy1000El16smoother_functorSF_JPfSK_EEEvT0_iT1_T2_DpNS2_10kernel_argIT3_EE --------------------------
	.section	.nv.shared._ZN3cub18CUB_300001_SM_10006detail9transform16transform_kernelINS2_10policy_hubILb1EN4cuda3std3__45tupleIJN6thrust24THRUST_300001_SM_1000_NS6detail15normal_iteratorINSA_10device_ptrIfEEEESF_EEEE10policy1000El16smoother_functorSF_JPfSK_EEEvT0_iT1_T2_DpNS2_10kernel_argIT3_EE,"aw",@nobits
	.sectionflags	@""
	.align	128
	.zero		1024


//--------------------- .nv.shared._ZN3cub18CUB_300001_SM_10006detail9transform16transform_kernelINS2_10policy_hubILb1EN4cuda3std3__45tupleIJN6thrust24THRUST_300001_SM_1000_NS6detail15normal_iteratorINSA_10device_ptrIfEEEESF_EEEE10policy1000Ei16smoother_functorSF_JPfSK_EEEvT0_iT1_T2_DpNS2_10kernel_argIT3_EE --------------------------
	.section	.nv.shared._ZN3cub18CUB_300001_SM_10006detail9transform16transform_kernelINS2_10policy_hubILb1EN4cuda3std3__45tupleIJN6thrust24THRUST_300001_SM_1000_NS6detail15normal_iteratorINSA_10device_ptrIfEEEESF_EEEE10policy1000Ei16smoother_functorSF_JPfSK_EEEvT0_iT1_T2_DpNS2_10kernel_argIT3_EE,"aw",@nobits
	.sectionflags	@""
	.align	128
	.zero		1024


//--------------------- .nv.shared._ZN3cub18CUB_300001_SM_10006detail8for_each13static_kernelINS2_12policy_hub_t12policy_500_tEmN6thrust24THRUST_300001_SM_1000_NS8cuda_cub20__uninitialized_fill7functorINS7_10device_ptrIfEEfEEEEvT0_T1_ --------------------------
	.section	.nv.shared._ZN3cub18CUB_300001_SM_10006detail8for_each13static_kernelINS2_12policy_hub_t12policy_500_tEmN6thrust24THRUST_300001_SM_1000_NS8cuda_cub20__uninitialized_fill7functorINS7_10device_ptrIfEEfEEEEvT0_T1_,"aw",@nobits
	.sectionflags	@""
	.align	128
	.zero		1024


//--------------------- .nv.shared._ZN3cub18CUB_300001_SM_10006detail11EmptyKernelIvEEvv --------------------------
	.section	.nv.shared._ZN3cub18CUB_300001_SM_10006detail11EmptyKernelIvEEvv,"aw",@nobits
	.sectionflags	@""
	.align	128
	.zero		1024


//--------------------- .nv.constant0._ZN3cub18CUB_300001_SM_10006detail6reduce28DeviceReduceSingleTileKernelINS2_10policy_hubIfyN4cuda3std3__44plusIfEEE10Policy1000EPfSC_iS9_ffNS7_10__identityEEEvT0_T1_T2_T3_T4_T6_ --------------------------
	.section	.nv.constant0._ZN3cub18CUB_300001_SM_10006detail6reduce28DeviceReduceSingleTileKernelINS2_10policy_hubIfyN4cuda3std3__44plusIfEEE10Policy1000EPfSC_iS9_ffNS7_10__identityEEEvT0_T1_T2_T3_T4_T6_,"a",@progbits
	.sectionflags	@""
	.align	4
.nv.constant0._ZN3cub18CUB_300001_SM_10006detail6reduce28DeviceReduceSingleTileKernelINS2_10policy_hubIfyN4cuda3std3__44plusIfEEE10Policy1000EPfSC_iS9_ffNS7_10__identityEEEvT0_T1_T2_T3_T4_T6_:
	.zero		925


//--------------------- .nv.constant0._ZN3cub18CUB_300001_SM_10006detail6reduce18DeviceReduceKernelINS2_10policy_hubIfyN4cuda3std3__44plusIfEEE10Policy1000EN6thrust24THRUST_300001_SM_1000_NS6detail15normal_iteratorINSD_10device_ptrIfEEEEyS9_fNS7_10__identityEEEvT0_PT3_T1_NS0_13GridEvenShareISN_EET2_T4_ --------------------------
	.section	.nv.constant0._ZN3cub18CUB_300001_SM_10006detail6reduce18DeviceReduceKernelINS2_10policy_hubIfyN4cuda3std3__44plusIfEEE10Policy1000EN6thrust24THRUST_300001_SM_1000_NS6detail15normal_iteratorINSD_10device_ptrIfEEEEyS9_fNS7_10__identityEEEvT0_PT3_T1_NS0_13GridEvenShareISN_EET2_T4_,"a",@progbits
	.sectionflags	@""
	.align	4
.nv.constant0._ZN3cub18CUB_300001_SM_10006detail6reduce18DeviceReduceKernelINS2_10policy_hubIfyN4cuda3std3__44plusIfEEE10Policy1000EN6thrust24THRUST_300001_SM_1000_NS6detail15normal_iteratorINSD_10device_ptrIfEEEEyS9_fNS7_10__identityEEEvT0_PT3_T1_NS0_13GridEvenShareISN_EET2_T4_:
	.zero		994


//--------------------- .nv.constant0._ZN3cub18CUB_300001_SM_10006detail6reduce28DeviceReduceSingleTileKernelINS2_10policy_hubIfyN4cuda3std3__44plusIfEEE10Policy1000EN6thrust24THRUST_300001_SM_1000_NS6detail15normal_iteratorINSD_10device_ptrIfEEEEPfyS9_ffNS7_10__identityEEEvT0_T1_T2_T3_T4_T6_ --------------------------
	.section	.nv.constant0._ZN3cub18CUB_300001_SM_10006detail6reduce28DeviceReduceSingleTileKernelINS2_10policy_hubIfyN4cuda3std3__44plusIfEEE10Policy1000EN6thrust24THRUST_300001_SM_1000_NS6detail15normal_iteratorINSD_10device_ptrIfEEEEPfyS9_ffNS7_10__identityEEEvT0_T1_T2_T3_T4_T6_,"a",@progbits
	.sectionflags	@""
	.align	4
.nv.constant0._ZN3cub18CUB_300001_SM_10006detail6reduce28DeviceReduceSingleTileKernelINS2_10policy_hubIfyN4cuda3std3__44plusIfEEE10Policy1000EN6thrust24THRUST_300001_SM_1000_NS6detail15normal_iteratorINSD_10device_ptrIfEEEEPfyS9_ffNS7_10__identityEEEvT0_T1_T2_T3_T4_T6_:
	.zero		929


//--------------------- .nv.constant0._ZN3cub18CUB_300001_SM_10006detail6reduce28DeviceReduceSingleTileKernelINS2_10policy_hubIfjN4cuda3std3__44plusIfEEE10Policy1000EPfSC_iS9_ffNS7_10__identityEEEvT0_T1_T2_T3_T4_T6_ --------------------------
	.section	.nv.constant0._ZN3cub18CUB_300001_SM_10006detail6reduce28DeviceReduceSingleTileKernelINS2_10policy_hubIfjN4cuda3std3__44plusIfEEE10Policy1000EPfSC_iS9_ffNS7_10__identityEEEvT0_T1_T2_T3_T4_T6_,"a",@progbits
	.sectionflags	@""
	.align	4
.nv.constant0._ZN3cub18CUB_300001_SM_10006detail6reduce28DeviceReduceSingleTileKernelINS2_10policy_hubIfjN4cuda3std3__44plusIfEEE10Policy1000EPfSC_iS9_ffNS7_10__identityEEEvT0_T1_T2_T3_T4_T6_:
	.zero		925


//--------------------- .nv.constant0._ZN3cub18CUB_300001_SM_10006detail6reduce18DeviceReduceKernelINS2_10policy_hubIfjN4cuda3std3__44plusIfEEE10Policy1000EN6thrust24THRUST_300001_SM_1000_NS6detail15normal_iteratorINSD_10device_ptrIfEEEEjS9_fNS7_10__identityEEEvT0_PT3_T1_NS0_13GridEvenShareISN_EET2_T4_ --------------------------
	.section	.nv.constant0._ZN3cub18CUB_300001_SM_10006detail6reduce18DeviceReduceKernelINS2_10policy_hubIfjN4cuda3std3__44plusIfEEE10Policy1000EN6thrust24THRUST_300001_SM_1000_NS6detail15normal_iteratorINSD_10device_ptrIfEEEEjS9_fNS7_10__identityEEEvT0_PT3_T1_NS0_13GridEvenShareISN_EET2_T4_,"a",@progbits
	.sectionflags	@""
	.align	4
.nv.constant0._ZN3cub18CUB_300001_SM_10006detail6reduce18DeviceReduceKernelINS2_10policy_hubIfjN4cuda3std3__44plusIfEEE10Policy1000EN6thrust24THRUST_300001_SM_1000_NS6detail15normal_iteratorINSD_10device_ptrIfEEEEjS9_fNS7_10__identityEEEvT0_PT3_T1_NS0_13GridEvenShareISN_EET2_T4_:
	.zero		958


//--------------------- .nv.constant0._ZN3cub18CUB_300001_SM_10006detail6reduce28DeviceReduceSingleTileKernelINS2_10policy_hubIfjN4cuda3std3__44plusIfEEE10Policy1000EN6thrust24THRUST_300001_SM_1000_NS6detail15normal_iteratorINSD_10device_ptrIfEEEEPfjS9_ffNS7_10__identityEEEvT0_T1_T2_T3_T4_T6_ --------------------------
	.section	.nv.constant0._ZN3cub18CUB_300001_SM_10006detail6reduce28DeviceReduceSingleTileKernelINS2_10policy_hubIfjN4cuda3std3__44plusIfEEE10Policy1000EN6thrust24THRUST_300001_SM_1000_NS6detail15normal_iteratorINSD_10device_ptrIfEEEEPfjS9_ffNS7_10__identityEEEvT0_T1_T2_T3_T4_T6_,"a",@progbits
	.sectionflags	@""
	.align	4
.nv.constant0._ZN3cub18CUB_300001_SM_10006detail6reduce28DeviceReduceSingleTileKernelINS2_10policy_hubIfjN4cuda3std3__44plusIfEEE10Policy1000EN6thrust24THRUST_300001_SM_1000_NS6detail15normal_iteratorINSD_10device_ptrIfEEEEPfjS9_ffNS7_10__identityEEEvT0_T1_T2_T3_T4_T6_:
	.zero		925


//--------------------- .nv.constant0._ZN3cub18CUB_300001_SM_10006detail9transform16transform_kernelINS2_10policy_hubILb0EN4cuda3std3__45tupleIJN6thrust24THRUST_300001_SM_1000_NS6detail15normal_iteratorINSA_10device_ptrIfEEEESF_EEEE10policy1000ElNS7_10multipliesIfEESF_JPfSL_EEEvT0_iT1_T2_DpNS2_10kernel_argIT3_EE --------------------------
	.section	.nv.constant0._ZN3cub18CUB_300001_SM_10006detail9transform16transform_kernelINS2_10policy_hubILb0EN4cuda3std3__45tupleIJN6thrust24THRUST_300001_SM_1000_NS6detail15normal_iteratorINSA_10device_ptrIfEEEESF_EEEE10policy1000ElNS7_10multipliesIfEESF_JPfSL_EEEvT0_iT1_T2_DpNS2_10kernel_argIT3_EE,"a",@progbits
	.sectionflags	@""
	.align	4
.nv.constant0._ZN3cub18CUB_300001_SM_10006detail9transform16transform_kernelINS2_10policy_hubILb0EN4cuda3std3__45tupleIJN6thrust24THRUST_300001_SM_1000_NS6detail15normal_iteratorINSA_10device_ptrIfEEEESF_EEEE10policy1000ElNS7_10multipliesIfEESF_JPfSL_EEEvT0_iT1_T2_DpNS2_10kernel_argIT3_EE:
	.zero		952


//--------------------- .nv.constant0._ZN3cub18CUB_300001_SM_10006detail9transform16transform_kernelINS2_10policy_hubILb0EN4cuda3std3__45tupleIJN6thrust24THRUST_300001_SM_1000_NS6detail15normal_iteratorINSA_10device_ptrIfEEEESF_EEEE10policy1000EiNS7_10multipliesIfEESF_JPfSL_EEEvT0_iT1_T2_DpNS2_10kernel_argIT3_EE --------------------------
	.section	.nv.constant0._ZN3cub18CUB_300001_SM_10006detail9transform16transform_kernelINS2_10policy_hubILb0EN4cuda3std3__45tupleIJN6thrust24THRUST_300001_SM_1000_NS6detail15normal_iteratorINSA_10device_ptrIfEEEESF_EEEE10policy1000EiNS7_10multipliesIfEESF_JPfSL_EEEvT0_iT1_T2_DpNS2_10kernel_argIT3_EE,"a",@progbits
	.sectionflags	@""
	.align	4
.nv.constant0._ZN3cub18CUB_300001_SM_10006detail9transform16transform_kernelINS2_10policy_hubILb0EN4cuda3std3__45tupleIJN6thrust24THRUST_300001_SM_1000_NS6detail15normal_iteratorINSA_10device_ptrIfEEEESF_EEEE10policy1000EiNS7_10multipliesIfEESF_JPfSL_EEEvT0_iT1_T2_DpNS2_10kernel_argIT3_EE:
	.zero		952


//--------------------- .nv.constant0._ZN3cub18CUB_300001_SM_10006detail9transform16transform_kernelINS2_10policy_hubILb1EN4cuda3std3__45tupleIJN6thrust24THRUST_300001_SM_1000_NS6detail15normal_iteratorINSA_10device_ptrIfEEEESF_EEEE10policy1000El16smoother_functorSF_JPfSK_EEEvT0_iT1_T2_DpNS2_10kernel_argIT3_EE --------------------------
	.section	.nv.constant0._ZN3cub18CUB_300001_SM_10006detail9transform16transform_kernelINS2_10policy_hubILb1EN4cuda3std3__45tupleIJN6thrust24THRUST_300001_SM_1000_NS6detail15normal_iteratorINSA_10device_ptrIfEEEESF_EEEE10policy1000El16smoother_functorSF_JPfSK_EEEvT0_iT1_T2_DpNS2_10kernel_argIT3_EE,"a",@progbits
	.sectionflags	@""
	.align	4
.nv.constant0._ZN3cub18CUB_300001_SM_10006detail9transform16transform_kernelINS2_10policy_hubILb1EN4cuda3std3__45tupleIJN6thrust24THRUST_300001_SM_1000_NS6detail15normal_iteratorINSA_10device_ptrIfEEEESF_EEEE10policy1000El16smoother_functorSF_JPfSK_EEEvT0_iT1_T2_DpNS2_10kernel_argIT3_EE:
	.zero		960


//--------------------- .nv.constant0._ZN3cub18CUB_300001_SM_10006detail9transform16transform_kernelINS2_10policy_hubILb1EN4cuda3std3__45tupleIJN6thrust24THRUST_300001_SM_1000_NS6detail15normal_iteratorINSA_10device_ptrIfEEEESF_EEEE10policy1000Ei16smoother_functorSF_JPfSK_EEEvT0_iT1_T2_DpNS2_10kernel_argIT3_EE --------------------------
	.section	.nv.constant0._ZN3cub18CUB_300001_SM_10006detail9transform16transform_kernelINS2_10policy_hubILb1EN4cuda3std3__45tupleIJN6thrust24THRUST_300001_SM_1000_NS6detail15normal_iteratorINSA_10device_ptrIfEEEESF_EEEE10policy1000Ei16smoother_functorSF_JPfSK_EEEvT0_iT1_T2_DpNS2_10kernel_argIT3_EE,"a",@progbits
	.sectionflags	@""
	.align	4
.nv.constant0._ZN3cub18CUB_300001_SM_10006detail9transform16transform_kernelINS2_10policy_hubILb1EN4cuda3std3__45tupleIJN6thrust24THRUST_300001_SM_1000_NS6detail15normal_iteratorINSA_10device_ptrIfEEEESF_EEEE10policy1000Ei16smoother_functorSF_JPfSK_EEEvT0_iT1_T2_DpNS2_10kernel_argIT3_EE:
	.zero		952


//--------------------- .nv.constant0._ZN3cub18CUB_300001_SM_10006detail8for_each13static_kernelINS2_12policy_hub_t12policy_500_tEmN6thrust24THRUST_300001_SM_1000_NS8cuda_cub20__uninitialized_fill7functorINS7_10device_ptrIfEEfEEEEvT0_T1_ --------------------------
	.section	.nv.constant0._ZN3cub18CUB_300001_SM_10006detail8for_each13static_kernelINS2_12policy_hub_t12policy_500_tEmN6thrust24THRUST_300001_SM_1000_NS8cuda_cub20__uninitialized_fill7functorINS7_10device_ptrIfEEfEEEEvT0_T1_,"a",@progbits
	.sectionflags	@""
	.align	4
.nv.constant0._ZN3cub18CUB_300001_SM_10006detail8for_each13static_kernelINS2_12policy_hub_t12policy_500_tEmN6thrust24THRUST_300001_SM_1000_NS8cuda_cub20__uninitialized_fill7functorINS7_10device_ptrIfEEfEEEEvT0_T1_:
	.zero		920


//--------------------- .nv.constant0._ZN3cub18CUB_300001_SM_10006detail11EmptyKernelIvEEvv --------------------------
	.section	.nv.constant0._ZN3cub18CUB_300001_SM_10006detail11EmptyKernelIvEEvv,"a",@progbits
	.sectionflags	@""
	.align	4
.nv.constant0._ZN3cub18CUB_300001_SM_10006detail11EmptyKernelIvEEvv:
	.zero		896


//--------------------- SYMBOLS --------------------------

	.type		.nv.reservedSmem.offset0,@object
	.size		.nv.reservedSmem.offset0,0x4
	.type		.nv.reservedSmem.cap,@object
	.size		.nv.reservedSmem.cap,0x4
